	.target	sm_100a

	.elftype	@"ET_EXEC"


//--------------------- .note.nv.tkinfo           --------------------------
	.section	.note.nv.tkinfo,"",@"SHT_NOTE"
	.sectionflags	@"SHF_NOTE_NV_TKINFO"
	.tkinfo
        /*0018*/ 	.word	0x00000002
        /*0030*/ 	.string	""
        /*0030*/ 	.string	"ptxas"
        /*0030*/ 	.string	"Cuda compilation tools, release 13.0, V13.0.88"
        /*0030*/ 	.string	"Build cuda_13.0.r13.0/compiler.36424714_0"
        /*0030*/ 	.string	"-arch sm_100a -m 64 "



//--------------------- .note.nv.cuinfo           --------------------------
	.section	.note.nv.cuinfo,"",@"SHT_NOTE"
	.sectionflags	@"SHF_NOTE_NV_CUINFO"
        /*0018*/ 	.short	0x0002
        /*001a*/ 	.short	0x0064
        /*001c*/ 	.short	0x0082
	.zero		2


//--------------------- .nv.info                  --------------------------
	.section	.nv.info,"",@"SHT_CUDA_INFO"
	.align	4


	//----- nvinfo : EIATTR_REGCOUNT
	.align		4
        /*0000*/ 	.byte	0x04, 0x2f
        /*0002*/ 	.short	(.L_34 - .L_33)
	.align		4
.L_33:
        /*0004*/ 	.word	index@(_ZN7cutlass13device_kernelINS_4fmha6kernel36Sm100FmhaFwdKernelTmaWarpspecializedIN4cute5tupleIJiiiNS5_IJNS5_IJiiEEEiEEEEEENS1_10collective38Sm100FmhaFwdMainloopTmaWarpspecializedINS_10bfloat16_tEffNS5_IJNS4_1CILi256EEENSC_ILi128EEESD_EEENS5_IJiNSC_ILi1EEES7_EEENS5_IJiSG_NS5_IJNS5_IJNSC_ILi0EEEiEEEiEEEEEESL_NS9_6NoMaskENS5_IJNSC_ILi2EEESG_SG_EEENSC_ILb0EEEEENS9_38Sm100FmhaFwdEpilogueTmaWarpspecializedINS_6half_tEfNS5_IJSE_SD_SE_EEESH_NS5_IJSG_S7_EEESP_EENS2_23PersistentTileSchedulerENS2_41Sm100FmhaCtxKernelWarpspecializedScheduleEEEEEvNT_6ParamsE)
        /*0008*/ 	.word	0x00000080


	//----- nvinfo : EIATTR_FRAME_SIZE
	.align		4
.L_34:
        /*000c*/ 	.byte	0x04, 0x11
        /*000e*/ 	.short	(.L_36 - .L_35)
	.align		4
.L_35:
        /*0010*/ 	.word	index@($__internal_3_$__cuda_sm3x_div_rn_noftz_f32_slowpath)
        /*0014*/ 	.word	0x000000c0


	//----- nvinfo : EIATTR_FRAME_SIZE
	.align		4
.L_36:
        /*0018*/ 	.byte	0x04, 0x11
        /*001a*/ 	.short	(.L_38 - .L_37)
	.align		4
.L_37:
        /*001c*/ 	.word	index@($__internal_2_$__cuda_sm10x_tcgen05_guardrail_trap_unallocated_columns_being_dealloced)
        /*0020*/ 	.word	0x000000c0


	//----- nvinfo : EIATTR_FRAME_SIZE
	.align		4
.L_38:
        /*0024*/ 	.byte	0x04, 0x11
        /*0026*/ 	.short	(.L_40 - .L_39)
	.align		4
.L_39:
        /*0028*/ 	.word	index@($__internal_1_$__cuda_sm10x_tcgen05_guardrail_trap_phase_invalid_during_alloc)
        /*002c*/ 	.word	0x000000c0


	//----- nvinfo : EIATTR_FRAME_SIZE
	.align		4
.L_40:
        /*0030*/ 	.byte	0x04, 0x11
        /*0032*/ 	.short	(.L_42 - .L_41)
	.align		4
.L_41:
        /*0034*/ 	.word	index@($__internal_0_$__cuda_sm10x_tcgen05_guardrail_trap_col_being_dealloced_not_returned_by_alloc)
        /*0038*/ 	.word	0x000000c0


	//----- nvinfo : EIATTR_FRAME_SIZE
	.align		4
.L_42:
        /*003c*/ 	.byte	0x04, 0x11
        /*003e*/ 	.short	(.L_44 - .L_43)
	.align		4
.L_43:
        /*0040*/ 	.word	index@(_ZN7cutlass13device_kernelINS_4fmha6kernel36Sm100FmhaFwdKernelTmaWarpspecializedIN4cute5tupleIJiiiNS5_IJNS5_IJiiEEEiEEEEEENS1_10collective38Sm100FmhaFwdMainloopTmaWarpspecializedINS_10bfloat16_tEffNS5_IJNS4_1CILi256EEENSC_ILi128EEESD_EEENS5_IJiNSC_ILi1EEES7_EEENS5_IJiSG_NS5_IJNS5_IJNSC_ILi0EEEiEEEiEEEEEESL_NS9_6NoMaskENS5_IJNSC_ILi2EEESG_SG_EEENSC_ILb0EEEEENS9_38Sm100FmhaFwdEpilogueTmaWarpspecializedINS_6half_tEfNS5_IJSE_SD_SE_EEESH_NS5_IJSG_S7_EEESP_EENS2_23PersistentTileSchedulerENS2_41Sm100FmhaCtxKernelWarpspecializedScheduleEEEEEvNT_6ParamsE)
        /*0044*/ 	.word	0x000000c0


	//----- nvinfo : EIATTR_MIN_STACK_SIZE
	.align		4
.L_44:
        /*0048*/ 	.byte	0x04, 0x12
        /*004a*/ 	.short	(.L_46 - .L_45)
	.align		4
.L_45:
        /*004c*/ 	.word	index@(_ZN7cutlass13device_kernelINS_4fmha6kernel36Sm100FmhaFwdKernelTmaWarpspecializedIN4cute5tupleIJiiiNS5_IJNS5_IJiiEEEiEEEEEENS1_10collective38Sm100FmhaFwdMainloopTmaWarpspecializedINS_10bfloat16_tEffNS5_IJNS4_1CILi256EEENSC_ILi128EEESD_EEENS5_IJiNSC_ILi1EEES7_EEENS5_IJiSG_NS5_IJNS5_IJNSC_ILi0EEEiEEEiEEEEEESL_NS9_6NoMaskENS5_IJNSC_ILi2EEESG_SG_EEENSC_ILb0EEEEENS9_38Sm100FmhaFwdEpilogueTmaWarpspecializedINS_6half_tEfNS5_IJSE_SD_SE_EEESH_NS5_IJSG_S7_EEESP_EENS2_23PersistentTileSchedulerENS2_41Sm100FmhaCtxKernelWarpspecializedScheduleEEEEEvNT_6ParamsE)
        /*0050*/ 	.word	0x000000c0
.L_46:


//--------------------- .nv.compat                --------------------------
	.section	.nv.compat,"",@"SHT_CUDA_COMPAT_INFO"
	.align	4
        /*0000*/ 	.byte	0x02, 0x09, 0x01, 0x00, 0x02, 0x02, 0x02, 0x00, 0x02, 0x05, 0x05, 0x00, 0x03, 0x07, 0x01, 0x01
        /*0010*/ 	.byte	0x02, 0x03, 0x01, 0x00, 0x02, 0x06, 0x01, 0x00, 0x04, 0x0b, 0x08, 0x00, 0x01, 0x00, 0x00, 0x00
        /*0020*/ 	.byte	0x00, 0x00, 0x00, 0x00


//--------------------- .nv.info._ZN7cutlass13device_kernelINS_4fmha6kernel36Sm100FmhaFwdKernelTmaWarpspecializedIN4cute5tupleIJiiiNS5_IJNS5_IJiiEEEiEEEEEENS1_10collective38Sm100FmhaFwdMainloopTmaWarpspecializedINS_10bfloat16_tEffNS5_IJNS4_1CILi256EEENSC_ILi128EEESD_EEENS5_IJiNSC_ILi1EEES7_EEENS5_IJiSG_NS5_IJNS5_IJNSC_ILi0EEEiEEEiEEEEEESL_NS9_6NoMaskENS5_IJNSC_ILi2EEESG_SG_EEENSC_ILb0EEEEENS9_38Sm100FmhaFwdEpilogueTmaWarpspecializedINS_6half_tEfNS5_IJSE_SD_SE_EEESH_NS5_IJSG_S7_EEESP_EENS2_23PersistentTileSchedulerENS2_41Sm100FmhaCtxKernelWarpspecializedScheduleEEEEEvNT_6ParamsE --------------------------
	.section	.nv.info._ZN7cutlass13device_kernelINS_4fmha6kernel36Sm100FmhaFwdKernelTmaWarpspecializedIN4cute5tupleIJiiiNS5_IJNS5_IJiiEEEiEEEEEENS1_10collective38Sm100FmhaFwdMainloopTmaWarpspecializedINS_10bfloat16_tEffNS5_IJNS4_1CILi256EEENSC_ILi128EEESD_EEENS5_IJiNSC_ILi1EEES7_EEENS5_IJiSG_NS5_IJNS5_IJNSC_ILi0EEEiEEEiEEEEEESL_NS9_6NoMaskENS5_IJNSC_ILi2EEESG_SG_EEENSC_ILb0EEEEENS9_38Sm100FmhaFwdEpilogueTmaWarpspecializedINS_6half_tEfNS5_IJSE_SD_SE_EEESH_NS5_IJSG_S7_EEESP_EENS2_23PersistentTileSchedulerENS2_41Sm100FmhaCtxKernelWarpspecializedScheduleEEEEEvNT_6ParamsE,"",@"SHT_CUDA_INFO"
	.sectionflags	@""
	.align	4


	//----- nvinfo : EIATTR_CUDA_API_VERSION
	.align		4
        /*0000*/ 	.byte	0x04, 0x37
        /*0002*/ 	.short	(.L_48 - .L_47)
.L_47:
        /*0004*/ 	.word	0x00000082


	//----- nvinfo : EIATTR_KPARAM_INFO
	.align		4
.L_48:
        /*0008*/ 	.byte	0x04, 0x17
        /*000a*/ 	.short	(.L_50 - .L_49)
.L_49:
        /*000c*/ 	.word	0x00000000
        /*0010*/ 	.short	0x0000
        /*0012*/ 	.short	0x0000
        /*0014*/ 	.byte	0x00, 0xf0, 0x01, 0x18


	//----- nvinfo : EIATTR_AT_ENTRY_FRAGMENTS
	.align		4
.L_50:
        /*0018*/ 	.byte	0x04, 0x4f
        /*001a*/ 	.short	(.L_52 - .L_51)


	//   ....[0]....
.L_51:
        /*001c*/ 	.word	0x00000006


	//----- nvinfo : EIATTR_RESERVED_SMEM_USED
	.align		4
.L_52:
        /*0020*/ 	.byte	0x01, 0x41
	.zero		2


	//----- nvinfo : EIATTR_SPARSE_MMA_MASK
	.align		4
        /*0024*/ 	.byte	0x03, 0x50
        /*0026*/ 	.short	0x0000


	//----- nvinfo : EIATTR_TCGEN05_1CTA_USED
	.align		4
        /*0028*/ 	.byte	0x01, 0x51
	.zero		2


	//----- nvinfo : EIATTR_MAXREG_COUNT
	.align		4
        /*002c*/ 	.byte	0x03, 0x1b
        /*002e*/ 	.short	0x0080


	//----- nvinfo : EIATTR_NUM_BARRIERS
	.align		4
        /*0030*/ 	.byte	0x02, 0x4c
        /*0032*/ 	.byte	0x01
	.zero		1


	//----- nvinfo : EIATTR_EXTERNS
	.align		4
        /*0034*/ 	.byte	0x04, 0x0f
        /*0036*/ 	.short	(.L_54 - .L_53)


	//   ....[0]....
	.align		4
.L_53:
        /*0038*/ 	.word	index@(vprintf)


	//   ....[1]....
	.align		4
        /*003c*/ 	.word	index@(__assertfail)


	//----- nvinfo : EIATTR_ANNOTATIONS
	.align		4
.L_54:
        /*0040*/ 	.byte	0x04, 0x55
        /*0042*/ 	.short	(.L_56 - .L_55)


	//   ....[0]....
.L_55:
        /*0044*/ 	.word	0x00000001
        /*0048*/ 	.byte	0xb0, 0xb2, 0x00, 0x00, 0x01, 0x00, 0x00, 0x00, 0x00, 0xb3, 0x00, 0x00, 0x01, 0x00, 0x00, 0x00
        /* <DEDUP_REMOVED lines=47> */
        /*0348*/ 	.byte	0xc0, 0x1f, 0x02, 0x00, 0x01, 0x00, 0x00, 0x00, 0xd0, 0x1f, 0x02, 0x00


	//----- nvinfo : EIATTR_MERCURY_ISA_VERSION
	.align		4
.L_56:
        /*0354*/ 	.byte	0x03, 0x5f
        /*0356*/ 	.short	0x0101


	//----- nvinfo : EIATTR_INT_WARP_WIDE_INSTR_OFFSETS
	.align		4
        /*0358*/ 	.byte	0x04, 0x31
        /*035a*/ 	.short	(.L_58 - .L_57)


	//   ....[0]....
.L_57:
        /*035c*/ 	.word	0x00024220


	//   ....[1]....
        /*0360*/ 	.word	0x00024240


	//   ....[2]....
        /*0364*/ 	.word	0x00024270


	//----- nvinfo : EIATTR_COOP_GROUP_MASK_REGIDS
	.align		4
.L_58:
        /*0368*/ 	.byte	0x04, 0x29
        /*036a*/ 	.short	(.L_60 - .L_59)


	//   ....[0]....
.L_59:
        /*036c*/ 	.word	0xffffffff


	//   ....[1]....
        /*0370*/ 	.word	0xffffffff


	//   ....[2]....
        /*0374*/ 	.word	0xffffffff


	//   ....[3]....
        /*0378*/ 	.word	0xffffffff


	//   ....[4]....
        /*037c*/ 	.word	0xffffffff


	//   ....[5]....
        /*0380*/ 	.word	0xffffffff


	//   ....[6]....
        /*0384*/ 	.word	0xffffffff


	//   ....[7]....
        /*0388*/ 	.word	0xffffffff


	//   ....[8]....
        /*038c*/ 	.word	0xffffffff


	//   ....[9]....
        /*0390*/ 	.word	0xffffffff


	//   ....[10]....
        /*0394*/ 	.word	0xffffffff


	//   ....[11]....
        /*0398*/ 	.word	0xffffffff


	//   ....[12]....
        /*039c*/ 	.word	0xffffffff


	//   ....[13]....
        /*03a0*/ 	.word	0xffffffff


	//   ....[14]....
        /*03a4*/ 	.word	0xffffffff


	//   ....[15]....
        /*03a8*/ 	.word	0xffffffff


	//   ....[16]....
        /*03ac*/ 	.word	0xffffffff


	//   ....[17]....
        /*03b0*/ 	.word	0xffffffff


	//----- nvinfo : EIATTR_COOP_GROUP_INSTR_OFFSETS
	.align		4
.L_60:
        /*03b4*/ 	.byte	0x04, 0x28
        /*03b6*/ 	.short	(.L_62 - .L_61)


	//   ....[0]....
.L_61:
        /*03b8*/ 	.word	0x00000120


	//   ....[1]....
        /*03bc*/ 	.word	0x000008e0


	//   ....[2]....
        /*03c0*/ 	.word	0x00000b10


	//   ....[3]....
        /*03c4*/ 	.word	0x00000c40


	//   ....[4]....
        /*03c8*/ 	.word	0x00000d80


	//   ....[5]....
        /*03cc*/ 	.word	0x00001040


	//   ....[6]....
        /*03d0*/ 	.word	0x00001230


	//   ....[7]....
        /*03d4*/ 	.word	0x00001320


	//   ....[8]....
        /*03d8*/ 	.word	0x00001480


	//   ....[9]....
        /*03dc*/ 	.word	0x000015e0


	//   ....[10]....
        /*03e0*/ 	.word	0x000019b0


	//   ....[11]....
        /*03e4*/ 	.word	0x00001bc0


	//   ....[12]....
        /*03e8*/ 	.word	0x00001bd0


	//   ....[13]....
        /*03ec*/ 	.word	0x0000e7b0


	//   ....[14]....
        /*03f0*/ 	.word	0x00010620


	//   ....[15]....
        /*03f4*/ 	.word	0x0001a020


	//   ....[16]....
        /*03f8*/ 	.word	0x00024110


	//   ....[17]....
        /*03fc*/ 	.word	0x00024340


	//----- nvinfo : EIATTR_REG_RECONFIG
	.align		4
.L_62:
        /*0400*/ 	.byte	0x01, 0x54
	.zero		2


	//----- nvinfo : EIATTR_VRC_CTA_INIT_COUNT
	.align		4
        /*0404*/ 	.byte	0x02, 0x4a
        /*0406*/ 	.byte	0x80
	.zero		1


	//----- nvinfo : EIATTR_SYSCALL_OFFSETS
	.align		4
        /*0408*/ 	.byte	0x04, 0x46
        /*040a*/ 	.short	(.L_64 - .L_63)


	//   ....[0]....
.L_63:
        /*040c*/ 	.word	0x000063a0


	//   ....[1]....
        /*0410*/ 	.word	0x00006460


	//   ....[2]....
        /*0414*/ 	.word	0x000064d0


	//   ....[3]....
        /*0418*/ 	.word	0x00006540


	//   ....[4]....
        /*041c*/ 	.word	0x000065b0


	//   ....[5]....
        /*0420*/ 	.word	0x00006650


	//   ....[6]....
        /*0424*/ 	.word	0x00006730


	//   ....[7]....
        /*0428*/ 	.word	0x000067d0


	//   ....[8]....
        /*042c*/ 	.word	0x00006870


	//   ....[9]....
        /*0430*/ 	.word	0x00006910


	//   ....[10]....
        /*0434*/ 	.word	0x00006980


	//   ....[11]....
        /*0438*/ 	.word	0x00006a20


	//   ....[12]....
        /*043c*/ 	.word	0x00006ac0


	//   ....[13]....
        /*0440*/ 	.word	0x00006b30


	//   ....[14]....
        /*0444*/ 	.word	0x00006bd0


	//   ....[15]....
        /*0448*/ 	.word	0x00006c70


	//   ....[16]....
        /*044c*/ 	.word	0x00006d10


	//   ....[17]....
        /*0450*/ 	.word	0x00006db0


	//   ....[18]....
        /*0454*/ 	.word	0x00006e20


	//   ....[19]....
        /*0458*/ 	.word	0x00006ec0


	//   ....[20]....
        /*045c*/ 	.word	0x00006f60


	//   ....[21]....
        /*0460*/ 	.word	0x00006fd0


	//   ....[22]....
        /*0464*/ 	.word	0x00007070


	//   ....[23]....
        /*0468*/ 	.word	0x00007110


	//   ....[24]....
        /*046c*/ 	.word	0x000071b0


	//   ....[25]....
        /*0470*/ 	.word	0x00007250


	//   ....[26]....
        /*0474*/ 	.word	0x000072c0


	//   ....[27]....
        /*0478*/ 	.word	0x00007360


	//   ....[28]....
        /*047c*/ 	.word	0x00007400


	//   ....[29]....
        /*0480*/ 	.word	0x00007470


	//   ....[30]....
        /*0484*/ 	.word	0x00007510


	//   ....[31]....
        /*0488*/ 	.word	0x000075b0


	//   ....[32]....
        /*048c*/ 	.word	0x00007650


	//   ....[33]....
        /*0490*/ 	.word	0x000076f0


	//   ....[34]....
        /*0494*/ 	.word	0x00007790


	//   ....[35]....
        /*0498*/ 	.word	0x00007830


	//   ....[36]....
        /*049c*/ 	.word	0x000078a0


	//   ....[37]....
        /*04a0*/ 	.word	0x00007940


	//   ....[38]....
        /*04a4*/ 	.word	0x000079e0


	//   ....[39]....
        /*04a8*/ 	.word	0x00007a50


	//   ....[40]....
        /*04ac*/ 	.word	0x00007af0


	//   ....[41]....
        /*04b0*/ 	.word	0x00007b90


	//   ....[42]....
        /*04b4*/ 	.word	0x00007c30


	//   ....[43]....
        /*04b8*/ 	.word	0x00007cd0


	//   ....[44]....
        /*04bc*/ 	.word	0x00007d40


	//   ....[45]....
        /*04c0*/ 	.word	0x00007de0


	//   ....[46]....
        /*04c4*/ 	.word	0x00007e80


	//   ....[47]....
        /*04c8*/ 	.word	0x00007ef0


	//   ....[48]....
        /*04cc*/ 	.word	0x00007f90


	//   ....[49]....
        /*04d0*/ 	.word	0x00008030


	//   ....[50]....
        /*04d4*/ 	.word	0x000080d0


	//   ....[51]....
        /*04d8*/ 	.word	0x00008170


	//   ....[52]....
        /*04dc*/ 	.word	0x000081e0


	//   ....[53]....
        /*04e0*/ 	.word	0x00008270


	//   ....[54]....
        /*04e4*/ 	.word	0x00008310


	//   ....[55]....
        /*04e8*/ 	.word	0x00008380


	//   ....[56]....
        /*04ec*/ 	.word	0x00008420


	//   ....[57]....
        /*04f0*/ 	.word	0x000084c0


	//   ....[58]....
        /*04f4*/ 	.word	0x00008560


	//   ....[59]....
        /*04f8*/ 	.word	0x00008600


	//   ....[60]....
        /*04fc*/ 	.word	0x0000e950


	//   ....[61]....
        /*0500*/ 	.word	0x0000eb80


	//   ....[62]....
        /*0504*/ 	.word	0x0000edb0


	//   ....[63]....
        /*0508*/ 	.word	0x0000efe0


	//   ....[64]....
        /*050c*/ 	.word	0x0000f210


	//   ....[65]....
        /*0510*/ 	.word	0x0000f440


	//   ....[66]....
        /*0514*/ 	.word	0x0000f670


	//   ....[67]....
        /*0518*/ 	.word	0x0000f8a0


	//   ....[68]....
        /*051c*/ 	.word	0x0000faa0


	//   ....[69]....
        /*0520*/ 	.word	0x0000fc00


	//   ....[70]....
        /*0524*/ 	.word	0x0000fd60


	//   ....[71]....
        /*0528*/ 	.word	0x0000fec0


	//   ....[72]....
        /*052c*/ 	.word	0x00010020


	//   ....[73]....
        /*0530*/ 	.word	0x00010180


	//   ....[74]....
        /*0534*/ 	.word	0x000102e0


	//   ....[75]....
        /*0538*/ 	.word	0x000107c0


	//   ....[76]....
        /*053c*/ 	.word	0x000109f0


	//   ....[77]....
        /*0540*/ 	.word	0x00010c20


	//   ....[78]....
        /*0544*/ 	.word	0x00010e50


	//   ....[79]....
        /*0548*/ 	.word	0x00011080


	//   ....[80]....
        /*054c*/ 	.word	0x000112b0


	//   ....[81]....
        /*0550*/ 	.word	0x000114e0


	//   ....[82]....
        /*0554*/ 	.word	0x00011710


	//   ....[83]....
        /*0558*/ 	.word	0x00011910


	//   ....[84]....
        /*055c*/ 	.word	0x00011a70


	//   ....[85]....
        /*0560*/ 	.word	0x00011bd0


	//   ....[86]....
        /*0564*/ 	.word	0x00011d30


	//   ....[87]....
        /*0568*/ 	.word	0x00011e90


	//   ....[88]....
        /*056c*/ 	.word	0x00011ff0


	//   ....[89]....
        /*0570*/ 	.word	0x00012150


	//   ....[90]....
        /*0574*/ 	.word	0x000129b0


	//   ....[91]....
        /*0578*/ 	.word	0x00012cf0


	//   ....[92]....
        /*057c*/ 	.word	0x00013030


	//   ....[93]....
        /*0580*/ 	.word	0x00013370


	//   ....[94]....
        /*0584*/ 	.word	0x000136b0


	//   ....[95]....
        /*0588*/ 	.word	0x000139f0


	//   ....[96]....
        /*058c*/ 	.word	0x00013d30


	//   ....[97]....
        /*0590*/ 	.word	0x00014070


	//   ....[98]....
        /*0594*/ 	.word	0x000143b0


	//   ....[99]....
        /*0598*/ 	.word	0x000146f0


	//   ....[100]....
        /*059c*/ 	.word	0x00014a30


	//   ....[101]....
        /*05a0*/ 	.word	0x00014d70


	//   ....[102]....
        /*05a4*/ 	.word	0x000150b0


	//   ....[103]....
        /*05a8*/ 	.word	0x000153f0


	//   ....[104]....
        /*05ac*/ 	.word	0x00015730


	//   ....[105]....
        /*05b0*/ 	.word	0x00016590


	//   ....[106]....
        /*05b4*/ 	.word	0x000168c0


	//   ....[107]....
        /*05b8*/ 	.word	0x00016bf0


	//   ....[108]....
        /*05bc*/ 	.word	0x00016f20


	//   ....[109]....
        /*05c0*/ 	.word	0x00017250


	//   ....[110]....
        /*05c4*/ 	.word	0x00017580


	//   ....[111]....
        /*05c8*/ 	.word	0x000178b0


	//   ....[112]....
        /*05cc*/ 	.word	0x00017be0


	//   ....[113]....
        /*05d0*/ 	.word	0x00017f20


	//   ....[114]....
        /*05d4*/ 	.word	0x00018260


	//   ....[115]....
        /*05d8*/ 	.word	0x000185a0


	//   ....[116]....
        /*05dc*/ 	.word	0x000188e0


	//   ....[117]....
        /*05e0*/ 	.word	0x00018c20


	//   ....[118]....
        /*05e4*/ 	.word	0x00018f60


	//   ....[119]....
        /*05e8*/ 	.word	0x000192a0


	//   ....[120]....
        /*05ec*/ 	.word	0x0001a260


	//   ....[121]....
        /*05f0*/ 	.word	0x0001a3d0


	//   ....[122]....
        /*05f4*/ 	.word	0x0001a540


	//   ....[123]....
        /*05f8*/ 	.word	0x0001a6b0


	//   ....[124]....
        /*05fc*/ 	.word	0x0001ac40


	//   ....[125]....
        /*0600*/ 	.word	0x0001d730


	//   ....[126]....
        /*0604*/ 	.word	0x0001da30


	//   ....[127]....
        /*0608*/ 	.word	0x0001e430


	//----- nvinfo : EIATTR_MBARRIER_INSTR_OFFSETS
	.align		4
.L_64:
        /*060c*/ 	.byte	0x04, 0x39
        /*060e*/ 	.short	(.L_66 - .L_65)


	//   ....[0]....
.L_65:
        /*0610*/ 	.word	0x000009c0
        /*0614*/ 	.word	0x000000ff
        /*0618*/ 	.word	0x00070000
        /*061c*/ 	.short	0x0100
        /*061e*/ 	.byte	0x04
	.zero		1


	//   ....[1]....
        /*0620*/ 	.word	0x000009d0
        /*0624*/ 	.word	0x000000ff
        /*0628*/ 	.word	0x00070010
        /*062c*/ 	.short	0x0100
        /*062e*/ 	.byte	0x04
	.zero		1


	//   ....[2]....
        /*0630*/ 	.word	0x000009e0
        /*0634*/ 	.word	0x000000ff
        /*0638*/ 	.word	0x00070008
        /*063c*/ 	.short	0x0100
        /*063e*/ 	.byte	0x04
	.zero		1


	//   ....[3]....
        /*0640*/ 	.word	0x000009f0
        /*0644*/ 	.word	0x000000ff
        /*0648*/ 	.word	0x00070018
        /*064c*/ 	.short	0x0100
        /*064e*/ 	.byte	0x04
	.zero		1


	//   ....[4]....
        /*0650*/ 	.word	0x00000bd0
        /*0654*/ 	.word	0x000000ff
        /*0658*/ 	.word	0x00070020
        /*065c*/ 	.short	0x0100
        /*065e*/ 	.byte	0x04
	.zero		1


	//   ....[5]....
        /*0660*/ 	.word	0x00000be0
        /*0664*/ 	.word	0x000000ff
        /*0668*/ 	.word	0x00070038
        /*066c*/ 	.short	0x0100
        /*066e*/ 	.byte	0x04
	.zero		1


	//   ....[6]....
        /*0670*/ 	.word	0x00000bf0
        /*0674*/ 	.word	0x000000ff
        /*0678*/ 	.word	0x00070028
        /*067c*/ 	.short	0x0100
        /*067e*/ 	.byte	0x04
	.zero		1


	//   ....[7]....
        /*0680*/ 	.word	0x00000c00
        /*0684*/ 	.word	0x000000ff
        /*0688*/ 	.word	0x00070040
        /*068c*/ 	.short	0x0100
        /*068e*/ 	.byte	0x04
	.zero		1


	//   ....[8]....
        /*0690*/ 	.word	0x00000c10
        /*0694*/ 	.word	0x000000ff
        /*0698*/ 	.word	0x00070030
        /*069c*/ 	.short	0x0100
        /*069e*/ 	.byte	0x04
	.zero		1


	//   ....[9]....
        /*06a0*/ 	.word	0x00000c20
        /*06a4*/ 	.word	0x000000ff
        /*06a8*/ 	.word	0x00070048
        /*06ac*/ 	.short	0x0100
        /*06ae*/ 	.byte	0x04
	.zero		1


	//   ....[10]....
        /*06b0*/ 	.word	0x00000d50
        /*06b4*/ 	.word	0x000000ff
        /*06b8*/ 	.word	0x00070050
        /*06bc*/ 	.short	0x0100
        /*06be*/ 	.byte	0x04
	.zero		1


	//   ....[11]....
        /*06c0*/ 	.word	0x00000d60
        /*06c4*/ 	.word	0x000000ff
        /*06c8*/ 	.word	0x00070058
        /*06cc*/ 	.short	0x0100
        /*06ce*/ 	.byte	0x04
	.zero		1


	//   ....[12]....
        /*06d0*/ 	.word	0x00000f10
        /*06d4*/ 	.word	0x000000ff
        /*06d8*/ 	.word	0x00070060
        /*06dc*/ 	.short	0x0100
        /*06de*/ 	.byte	0x04
	.zero		1


	//   ....[13]....
        /*06e0*/ 	.word	0x00000f20
        /*06e4*/ 	.word	0x000000ff
        /*06e8*/ 	.word	0x00070068
        /*06ec*/ 	.short	0x0100
        /*06ee*/ 	.byte	0x04
	.zero		1


	//   ....[14]....
        /*06f0*/ 	.word	0x00001100
        /*06f4*/ 	.word	0x000000ff
        /*06f8*/ 	.word	0x00070070
        /*06fc*/ 	.short	0x0100
        /*06fe*/ 	.byte	0x04
	.zero		1


	//   ....[15]....
        /*0700*/ 	.word	0x00001110
        /*0704*/ 	.word	0x000000ff
        /*0708*/ 	.word	0x00070078
        /*070c*/ 	.short	0x0100
        /*070e*/ 	.byte	0x04
	.zero		1


	//   ....[16]....
        /*0710*/ 	.word	0x000012f0
        /*0714*/ 	.word	0x000000ff
        /*0718*/ 	.word	0x00070080
        /*071c*/ 	.short	0x0100
        /*071e*/ 	.byte	0x04
	.zero		1


	//   ....[17]....
        /*0720*/ 	.word	0x00001300
        /*0724*/ 	.word	0x000000ff
        /*0728*/ 	.word	0x00070088
        /*072c*/ 	.short	0x0100
        /*072e*/ 	.byte	0x04
	.zero		1


	//   ....[18]....
        /*0730*/ 	.word	0x00001430
        /*0734*/ 	.word	0x000000ff
        /*0738*/ 	.word	0x00070090
        /*073c*/ 	.short	0x0100
        /*073e*/ 	.byte	0x04
	.zero		1


	//   ....[19]....
        /*0740*/ 	.word	0x00001440
        /*0744*/ 	.word	0x000000ff
        /*0748*/ 	.word	0x000700a0
        /*074c*/ 	.short	0x0100
        /*074e*/ 	.byte	0x04
	.zero		1


	//   ....[20]....
        /*0750*/ 	.word	0x00001450
        /*0754*/ 	.word	0x000000ff
        /*0758*/ 	.word	0x00070098
        /*075c*/ 	.short	0x0100
        /*075e*/ 	.byte	0x04
	.zero		1


	//   ....[21]....
        /*0760*/ 	.word	0x00001460
        /*0764*/ 	.word	0x000000ff
        /*0768*/ 	.word	0x000700a8
        /*076c*/ 	.short	0x0100
        /*076e*/ 	.byte	0x04
	.zero		1


	//   ....[22]....
        /*0770*/ 	.word	0x00001590
        /*0774*/ 	.word	0x000000ff
        /*0778*/ 	.word	0x000700b0
        /*077c*/ 	.short	0x0100
        /*077e*/ 	.byte	0x04
	.zero		1


	//   ....[23]....
        /*0780*/ 	.word	0x000015a0
        /*0784*/ 	.word	0x000000ff
        /*0788*/ 	.word	0x000700c0
        /*078c*/ 	.short	0x0100
        /*078e*/ 	.byte	0x04
	.zero		1


	//   ....[24]....
        /*0790*/ 	.word	0x000015b0
        /*0794*/ 	.word	0x000000ff
        /*0798*/ 	.word	0x000700b8
        /*079c*/ 	.short	0x0100
        /*079e*/ 	.byte	0x04
	.zero		1


	//   ....[25]....
        /*07a0*/ 	.word	0x000015c0
        /*07a4*/ 	.word	0x000000ff
        /*07a8*/ 	.word	0x000700c8
        /*07ac*/ 	.short	0x0100
        /*07ae*/ 	.byte	0x04
	.zero		1


	//   ....[26]....
        /*07b0*/ 	.word	0x000016c0
        /*07b4*/ 	.word	0x000000ff
        /*07b8*/ 	.word	0x000700d0
        /*07bc*/ 	.short	0x0100
        /*07be*/ 	.byte	0x04
	.zero		1


	//   ....[27]....
        /*07c0*/ 	.word	0x000016d0
        /*07c4*/ 	.word	0x000000ff
        /*07c8*/ 	.word	0x000700d8
        /*07cc*/ 	.short	0x0100
        /*07ce*/ 	.byte	0x04
	.zero		1


	//   ....[28]....
        /*07d0*/ 	.word	0x00001ca0
        /*07d4*/ 	.word	0x000000ff
        /*07d8*/ 	.word	0x00070000
        /*07dc*/ 	.short	0x010a
        /*07de*/ 	.byte	0x0c
	.zero		1


	//   ....[29]....
        /*07e0*/ 	.word	0x00001d10
        /*07e4*/ 	.word	0x000000ff
        /*07e8*/ 	.word	0x00070020
        /*07ec*/ 	.short	0x010a
        /*07ee*/ 	.byte	0x0d
	.zero		1


	//   ....[30]....
        /*07f0*/ 	.word	0x00001df0
        /*07f4*/ 	.word	0x000000ff
        /*07f8*/ 	.word	0x00070058
        /*07fc*/ 	.short	0x010a
        /*07fe*/ 	.byte	0x0c
	.zero		1


	//   ....[31]....
        /*0800*/ 	.word	0x00002620
        /*0804*/ 	.word	0x000000ff
        /*0808*/ 	.word	0x00070008
        /*080c*/ 	.short	0x010a
        /*080e*/ 	.byte	0x0c
	.zero		1


	//   ....[32]....
        /*0810*/ 	.word	0x000026b0
        /*0814*/ 	.word	0x000000ff
        /*0818*/ 	.word	0x00070068
        /*081c*/ 	.short	0x010a
        /*081e*/ 	.byte	0x0c
	.zero		1


	//   ....[33]....
        /*0820*/ 	.word	0x00002f10
        /*0824*/ 	.word	0x000000ff
        /*0828*/ 	.word	0x00070020
        /*082c*/ 	.short	0x010a
        /*082e*/ 	.byte	0x04
	.zero		1


	//   ....[34]....
        /*0830*/ 	.word	0x00002fb0
        /*0834*/ 	.word	0x000000ff
        /*0838*/ 	.word	0x000700a0
        /*083c*/ 	.short	0x010a
        /*083e*/ 	.byte	0x0c
	.zero		1


	//   ....[35]....
        /*0840*/ 	.word	0x00003030
        /*0844*/ 	.word	0x000000ff
        /*0848*/ 	.word	0x00070058
        /*084c*/ 	.short	0x010a
        /*084e*/ 	.byte	0x0c
	.zero		1


	//   ....[36]....
        /*0850*/ 	.word	0x000036b0
        /*0854*/ 	.word	0x000000ff
        /*0858*/ 	.word	0x00070020
        /*085c*/ 	.short	0x010a
        /*085e*/ 	.byte	0x04
	.zero		1


	//   ....[37]....
        /*0860*/ 	.word	0x000041f0
        /*0864*/ 	.word	0x000000ff
        /*0868*/ 	.word	0x000700a8
        /*086c*/ 	.short	0x010a
        /*086e*/ 	.byte	0x0c
	.zero		1


	//   ....[38]....
        /*0870*/ 	.word	0x00004270
        /*0874*/ 	.word	0x000000ff
        /*0878*/ 	.word	0x00070068
        /*087c*/ 	.short	0x010a
        /*087e*/ 	.byte	0x0c
	.zero		1


	//   ....[39]....
        /*0880*/ 	.word	0x00005130
        /*0884*/ 	.word	0x000000ff
        /*0888*/ 	.word	0x00070020
        /*088c*/ 	.short	0x010a
        /*088e*/ 	.byte	0x04
	.zero		1


	//   ....[40]....
        /*0890*/ 	.word	0x000051d0
        /*0894*/ 	.word	0x000000ff
        /*0898*/ 	.word	0x000700a0
        /*089c*/ 	.short	0x010a
        /*089e*/ 	.byte	0x0c
	.zero		1


	//   ....[41]....
        /*08a0*/ 	.word	0x00005250
        /*08a4*/ 	.word	0x000000ff
        /*08a8*/ 	.word	0x00070058
        /*08ac*/ 	.short	0x010a
        /*08ae*/ 	.byte	0x0c
	.zero		1


	//   ....[42]....
        /*08b0*/ 	.word	0x00005820
        /*08b4*/ 	.word	0x000000ff
        /*08b8*/ 	.word	0x000700a8
        /*08bc*/ 	.short	0x010a
        /*08be*/ 	.byte	0x0c
	.zero		1


	//   ....[43]....
        /*08c0*/ 	.word	0x00005890
        /*08c4*/ 	.word	0x000000ff
        /*08c8*/ 	.word	0x00070068
        /*08cc*/ 	.short	0x010a
        /*08ce*/ 	.byte	0x0c
	.zero		1


	//   ....[44]....
        /*08d0*/ 	.word	0x000062a0
        /*08d4*/ 	.word	0x00000011
        /*08d8*/ 	.word	0x000700c0
        /*08dc*/ 	.short	0x010a
        /*08de*/ 	.byte	0xff
	.zero		1


	//   ....[45]....
        /*08e0*/ 	.word	0x0000b490
        /*08e4*/ 	.word	0x000000ff
        /*08e8*/ 	.word	0x000700b0
        /*08ec*/ 	.short	0x0101
        /*08ee*/ 	.byte	0x04
	.zero		1


	//   ....[46]....
        /*08f0*/ 	.word	0x0000def0
        /*08f4*/ 	.word	0x00000000
        /*08f8*/ 	.word	0x000700c8
        /*08fc*/ 	.short	0x010a
        /*08fe*/ 	.byte	0xff
	.zero		1


	//   ....[47]....
        /*0900*/ 	.word	0x0000e300
        /*0904*/ 	.word	0x00000000
        /*0908*/ 	.word	0x000700b8
        /*090c*/ 	.short	0x0101
        /*090e*/ 	.byte	0xff
	.zero		1


	//   ....[48]....
        /*0910*/ 	.word	0x0000e3b0
        /*0914*/ 	.word	0x0000003b
        /*0918*/ 	.word	0x00070070
        /*091c*/ 	.short	0x010a
        /*091e*/ 	.byte	0xff
	.zero		1


	//   ....[49]....
        /*0920*/ 	.word	0x0000e440
        /*0924*/ 	.word	0x00000000
        /*0928*/ 	.word	0x00000000
        /*092c*/ 	.short	0x0101
        /*092e*/ 	.byte	0xff
	.zero		1


	//   ....[50]....
        /*0930*/ 	.word	0x0000e4a0
        /*0934*/ 	.word	0x0000003b
        /*0938*/ 	.word	0x00070080
        /*093c*/ 	.short	0x010a
        /*093e*/ 	.byte	0xff
	.zero		1


	//   ....[51]....
        /*0940*/ 	.word	0x0000e600
        /*0944*/ 	.word	0x0000003b
        /*0948*/ 	.word	0x00070070
        /*094c*/ 	.short	0x010a
        /*094e*/ 	.byte	0xff
	.zero		1


	//   ....[52]....
        /*0950*/ 	.word	0x0000e790
        /*0954*/ 	.word	0x0000003b
        /*0958*/ 	.word	0x00070090
        /*095c*/ 	.short	0x010a
        /*095e*/ 	.byte	0xff
	.zero		1


	//   ....[53]....
        /*0960*/ 	.word	0x000103c0
        /*0964*/ 	.word	0x00000000
        /*0968*/ 	.word	0x00000000
        /*096c*/ 	.short	0x0101
        /*096e*/ 	.byte	0xff
	.zero		1


	//   ....[54]....
        /*0970*/ 	.word	0x00010440
        /*0974*/ 	.word	0x00000000
        /*0978*/ 	.word	0x00000000
        /*097c*/ 	.short	0x0101
        /*097e*/ 	.byte	0xff
	.zero		1


	//   ....[55]....
        /*0980*/ 	.word	0x000104a0
        /*0984*/ 	.word	0x0000003b
        /*0988*/ 	.word	0x00070080
        /*098c*/ 	.short	0x010a
        /*098e*/ 	.byte	0xff
	.zero		1


	//   ....[56]....
        /*0990*/ 	.word	0x00010600
        /*0994*/ 	.word	0x0000003b
        /*0998*/ 	.word	0x00070098
        /*099c*/ 	.short	0x010a
        /*099e*/ 	.byte	0xff
	.zero		1


	//   ....[57]....
        /*09a0*/ 	.word	0x00012210
        /*09a4*/ 	.word	0x00000000
        /*09a8*/ 	.word	0x00000000
        /*09ac*/ 	.short	0x0101
        /*09ae*/ 	.byte	0xff
	.zero		1


	//   ....[58]....
        /*09b0*/ 	.word	0x000122a0
        /*09b4*/ 	.word	0x00000003
        /*09b8*/ 	.word	0x00000000
        /*09bc*/ 	.short	0x0101
        /*09be*/ 	.byte	0xff
	.zero		1


	//   ....[59]....
        /*09c0*/ 	.word	0x00012330
        /*09c4*/ 	.word	0x00000004
        /*09c8*/ 	.word	0x00000000
        /*09cc*/ 	.short	0x0101
        /*09ce*/ 	.byte	0xff
	.zero		1


	//   ....[60]....
        /*09d0*/ 	.word	0x00012380
        /*09d4*/ 	.word	0x0000003b
        /*09d8*/ 	.word	0x00070070
        /*09dc*/ 	.short	0x010a
        /*09de*/ 	.byte	0xff
	.zero		1


	//   ....[61]....
        /*09e0*/ 	.word	0x00012420
        /*09e4*/ 	.word	0x00000000
        /*09e8*/ 	.word	0x00000000
        /*09ec*/ 	.short	0x0101
        /*09ee*/ 	.byte	0xff
	.zero		1


	//   ....[62]....
        /*09f0*/ 	.word	0x00012480
        /*09f4*/ 	.word	0x0000003b
        /*09f8*/ 	.word	0x00070090
        /*09fc*/ 	.short	0x010a
        /*09fe*/ 	.byte	0xff
	.zero		1


	//   ....[63]....
        /*0a00*/ 	.word	0x00012500
        /*0a04*/ 	.word	0x0000003b
        /*0a08*/ 	.word	0x000700c0
        /*0a0c*/ 	.short	0x010a
        /*0a0e*/ 	.byte	0xff
	.zero		1


	//   ....[64]....
        /*0a10*/ 	.word	0x00015f60
        /*0a14*/ 	.word	0x00000000
        /*0a18*/ 	.word	0x00000000
        /*0a1c*/ 	.short	0x0101
        /*0a1e*/ 	.byte	0xff
	.zero		1


	//   ....[65]....
        /*0a20*/ 	.word	0x00015f90
        /*0a24*/ 	.word	0x0000003b
        /*0a28*/ 	.word	0x000700b0
        /*0a2c*/ 	.short	0x0101
        /*0a2e*/ 	.byte	0xff
	.zero		1


	//   ....[66]....
        /*0a30*/ 	.word	0x00016010
        /*0a34*/ 	.word	0x0000003b
        /*0a38*/ 	.word	0x00070080
        /*0a3c*/ 	.short	0x010a
        /*0a3e*/ 	.byte	0xff
	.zero		1


	//   ....[67]....
        /*0a40*/ 	.word	0x000160a0
        /*0a44*/ 	.word	0x0000001f
        /*0a48*/ 	.word	0x00000000
        /*0a4c*/ 	.short	0x0101
        /*0a4e*/ 	.byte	0xff
	.zero		1


	//   ....[68]....
        /*0a50*/ 	.word	0x000160f0
        /*0a54*/ 	.word	0x0000003b
        /*0a58*/ 	.word	0x00070098
        /*0a5c*/ 	.short	0x010a
        /*0a5e*/ 	.byte	0xff
	.zero		1


	//   ....[69]....
        /*0a60*/ 	.word	0x00016170
        /*0a64*/ 	.word	0x0000003b
        /*0a68*/ 	.word	0x000700c8
        /*0a6c*/ 	.short	0x010a
        /*0a6e*/ 	.byte	0xff
	.zero		1


	//   ....[70]....
        /*0a70*/ 	.word	0x00019ae0
        /*0a74*/ 	.word	0x00000000
        /*0a78*/ 	.word	0x00000000
        /*0a7c*/ 	.short	0x0101
        /*0a7e*/ 	.byte	0xff
	.zero		1


	//   ....[71]....
        /*0a80*/ 	.word	0x00019b10
        /*0a84*/ 	.word	0x0000003b
        /*0a88*/ 	.word	0x000700b8
        /*0a8c*/ 	.short	0x0101
        /*0a8e*/ 	.byte	0xff
	.zero		1


	//   ....[72]....
        /*0a90*/ 	.word	0x00019ee0
        /*0a94*/ 	.word	0x000000ff
        /*0a98*/ 	.word	0x00000000
        /*0a9c*/ 	.short	0x010a
        /*0a9e*/ 	.byte	0x04
	.zero		1


	//   ....[73]....
        /*0aa0*/ 	.word	0x0001a140
        /*0aa4*/ 	.word	0x000000ff
        /*0aa8*/ 	.word	0x00000000
        /*0aac*/ 	.short	0x010a
        /*0aae*/ 	.byte	0x04
	.zero		1


	//   ....[74]....
        /*0ab0*/ 	.word	0x0001ad40
        /*0ab4*/ 	.word	0x000000ff
        /*0ab8*/ 	.word	0x00000000
        /*0abc*/ 	.short	0x0101
        /*0abe*/ 	.byte	0x04
	.zero		1


	//   ....[75]....
        /*0ac0*/ 	.word	0x0001adc0
        /*0ac4*/ 	.word	0x000000ff
        /*0ac8*/ 	.word	0x00000000
        /*0acc*/ 	.short	0x010a
        /*0ace*/ 	.byte	0x2f
	.zero		1


	//   ....[76]....
        /*0ad0*/ 	.word	0x0001b060
        /*0ad4*/ 	.word	0x000000ff
        /*0ad8*/ 	.word	0x00000000
        /*0adc*/ 	.short	0x0101
        /*0ade*/ 	.byte	0x30
	.zero		1


	//   ....[77]....
        /*0ae0*/ 	.word	0x0001db30
        /*0ae4*/ 	.word	0x000000ff
        /*0ae8*/ 	.word	0x00000000
        /*0aec*/ 	.short	0x0101
        /*0aee*/ 	.byte	0x04
	.zero		1


	//   ....[78]....
        /*0af0*/ 	.word	0x0001dcb0
        /*0af4*/ 	.word	0x000000ff
        /*0af8*/ 	.word	0x00000000
        /*0afc*/ 	.short	0x010a
        /*0afe*/ 	.byte	0x04
	.zero		1


	//   ....[79]....
        /*0b00*/ 	.word	0x0001e310
        /*0b04*/ 	.word	0x000000ff
        /*0b08*/ 	.word	0x00000000
        /*0b0c*/ 	.short	0x010a
        /*0b0e*/ 	.byte	0x04
	.zero		1


	//   ....[80]....
        /*0b10*/ 	.word	0x0001e580
        /*0b14*/ 	.word	0x000000ff
        /*0b18*/ 	.word	0x00000000
        /*0b1c*/ 	.short	0x0101
        /*0b1e*/ 	.byte	0x04
	.zero		1


	//   ....[81]....
        /*0b20*/ 	.word	0x0001e610
        /*0b24*/ 	.word	0x000000ff
        /*0b28*/ 	.word	0x00000000
        /*0b2c*/ 	.short	0x010a
        /*0b2e*/ 	.byte	0x04
	.zero		1


	//   ....[82]....
        /*0b30*/ 	.word	0x0001e6c0
        /*0b34*/ 	.word	0x000000ff
        /*0b38*/ 	.word	0x00000000
        /*0b3c*/ 	.short	0x0101
        /*0b3e*/ 	.byte	0x04
	.zero		1


	//   ....[83]....
        /*0b40*/ 	.word	0x0001ed10
        /*0b44*/ 	.word	0x000000ff
        /*0b48*/ 	.word	0x00070010
        /*0b4c*/ 	.short	0x010a
        /*0b4e*/ 	.byte	0x08
	.zero		1


	//   ....[84]....
        /*0b50*/ 	.word	0x0001f040
        /*0b54*/ 	.word	0x000000ff
        /*0b58*/ 	.word	0x00070038
        /*0b5c*/ 	.short	0x010a
        /*0b5e*/ 	.byte	0x29
	.zero		1


	//   ....[85]....
        /*0b60*/ 	.word	0x0001f370
        /*0b64*/ 	.word	0x000000ff
        /*0b68*/ 	.word	0x00070018
        /*0b6c*/ 	.short	0x010a
        /*0b6e*/ 	.byte	0x08
	.zero		1


	//   ....[86]....
        /*0b70*/ 	.word	0x0001f6d0
        /*0b74*/ 	.word	0x000000ff
        /*0b78*/ 	.word	0x00070038
        /*0b7c*/ 	.short	0x010a
        /*0b7e*/ 	.byte	0x29
	.zero		1


	//   ....[87]....
        /*0b80*/ 	.word	0x0001fb30
        /*0b84*/ 	.word	0x000000ff
        /*0b88*/ 	.word	0x00070038
        /*0b8c*/ 	.short	0x010a
        /*0b8e*/ 	.byte	0x29
	.zero		1


	//   ....[88]....
        /*0b90*/ 	.word	0x0001feb0
        /*0b94*/ 	.word	0x000000ff
        /*0b98*/ 	.word	0x00070038
        /*0b9c*/ 	.short	0x010a
        /*0b9e*/ 	.byte	0x29
	.zero		1


	//   ....[89]....
        /*0ba0*/ 	.word	0x00020210
        /*0ba4*/ 	.word	0x000000ff
        /*0ba8*/ 	.word	0x00070038
        /*0bac*/ 	.short	0x010a
        /*0bae*/ 	.byte	0x29
	.zero		1


	//   ....[90]....
        /*0bb0*/ 	.word	0x00020560
        /*0bb4*/ 	.word	0x000000ff
        /*0bb8*/ 	.word	0x00070038
        /*0bbc*/ 	.short	0x010a
        /*0bbe*/ 	.byte	0x29
	.zero		1


	//   ....[91]....
        /*0bc0*/ 	.word	0x00020930
        /*0bc4*/ 	.word	0x000000ff
        /*0bc8*/ 	.word	0x00070038
        /*0bcc*/ 	.short	0x010a
        /*0bce*/ 	.byte	0x29
	.zero		1


	//   ....[92]....
        /*0bd0*/ 	.word	0x00020c70
        /*0bd4*/ 	.word	0x000000ff
        /*0bd8*/ 	.word	0x00070038
        /*0bdc*/ 	.short	0x010a
        /*0bde*/ 	.byte	0x21
	.zero		1


	//   ....[93]....
        /*0be0*/ 	.word	0x000214c0
        /*0be4*/ 	.word	0x000000ff
        /*0be8*/ 	.word	0x000700b0
        /*0bec*/ 	.short	0x010a
        /*0bee*/ 	.byte	0x05
	.zero		1


	//   ....[94]....
        /*0bf0*/ 	.word	0x00022d10
        /*0bf4*/ 	.word	0x000000ff
        /*0bf8*/ 	.word	0x000700b8
        /*0bfc*/ 	.short	0x010a
        /*0bfe*/ 	.byte	0x05
	.zero		1


	//   ....[95]....
        /*0c00*/ 	.word	0x00023fb0
        /*0c04*/ 	.word	0x000000ff
        /*0c08*/ 	.word	0x00000000
        /*0c0c*/ 	.short	0x0101
        /*0c0e*/ 	.byte	0x04
	.zero		1


	//   ....[96]....
        /*0c10*/ 	.word	0x00024030
        /*0c14*/ 	.word	0x000000ff
        /*0c18*/ 	.word	0x00000000
        /*0c1c*/ 	.short	0x0101
        /*0c1e*/ 	.byte	0x04
	.zero		1


	//   ....[97]....
        /*0c20*/ 	.word	0x00024370
        /*0c24*/ 	.word	0x00000002
        /*0c28*/ 	.word	0x00070000
        /*0c2c*/ 	.short	0x010a
        /*0c2e*/ 	.byte	0xff
	.zero		1


	//   ....[98]....
        /*0c30*/ 	.word	0x000243d0
        /*0c34*/ 	.word	0x00000002
        /*0c38*/ 	.word	0x00070020
        /*0c3c*/ 	.short	0x010a
        /*0c3e*/ 	.byte	0xff
	.zero		1


	//   ....[99]....
        /*0c40*/ 	.word	0x00024430
        /*0c44*/ 	.word	0x00000005
        /*0c48*/ 	.word	0x00070058
        /*0c4c*/ 	.short	0x010a
        /*0c4e*/ 	.byte	0xff
	.zero		1


	//   ....[100]....
        /*0c50*/ 	.word	0x00024490
        /*0c54*/ 	.word	0x00000002
        /*0c58*/ 	.word	0x00070008
        /*0c5c*/ 	.short	0x010a
        /*0c5e*/ 	.byte	0xff
	.zero		1


	//   ....[101]....
        /*0c60*/ 	.word	0x000244f0
        /*0c64*/ 	.word	0x00000000
        /*0c68*/ 	.word	0x00070068
        /*0c6c*/ 	.short	0x010a
        /*0c6e*/ 	.byte	0xff
	.zero		1


	//   ....[102]....
        /*0c70*/ 	.word	0x00024550
        /*0c74*/ 	.word	0x00000000
        /*0c78*/ 	.word	0x00070020
        /*0c7c*/ 	.short	0x010a
        /*0c7e*/ 	.byte	0xff
	.zero		1


	//   ....[103]....
        /*0c80*/ 	.word	0x000245b0
        /*0c84*/ 	.word	0x00000000
        /*0c88*/ 	.word	0x000700a0
        /*0c8c*/ 	.short	0x010a
        /*0c8e*/ 	.byte	0xff
	.zero		1


	//   ....[104]....
        /*0c90*/ 	.word	0x00024620
        /*0c94*/ 	.word	0x00000004
        /*0c98*/ 	.word	0x00070058
        /*0c9c*/ 	.short	0x010a
        /*0c9e*/ 	.byte	0xff
	.zero		1


	//   ....[105]....
        /*0ca0*/ 	.word	0x00024680
        /*0ca4*/ 	.word	0x00000000
        /*0ca8*/ 	.word	0x00070020
        /*0cac*/ 	.short	0x010a
        /*0cae*/ 	.byte	0xff
	.zero		1


	//   ....[106]....
        /*0cb0*/ 	.word	0x000246e0
        /*0cb4*/ 	.word	0x00000000
        /*0cb8*/ 	.word	0x000700a8
        /*0cbc*/ 	.short	0x010a
        /*0cbe*/ 	.byte	0xff
	.zero		1


	//   ....[107]....
        /*0cc0*/ 	.word	0x00024740
        /*0cc4*/ 	.word	0x00000002
        /*0cc8*/ 	.word	0x00070068
        /*0ccc*/ 	.short	0x010a
        /*0cce*/ 	.byte	0xff
	.zero		1


	//   ....[108]....
        /*0cd0*/ 	.word	0x000247a0
        /*0cd4*/ 	.word	0x00000000
        /*0cd8*/ 	.word	0x00070020
        /*0cdc*/ 	.short	0x010a
        /*0cde*/ 	.byte	0xff
	.zero		1


	//   ....[109]....
        /*0ce0*/ 	.word	0x00024800
        /*0ce4*/ 	.word	0x00000000
        /*0ce8*/ 	.word	0x000700a0
        /*0cec*/ 	.short	0x010a
        /*0cee*/ 	.byte	0xff
	.zero		1


	//   ....[110]....
        /*0cf0*/ 	.word	0x00024870
        /*0cf4*/ 	.word	0x00000004
        /*0cf8*/ 	.word	0x00070058
        /*0cfc*/ 	.short	0x010a
        /*0cfe*/ 	.byte	0xff
	.zero		1


	//   ....[111]....
        /*0d00*/ 	.word	0x000248d0
        /*0d04*/ 	.word	0x00000002
        /*0d08*/ 	.word	0x000700a8
        /*0d0c*/ 	.short	0x010a
        /*0d0e*/ 	.byte	0xff
	.zero		1


	//   ....[112]....
        /*0d10*/ 	.word	0x00024930
        /*0d14*/ 	.word	0x00000000
        /*0d18*/ 	.word	0x00070068
        /*0d1c*/ 	.short	0x010a
        /*0d1e*/ 	.byte	0xff
	.zero		1


	//   ....[113]....
        /*0d20*/ 	.word	0x00024980
        /*0d24*/ 	.word	0x00000011
        /*0d28*/ 	.word	0x000700c0
        /*0d2c*/ 	.short	0x010a
        /*0d2e*/ 	.byte	0xff
	.zero		1


	//   ....[114]....
        /*0d30*/ 	.word	0x000249d0
        /*0d34*/ 	.word	0x00000000
        /*0d38*/ 	.word	0x000700c8
        /*0d3c*/ 	.short	0x010a
        /*0d3e*/ 	.byte	0xff
	.zero		1


	//   ....[115]....
        /*0d40*/ 	.word	0x00024a20
        /*0d44*/ 	.word	0x0000003b
        /*0d48*/ 	.word	0x00070070
        /*0d4c*/ 	.short	0x010a
        /*0d4e*/ 	.byte	0xff
	.zero		1


	//   ....[116]....
        /*0d50*/ 	.word	0x00024a70
        /*0d54*/ 	.word	0x0000003b
        /*0d58*/ 	.word	0x00070080
        /*0d5c*/ 	.short	0x010a
        /*0d5e*/ 	.byte	0xff
	.zero		1


	//   ....[117]....
        /*0d60*/ 	.word	0x00024ac0
        /*0d64*/ 	.word	0x0000003b
        /*0d68*/ 	.word	0x00070070
        /*0d6c*/ 	.short	0x010a
        /*0d6e*/ 	.byte	0xff
	.zero		1


	//   ....[118]....
        /*0d70*/ 	.word	0x00024b10
        /*0d74*/ 	.word	0x0000003b
        /*0d78*/ 	.word	0x00070090
        /*0d7c*/ 	.short	0x010a
        /*0d7e*/ 	.byte	0xff
	.zero		1


	//   ....[119]....
        /*0d80*/ 	.word	0x00024b60
        /*0d84*/ 	.word	0x0000003b
        /*0d88*/ 	.word	0x00070080
        /*0d8c*/ 	.short	0x010a
        /*0d8e*/ 	.byte	0xff
	.zero		1


	//   ....[120]....
        /*0d90*/ 	.word	0x00024bb0
        /*0d94*/ 	.word	0x0000003b
        /*0d98*/ 	.word	0x00070098
        /*0d9c*/ 	.short	0x010a
        /*0d9e*/ 	.byte	0xff
	.zero		1


	//   ....[121]....
        /*0da0*/ 	.word	0x00024c00
        /*0da4*/ 	.word	0x0000003b
        /*0da8*/ 	.word	0x00070070
        /*0dac*/ 	.short	0x010a
        /*0dae*/ 	.byte	0xff
	.zero		1


	//   ....[122]....
        /*0db0*/ 	.word	0x00024c50
        /*0db4*/ 	.word	0x0000003b
        /*0db8*/ 	.word	0x00070090
        /*0dbc*/ 	.short	0x010a
        /*0dbe*/ 	.byte	0xff
	.zero		1


	//   ....[123]....
        /*0dc0*/ 	.word	0x00024ca0
        /*0dc4*/ 	.word	0x0000003b
        /*0dc8*/ 	.word	0x000700c0
        /*0dcc*/ 	.short	0x010a
        /*0dce*/ 	.byte	0xff
	.zero		1


	//   ....[124]....
        /*0dd0*/ 	.word	0x00024cf0
        /*0dd4*/ 	.word	0x0000003b
        /*0dd8*/ 	.word	0x00070080
        /*0ddc*/ 	.short	0x010a
        /*0dde*/ 	.byte	0xff
	.zero		1


	//   ....[125]....
        /*0de0*/ 	.word	0x00024d40
        /*0de4*/ 	.word	0x0000003b
        /*0de8*/ 	.word	0x00070098
        /*0dec*/ 	.short	0x010a
        /*0dee*/ 	.byte	0xff
	.zero		1


	//   ....[126]....
        /*0df0*/ 	.word	0x00024d90
        /*0df4*/ 	.word	0x0000003b
        /*0df8*/ 	.word	0x000700c8
        /*0dfc*/ 	.short	0x010a
        /*0dfe*/ 	.byte	0xff
	.zero		1


	//   ....[127]....
        /*0e00*/ 	.word	0x00024df0
        /*0e04*/ 	.word	0x00000000
        /*0e08*/ 	.word	0x00000000
        /*0e0c*/ 	.short	0x010a
        /*0e0e*/ 	.byte	0xff
	.zero		1


	//   ....[128]....
        /*0e10*/ 	.word	0x00024e50
        /*0e14*/ 	.word	0x00000000
        /*0e18*/ 	.word	0x00000000
        /*0e1c*/ 	.short	0x010a
        /*0e1e*/ 	.byte	0xff
	.zero		1


	//   ....[129]....
        /*0e20*/ 	.word	0x00024eb0
        /*0e24*/ 	.word	0x00000004
        /*0e28*/ 	.word	0x00000000
        /*0e2c*/ 	.short	0x010a
        /*0e2e*/ 	.byte	0xff
	.zero		1


	//   ....[130]....
        /*0e30*/ 	.word	0x00024f10
        /*0e34*/ 	.word	0x00000004
        /*0e38*/ 	.word	0x00000000
        /*0e3c*/ 	.short	0x010a
        /*0e3e*/ 	.byte	0xff
	.zero		1


	//   ....[131]....
        /*0e40*/ 	.word	0x00024f70
        /*0e44*/ 	.word	0x00000003
        /*0e48*/ 	.word	0x00000000
        /*0e4c*/ 	.short	0x010a
        /*0e4e*/ 	.byte	0xff
	.zero		1


	//   ....[132]....
        /*0e50*/ 	.word	0x00024fd0
        /*0e54*/ 	.word	0x00000000
        /*0e58*/ 	.word	0x00000000
        /*0e5c*/ 	.short	0x010a
        /*0e5e*/ 	.byte	0xff
	.zero		1


	//   ....[133]....
        /*0e60*/ 	.word	0x00025030
        /*0e64*/ 	.word	0x00000000
        /*0e68*/ 	.word	0x00070010
        /*0e6c*/ 	.short	0x010a
        /*0e6e*/ 	.byte	0xff
	.zero		1


	//   ....[134]....
        /*0e70*/ 	.word	0x00025090
        /*0e74*/ 	.word	0x00000000
        /*0e78*/ 	.word	0x00070038
        /*0e7c*/ 	.short	0x010a
        /*0e7e*/ 	.byte	0xff
	.zero		1


	//   ....[135]....
        /*0e80*/ 	.word	0x000250f0
        /*0e84*/ 	.word	0x00000000
        /*0e88*/ 	.word	0x00070018
        /*0e8c*/ 	.short	0x010a
        /*0e8e*/ 	.byte	0xff
	.zero		1


	//   ....[136]....
        /*0e90*/ 	.word	0x00025150
        /*0e94*/ 	.word	0x00000000
        /*0e98*/ 	.word	0x00070038
        /*0e9c*/ 	.short	0x010a
        /*0e9e*/ 	.byte	0xff
	.zero		1


	//   ....[137]....
        /*0ea0*/ 	.word	0x000251b0
        /*0ea4*/ 	.word	0x00000000
        /*0ea8*/ 	.word	0x00070038
        /*0eac*/ 	.short	0x010a
        /*0eae*/ 	.byte	0xff
	.zero		1


	//   ....[138]....
        /*0eb0*/ 	.word	0x00025210
        /*0eb4*/ 	.word	0x00000000
        /*0eb8*/ 	.word	0x00070038
        /*0ebc*/ 	.short	0x010a
        /*0ebe*/ 	.byte	0xff
	.zero		1


	//   ....[139]....
        /*0ec0*/ 	.word	0x00025270
        /*0ec4*/ 	.word	0x00000000
        /*0ec8*/ 	.word	0x00070038
        /*0ecc*/ 	.short	0x010a
        /*0ece*/ 	.byte	0xff
	.zero		1


	//   ....[140]....
        /*0ed0*/ 	.word	0x000252d0
        /*0ed4*/ 	.word	0x00000000
        /*0ed8*/ 	.word	0x00070038
        /*0edc*/ 	.short	0x010a
        /*0ede*/ 	.byte	0xff
	.zero		1


	//   ....[141]....
        /*0ee0*/ 	.word	0x00025330
        /*0ee4*/ 	.word	0x00000000
        /*0ee8*/ 	.word	0x00070038
        /*0eec*/ 	.short	0x010a
        /*0eee*/ 	.byte	0xff
	.zero		1


	//   ....[142]....
        /*0ef0*/ 	.word	0x00025390
        /*0ef4*/ 	.word	0x00000000
        /*0ef8*/ 	.word	0x00070038
        /*0efc*/ 	.short	0x010a
        /*0efe*/ 	.byte	0xff
	.zero		1


	//   ....[143]....
        /*0f00*/ 	.word	0x000253f0
        /*0f04*/ 	.word	0x00000003
        /*0f08*/ 	.word	0x000700b0
        /*0f0c*/ 	.short	0x010a
        /*0f0e*/ 	.byte	0xff
	.zero		1


	//   ....[144]....
        /*0f10*/ 	.word	0x00025450
        /*0f14*/ 	.word	0x00000003
        /*0f18*/ 	.word	0x000700b8
        /*0f1c*/ 	.short	0x010a
        /*0f1e*/ 	.byte	0xff
	.zero		1


	//----- nvinfo : EIATTR_NUM_MBARRIERS
	.align		4
.L_66:
        /*0f20*/ 	.byte	0x03, 0x38
        /*0f22*/ 	.short	0x001c


	//----- nvinfo : EIATTR_EXIT_INSTR_OFFSETS
	.align		4
        /*0f24*/ 	.byte	0x04, 0x1c
        /*0f26*/ 	.short	(.L_68 - .L_67)


	//   ....[0]....
.L_67:
        /*0f28*/ 	.word	0x000017b0


	//   ....[1]....
        /*0f2c*/ 	.word	0x00005e90


	//   ....[2]....
        /*0f30*/ 	.word	0x00005ef0


	//   ....[3]....
        /*0f34*/ 	.word	0x00019bc0


	//   ....[4]....
        /*0f38*/ 	.word	0x00019c30


	//   ....[5]....
        /*0f3c*/ 	.word	0x0001e760


	//   ....[6]....
        /*0f40*/ 	.word	0x0001e7f0


	//   ....[7]....
        /*0f44*/ 	.word	0x0001e840


	//   ....[8]....
        /*0f48*/ 	.word	0x00020fb0


	//   ....[9]....
        /*0f4c*/ 	.word	0x00021000


	//   ....[10]....
        /*0f50*/ 	.word	0x00024090


	//   ....[11]....
        /*0f54*/ 	.word	0x00024350


	//----- nvinfo : EIATTR_INDIRECT_BRANCH_TARGETS
	.align		4
.L_68:
        /*0f58*/ 	.byte	0x04, 0x34
        /*0f5a*/ 	.short	(.L_70 - .L_69)


	//   ....[0]....
.L_69:
        /*0f5c*/ 	.word	.L_x_490@srel
        /*0f60*/ 	.short	0x0
        /*0f62*/ 	.short	0x0
        /*0f64*/ 	.word	0x3
        /*0f68*/ 	.word	.L_x_491@srel
        /*0f6c*/ 	.word	.L_x_492@srel
        /*0f70*/ 	.word	.L_x_493@srel


	//----- nvinfo : EIATTR_MAX_THREADS
	.align		4
.L_70:
        /*0f74*/ 	.byte	0x04, 0x05
        /*0f76*/ 	.short	(.L_72 - .L_71)
.L_71:
        /*0f78*/ 	.word	0x00000200
        /*0f7c*/ 	.word	0x00000001
        /*0f80*/ 	.word	0x00000001


	//----- nvinfo : EIATTR_CRS_STACK_SIZE
	.align		4
.L_72:
        /*0f84*/ 	.byte	0x04, 0x1e
        /*0f86*/ 	.short	(.L_74 - .L_73)
.L_73:
        /*0f88*/ 	.word	0x00000000


	//----- nvinfo : EIATTR_CBANK_PARAM_SIZE
	.align		4
.L_74:
        /*0f8c*/ 	.byte	0x03, 0x19
        /*0f8e*/ 	.short	0x0600


	//----- nvinfo : EIATTR_PARAM_CBANK
	.align		4
        /*0f90*/ 	.byte	0x04, 0x0a
        /*0f92*/ 	.short	(.L_76 - .L_75)
	.align		4
.L_75:
        /*0f94*/ 	.word	index@(.nv.constant0._ZN7cutlass13device_kernelINS_4fmha6kernel36Sm100FmhaFwdKernelTmaWarpspecializedIN4cute5tupleIJiiiNS5_IJNS5_IJiiEEEiEEEEEENS1_10collective38Sm100FmhaFwdMainloopTmaWarpspecializedINS_10bfloat16_tEffNS5_IJNS4_1CILi256EEENSC_ILi128EEESD_EEENS5_IJiNSC_ILi1EEES7_EEENS5_IJiSG_NS5_IJNS5_IJNSC_ILi0EEEiEEEiEEEEEESL_NS9_6NoMaskENS5_IJNSC_ILi2EEESG_SG_EEENSC_ILb0EEEEENS9_38Sm100FmhaFwdEpilogueTmaWarpspecializedINS_6half_tEfNS5_IJSE_SD_SE_EEESH_NS5_IJSG_S7_EEESP_EENS2_23PersistentTileSchedulerENS2_41Sm100FmhaCtxKernelWarpspecializedScheduleEEEEEvNT_6ParamsE)
        /*0f98*/ 	.short	0x0380
        /*0f9a*/ 	.short	0x0600


	//----- nvinfo : EIATTR_SW_WAR
	.align		4
.L_76:
        /*0f9c*/ 	.byte	0x04, 0x36
        /*0f9e*/ 	.short	(.L_78 - .L_77)
.L_77:
        /*0fa0*/ 	.word	0x00000008
.L_78:


//--------------------- .nv.callgraph             --------------------------
	.section	.nv.callgraph,"",@"SHT_CUDA_CALLGRAPH"
	.align	4
	.sectionentsize	8
	.align		4
        /*0000*/ 	.word	0x00000000
	.align		4
        /*0004*/ 	.word	0xffffffff
	.align		4
        /*0008*/ 	.word	index@(_ZN7cutlass13device_kernelINS_4fmha6kernel36Sm100FmhaFwdKernelTmaWarpspecializedIN4cute5tupleIJiiiNS5_IJNS5_IJiiEEEiEEEEEENS1_10collective38Sm100FmhaFwdMainloopTmaWarpspecializedINS_10bfloat16_tEffNS5_IJNS4_1CILi256EEENSC_ILi128EEESD_EEENS5_IJiNSC_ILi1EEES7_EEENS5_IJiSG_NS5_IJNS5_IJNSC_ILi0EEEiEEEiEEEEEESL_NS9_6NoMaskENS5_IJNSC_ILi2EEESG_SG_EEENSC_ILb0EEEEENS9_38Sm100FmhaFwdEpilogueTmaWarpspecializedINS_6half_tEfNS5_IJSE_SD_SE_EEESH_NS5_IJSG_S7_EEESP_EENS2_23PersistentTileSchedulerENS2_41Sm100FmhaCtxKernelWarpspecializedScheduleEEEEEvNT_6ParamsE)
	.align		4
        /*000c*/ 	.word	index@(__assertfail)
	.align		4
        /*0010*/ 	.word	index@(_ZN7cutlass13device_kernelINS_4fmha6kernel36Sm100FmhaFwdKernelTmaWarpspecializedIN4cute5tupleIJiiiNS5_IJNS5_IJiiEEEiEEEEEENS1_10collective38Sm100FmhaFwdMainloopTmaWarpspecializedINS_10bfloat16_tEffNS5_IJNS4_1CILi256EEENSC_ILi128EEESD_EEENS5_IJiNSC_ILi1EEES7_EEENS5_IJiSG_NS5_IJNS5_IJNSC_ILi0EEEiEEEiEEEEEESL_NS9_6NoMaskENS5_IJNSC_ILi2EEESG_SG_EEENSC_ILb0EEEEENS9_38Sm100FmhaFwdEpilogueTmaWarpspecializedINS_6half_tEfNS5_IJSE_SD_SE_EEESH_NS5_IJSG_S7_EEESP_EENS2_23PersistentTileSchedulerENS2_41Sm100FmhaCtxKernelWarpspecializedScheduleEEEEEvNT_6ParamsE)
	.align		4
        /*0014*/ 	.word	index@(vprintf)
	.align		4
        /*0018*/ 	.word	0x00000000
	.align		4
        /*001c*/ 	.word	0xfffffffe
	.align		4
        /*0020*/ 	.word	0x00000000
	.align		4
        /*0024*/ 	.word	0xfffffffd
	.align		4
        /*0028*/ 	.word	0x00000000
	.align		4
        /*002c*/ 	.word	0xfffffffc


//--------------------- .nv.constant4             --------------------------
	.section	.nv.constant4,"a",@progbits
	.align	8
	.align		8
.nv.constant4:
        /*0000*/ 	.dword	vprintf
	.align		8
        /*0008*/ 	.dword	__assertfail
	.align		8
        /*0010*/ 	.dword	__unnamed_1
	.align		8
        /*0018*/ 	.dword	__unnamed_2
	.align		8
        /*0020*/ 	.dword	__unnamed_3
	.align		8
        /*0028*/ 	.dword	__unnamed_4
	.align		8
        /*0030*/ 	.dword	__unnamed_5
	.align		8
        /*0038*/ 	.dword	__unnamed_6
	.align		8
        /*0040*/ 	.dword	__unnamed_7
	.align		8
        /*0048*/ 	.dword	_ZN39_INTERNAL_9e0fc161_4_k_cu_cb75361b_31094cuda3std3__45__cpo5beginE
	.align		8
        /*0050*/ 	.dword	_ZN39_INTERNAL_9e0fc161_4_k_cu_cb75361b_31094cuda3std3__45__cpo3endE
	.align		8
        /*0058*/ 	.dword	_ZN39_INTERNAL_9e0fc161_4_k_cu_cb75361b_31094cuda3std3__45__cpo6cbeginE
	.align		8
        /*0060*/ 	.dword	_ZN39_INTERNAL_9e0fc161_4_k_cu_cb75361b_31094cuda3std3__45__cpo4cendE
	.align		8
        /*0068*/ 	.dword	_ZN39_INTERNAL_9e0fc161_4_k_cu_cb75361b_31094cuda3std3__441_GLOBAL__N__9e0fc161_4_k_cu_cb75361b_31096ignoreE
	.align		8
        /*0070*/ 	.dword	_ZN39_INTERNAL_9e0fc161_4_k_cu_cb75361b_31094cuda3std3__419piecewise_constructE
	.align		8
        /*0078*/ 	.dword	_ZN39_INTERNAL_9e0fc161_4_k_cu_cb75361b_31094cuda3std3__48in_placeE
	.align		8
        /*0080*/ 	.dword	_ZN39_INTERNAL_9e0fc161_4_k_cu_cb75361b_31094cuda3std6ranges3__45__cpo4swapE
	.align		8
        /*0088*/ 	.dword	_ZN39_INTERNAL_9e0fc161_4_k_cu_cb75361b_31094cuda3std6ranges3__45__cpo9iter_moveE
	.align		8
        /*0090*/ 	.dword	_ZN39_INTERNAL_9e0fc161_4_k_cu_cb75361b_31094cute7productE
	.align		8
        /*0098*/ 	.dword	_ZN39_INTERNAL_9e0fc161_4_k_cu_cb75361b_31094cute1_E
	.align		8
        /*00a0*/ 	.dword	$str$22
	.align		8
        /*00a8*/ 	.dword	$str$23
	.align		8
        /*00b0*/ 	.dword	$str$26
	.align		8
        /*00b8*/ 	.dword	$str$27
	.align		8
        /*00c0*/ 	.dword	$str$28
	.align		8
        /*00c8*/ 	.dword	$str$29
	.align		8
        /*00d0*/ 	.dword	$str$30
	.align		8
        /*00d8*/ 	.dword	$str$31
	.align		8
        /*00e0*/ 	.dword	$str$32
	.align		8
        /*00e8*/ 	.dword	$str$33
	.align		8
        /*00f0*/ 	.dword	$str$34
	.align		8
        /*00f8*/ 	.dword	$str$35
	.align		8
        /*0100*/ 	.dword	$str$36
	.align		8
        /*0108*/ 	.dword	$str$37


//--------------------- .nv.constant2._ZN7cutlass13device_kernelINS_4fmha6kernel36Sm100FmhaFwdKernelTmaWarpspecializedIN4cute5tupleIJiiiNS5_IJNS5_IJiiEEEiEEEEEENS1_10collective38Sm100FmhaFwdMainloopTmaWarpspecializedINS_10bfloat16_tEffNS5_IJNS4_1CILi256EEENSC_ILi128EEESD_EEENS5_IJiNSC_ILi1EEES7_EEENS5_IJiSG_NS5_IJNS5_IJNSC_ILi0EEEiEEEiEEEEEESL_NS9_6NoMaskENS5_IJNSC_ILi2EEESG_SG_EEENSC_ILb0EEEEENS9_38Sm100FmhaFwdEpilogueTmaWarpspecializedINS_6half_tEfNS5_IJSE_SD_SE_EEESH_NS5_IJSG_S7_EEESP_EENS2_23PersistentTileSchedulerENS2_41Sm100FmhaCtxKernelWarpspecializedScheduleEEEEEvNT_6ParamsE --------------------------
	.section	.nv.constant2._ZN7cutlass13device_kernelINS_4fmha6kernel36Sm100FmhaFwdKernelTmaWarpspecializedIN4cute5tupleIJiiiNS5_IJNS5_IJiiEEEiEEEEEENS1_10collective38Sm100FmhaFwdMainloopTmaWarpspecializedINS_10bfloat16_tEffNS5_IJNS4_1CILi256EEENSC_ILi128EEESD_EEENS5_IJiNSC_ILi1EEES7_EEENS5_IJiSG_NS5_IJNS5_IJNSC_ILi0EEEiEEEiEEEEEESL_NS9_6NoMaskENS5_IJNSC_ILi2EEESG_SG_EEENSC_ILb0EEEEENS9_38Sm100FmhaFwdEpilogueTmaWarpspecializedINS_6half_tEfNS5_IJSE_SD_SE_EEESH_NS5_IJSG_S7_EEESP_EENS2_23PersistentTileSchedulerENS2_41Sm100FmhaCtxKernelWarpspecializedScheduleEEEEEvNT_6ParamsE,"a",@progbits
	.sectionflags	@""
	.align	4
.nv.constant2._ZN7cutlass13device_kernelINS_4fmha6kernel36Sm100FmhaFwdKernelTmaWarpspecializedIN4cute5tupleIJiiiNS5_IJNS5_IJiiEEEiEEEEEENS1_10collective38Sm100FmhaFwdMainloopTmaWarpspecializedINS_10bfloat16_tEffNS5_IJNS4_1CILi256EEENSC_ILi128EEESD_EEENS5_IJiNSC_ILi1EEES7_EEENS5_IJiSG_NS5_IJNS5_IJNSC_ILi0EEEiEEEiEEEEEESL_NS9_6NoMaskENS5_IJNSC_ILi2EEESG_SG_EEENSC_ILb0EEEEENS9_38Sm100FmhaFwdEpilogueTmaWarpspecializedINS_6half_tEfNS5_IJSE_SD_SE_EEESH_NS5_IJSG_S7_EEESP_EENS2_23PersistentTileSchedulerENS2_41Sm100FmhaCtxKernelWarpspecializedScheduleEEEEEvNT_6ParamsE:
        /*0000*/ 	.byte	0x00, 0xe8, 0x01, 0x00, 0xc0, 0x0f, 0x02, 0x00, 0xd0, 0xe7, 0x01, 0x00


//--------------------- .text._ZN7cutlass13device_kernelINS_4fmha6kernel36Sm100FmhaFwdKernelTmaWarpspecializedIN4cute5tupleIJiiiNS5_IJNS5_IJiiEEEiEEEEEENS1_10collective38Sm100FmhaFwdMainloopTmaWarpspecializedINS_10bfloat16_tEffNS5_IJNS4_1CILi256EEENSC_ILi128EEESD_EEENS5_IJiNSC_ILi1EEES7_EEENS5_IJiSG_NS5_IJNS5_IJNSC_ILi0EEEiEEEiEEEEEESL_NS9_6NoMaskENS5_IJNSC_ILi2EEESG_SG_EEENSC_ILb0EEEEENS9_38Sm100FmhaFwdEpilogueTmaWarpspecializedINS_6half_tEfNS5_IJSE_SD_SE_EEESH_NS5_IJSG_S7_EEESP_EENS2_23PersistentTileSchedulerENS2_41Sm100FmhaCtxKernelWarpspecializedScheduleEEEEEvNT_6ParamsE --------------------------
	.section	.text._ZN7cutlass13device_kernelINS_4fmha6kernel36Sm100FmhaFwdKernelTmaWarpspecializedIN4cute5tupleIJiiiNS5_IJNS5_IJiiEEEiEEEEEENS1_10collective38Sm100FmhaFwdMainloopTmaWarpspecializedINS_10bfloat16_tEffNS5_IJNS4_1CILi256EEENSC_ILi128EEESD_EEENS5_IJiNSC_ILi1EEES7_EEENS5_IJiSG_NS5_IJNS5_IJNSC_ILi0EEEiEEEiEEEEEESL_NS9_6NoMaskENS5_IJNSC_ILi2EEESG_SG_EEENSC_ILb0EEEEENS9_38Sm100FmhaFwdEpilogueTmaWarpspecializedINS_6half_tEfNS5_IJSE_SD_SE_EEESH_NS5_IJSG_S7_EEESP_EENS2_23PersistentTileSchedulerENS2_41Sm100FmhaCtxKernelWarpspecializedScheduleEEEEEvNT_6ParamsE,"ax",@progbits
	.align	128
.text._ZN7cutlass13device_kernelINS_4fmha6kernel36Sm100FmhaFwdKernelTmaWarpspecializedIN4cute5tupleIJiiiNS5_IJNS5_IJiiEEEiEEEEEENS1_10collective38Sm100FmhaFwdMainloopTmaWarpspecializedINS_10bfloat16_tEffNS5_IJNS4_1CILi256EEENSC_ILi128EEESD_EEENS5_IJiNSC_ILi1EEES7_EEENS5_IJiSG_NS5_IJNS5_IJNSC_ILi0EEEiEEEiEEEEEESL_NS9_6NoMaskENS5_IJNSC_ILi2EEESG_SG_EEENSC_ILb0EEEEENS9_38Sm100FmhaFwdEpilogueTmaWarpspecializedINS_6half_tEfNS5_IJSE_SD_SE_EEESH_NS5_IJSG_S7_EEESP_EENS2_23PersistentTileSchedulerENS2_41Sm100FmhaCtxKernelWarpspecializedScheduleEEEEEvNT_6ParamsE:
        .type           _ZN7cutlass13device_kernelINS_4fmha6kernel36Sm100FmhaFwdKernelTmaWarpspecializedIN4cute5tupleIJiiiNS5_IJNS5_IJiiEEEiEEEEEENS1_10collective38Sm100FmhaFwdMainloopTmaWarpspecializedINS_10bfloat16_tEffNS5_IJNS4_1CILi256EEENSC_ILi128EEESD_EEENS5_IJiNSC_ILi1EEES7_EEENS5_IJiSG_NS5_IJNS5_IJNSC_ILi0EEEiEEEiEEEEEESL_NS9_6NoMaskENS5_IJNSC_ILi2EEESG_SG_EEENSC_ILb0EEEEENS9_38Sm100FmhaFwdEpilogueTmaWarpspecializedINS_6half_tEfNS5_IJSE_SD_SE_EEESH_NS5_IJSG_S7_EEESP_EENS2_23PersistentTileSchedulerENS2_41Sm100FmhaCtxKernelWarpspecializedScheduleEEEEEvNT_6ParamsE,@function
        .size           _ZN7cutlass13device_kernelINS_4fmha6kernel36Sm100FmhaFwdKernelTmaWarpspecializedIN4cute5tupleIJiiiNS5_IJNS5_IJiiEEEiEEEEEENS1_10collective38Sm100FmhaFwdMainloopTmaWarpspecializedINS_10bfloat16_tEffNS5_IJNS4_1CILi256EEENSC_ILi128EEESD_EEENS5_IJiNSC_ILi1EEES7_EEENS5_IJiSG_NS5_IJNS5_IJNSC_ILi0EEEiEEEiEEEEEESL_NS9_6NoMaskENS5_IJNSC_ILi2EEESG_SG_EEENSC_ILb0EEEEENS9_38Sm100FmhaFwdEpilogueTmaWarpspecializedINS_6half_tEfNS5_IJSE_SD_SE_EEESH_NS5_IJSG_S7_EEESP_EENS2_23PersistentTileSchedulerENS2_41Sm100FmhaCtxKernelWarpspecializedScheduleEEEEEvNT_6ParamsE,(.L_x_494 - _ZN7cutlass13device_kernelINS_4fmha6kernel36Sm100FmhaFwdKernelTmaWarpspecializedIN4cute5tupleIJiiiNS5_IJNS5_IJiiEEEiEEEEEENS1_10collective38Sm100FmhaFwdMainloopTmaWarpspecializedINS_10bfloat16_tEffNS5_IJNS4_1CILi256EEENSC_ILi128EEESD_EEENS5_IJiNSC_ILi1EEES7_EEENS5_IJiSG_NS5_IJNS5_IJNSC_ILi0EEEiEEEiEEEEEESL_NS9_6NoMaskENS5_IJNSC_ILi2EEESG_SG_EEENSC_ILb0EEEEENS9_38Sm100FmhaFwdEpilogueTmaWarpspecializedINS_6half_tEfNS5_IJSE_SD_SE_EEESH_NS5_IJSG_S7_EEESP_EENS2_23PersistentTileSchedulerENS2_41Sm100FmhaCtxKernelWarpspecializedScheduleEEEEEvNT_6ParamsE)
        .other          _ZN7cutlass13device_kernelINS_4fmha6kernel36Sm100FmhaFwdKernelTmaWarpspecializedIN4cute5tupleIJiiiNS5_IJNS5_IJiiEEEiEEEEEENS1_10collective38Sm100FmhaFwdMainloopTmaWarpspecializedINS_10bfloat16_tEffNS5_IJNS4_1CILi256EEENSC_ILi128EEESD_EEENS5_IJiNSC_ILi1EEES7_EEENS5_IJiSG_NS5_IJNS5_IJNSC_ILi0EEEiEEEiEEEEEESL_NS9_6NoMaskENS5_IJNSC_ILi2EEESG_SG_EEENSC_ILb0EEEEENS9_38Sm100FmhaFwdEpilogueTmaWarpspecializedINS_6half_tEfNS5_IJSE_SD_SE_EEESH_NS5_IJSG_S7_EEESP_EENS2_23PersistentTileSchedulerENS2_41Sm100FmhaCtxKernelWarpspecializedScheduleEEEEEvNT_6ParamsE,@"STO_CUDA_ENTRY STV_DEFAULT"
_ZN7cutlass13device_kernelINS_4fmha6kernel36Sm100FmhaFwdKernelTmaWarpspecializedIN4cute5tupleIJiiiNS5_IJNS5_IJiiEEEiEEEEEENS1_10collective38Sm100FmhaFwdMainloopTmaWarpspecializedINS_10bfloat16_tEffNS5_IJNS4_1CILi256EEENSC_ILi128EEESD_EEENS5_IJiNSC_ILi1EEES7_EEENS5_IJiSG_NS5_IJNS5_IJNSC_ILi0EEEiEEEiEEEEEESL_NS9_6NoMaskENS5_IJNSC_ILi2EEESG_SG_EEENSC_ILb0EEEEENS9_38Sm100FmhaFwdEpilogueTmaWarpspecializedINS_6half_tEfNS5_IJSE_SD_SE_EEESH_NS5_IJSG_S7_EEESP_EENS2_23PersistentTileSchedulerENS2_41Sm100FmhaCtxKernelWarpspecializedScheduleEEEEEvNT_6ParamsE:
[----:B------:R-:W1:Y:S02]  /*0000*/  LDC R1, c[0x0][0x37c] ;  /* 0x0000df00ff017b82 */ /* 0x000e640000000800 */
[----:B-1----:R-:W-:-:S04]  /*0010*/  IADD3 R1, PT, PT, R1, -0xc0, RZ ;  /* 0xffffff4001017810 */ /* 0x002fc80007ffe0ff */
[----:B------:R-:W-:Y:S01]  /*0020*/  R2UR UR43, R1 ;  /* 0x00000000012b72ca */ /* 0x000fe200000e0000 */
[----:B------:R-:W1:Y:S01]  /*0030*/  S2R R3, SR_TID.X ;  /* 0x0000000000037919 */ /* 0x000e620000002100 */
[----:B------:R-:W2:Y:S01]  /*0040*/  LDCU UR4, c[0x0][0x2f8] ;  /* 0x00005f00ff0477ac */ /* 0x000ea20008000800 */
[----:B------:R-:W3:Y:S01]  /*0050*/  LDCU UR42, c[0x0][0x2fc] ;  /* 0x00005f80ff2a77ac */ /* 0x000ee20008000800 */
[----:B------:R-:W-:Y:S02]  /*0060*/  UPLOP3.LUT UP3, UPT, UPT, UPT, UPT, 0x40, 0x4 ;  /* 0x000000000004789c */ /* 0x000fe40003f6e870 */
[----:B------:R-:W-:Y:S02]  /*0070*/  UPLOP3.LUT UP1, UPT, UPT, UPT, UPT, 0x80, 0x8 ;  /* 0x000000000008789c */ /* 0x000fe40003f2f070 */
[----:B------:R-:W-:Y:S02]  /*0080*/  UPLOP3.LUT UP0, UPT, UPT, UPT, UPT, 0x40, 0x4 ;  /* 0x000000000004789c */ /* 0x000fe40003f0e870 */
[----:B------:R-:W-:-:S02]  /*0090*/  UPLOP3.LUT UP6, UPT, UPT, UPT, UPT, 0x40, 0x4 ;  /* 0x000000000004789c */ /* 0x000fc40003fce870 */
[----:B------:R-:W-:Y:S02]  /*00a0*/  UPLOP3.LUT UP5, UPT, UPT, UPT, UPT, 0x40, 0x4 ;  /* 0x000000000004789c */ /* 0x000fe40003fae870 */
[----:B--2---:R-:W-:Y:S02]  /*00b0*/  UIADD3 UR43, UP2, UPT, UR43, UR4, URZ ;  /* 0x000000042b2b7290 */ /* 0x004fe4000ff5e0ff */
[----:B------:R-:W-:Y:S02]  /*00c0*/  UP2UR UR37, UPR, URZ, 0x8 ;  /* 0x00000008ff257883 */ /* 0x000fe40008000000 */
[----:B---3--:R-:W-:Y:S02]  /*00d0*/  UIADD3.X UR42, UPT, UPT, URZ, UR42, URZ, UP2, !UPT ;  /* 0x0000002aff2a7290 */ /* 0x008fe400097fe4ff */
[----:B------:R-:W-:Y:S02]  /*00e0*/  UPLOP3.LUT UP2, UPT, UPT, UPT, UPT, 0x80, 0x8 ;  /* 0x000000000008789c */ /* 0x000fe40003f4f070 */
[----:B------:R-:W-:-:S02]  /*00f0*/  UPLOP3.LUT UP4, UPT, UPT, UPT, UPT, 0x40, 0x4 ;  /* 0x000000000004789c */ /* 0x000fc40003f8e870 */
[----:B------:R-:W-:Y:S01]  /*0100*/  UP2UR UR39, UPR, URZ, 0x4 ;  /* 0x00000004ff277883 */ /* 0x000fe20008000000 */
[----:B-1----:R-:W-:-:S05]  /*0110*/  SHF.R.U32.HI R4, RZ, 0x5, R3 ;  /* 0x00000005ff047819 */ /* 0x002fca0000011603 */
[----:B------:R-:W1:Y:S02]  /*0120*/  SHFL.IDX PT, R0, R4, RZ, 0x1f ;  /* 0x00001fff04007589 */ /* 0x000e6400000e0000 */
[----:B-1----:R-:W-:-:S04]  /*0130*/  SHF.R.S32.HI R2, RZ, 0x1f, R0 ;  /* 0x0000001fff027819 */ /* 0x002fc80000011400 */
[----:B------:R-:W-:-:S04]  /*0140*/  LEA.HI R2, R2, R0, RZ, 0x2 ;  /* 0x0000000002027211 */ /* 0x000fc800078f10ff */
[----:B------:R-:W-:-:S04]  /*0150*/  SHF.R.S32.HI R2, RZ, 0x2, R2 ;  /* 0x00000002ff027819 */ /* 0x000fc80000011402 */
[----:B------:R-:W-:-:S13]  /*0160*/  ISETP.NE.AND P0, PT, R2, RZ, PT ;  /* 0x000000ff0200720c */ /* 0x000fda0003f05270 */
[----:B------:R-:W-:Y:S05]  /*0170*/  @!P0 BRA `(.L_x_0) ;  /* 0x0000000400248947 */ /* 0x000fea0003800000 */
[----:B------:R-:W-:-:S13]  /*0180*/  ISETP.NE.AND P0, PT, R2, 0x2, PT ;  /* 0x000000020200780c */ /* 0x000fda0003f05270 */
[----:B------:R-:W-:Y:S05]  /*0190*/  @!P0 BRA `(.L_x_1) ;  /* 0x0000000000f48947 */ /* 0x000fea0003800000 */
[----:B------:R-:W-:-:S13]  /*01a0*/  ISETP.NE.AND P0, PT, R2, 0x1, PT ;  /* 0x000000010200780c */ /* 0x000fda0003f05270 */
[----:B------:R-:W-:Y:S05]  /*01b0*/  @P0 BRA `(.L_x_2) ;  /* 0x00000000002c0947 */ /* 0x000fea0003800000 */
[----:B------:R-:W-:Y:S01]  /*01c0*/  HFMA2 R2, -RZ, RZ, 0, 5.9604644775390625e-08 ;  /* 0x00000001ff027431 */ /* 0x000fe200000001ff */
[----:B------:R-:W-:Y:S02]  /*01d0*/  UPLOP3.LUT UP3, UPT, UPT, UPT, UPT, 0x40, 0x4 ;  /* 0x000000000004789c */ /* 0x000fe40003f6e870 */
[----:B------:R-:W-:Y:S02]  /*01e0*/  UPLOP3.LUT UP2, UPT, UPT, UPT, UPT, 0x40, 0x4 ;  /* 0x000000000004789c */ /* 0x000fe40003f4e870 */
[----:B------:R-:W-:Y:S02]  /*01f0*/  UPLOP3.LUT UP1, UPT, UPT, UPT, UPT, 0x80, 0x8 ;  /* 0x000000000008789c */ /* 0x000fe40003f2f070 */
[----:B------:R-:W-:Y:S02]  /*0200*/  UPLOP3.LUT UP0, UPT, UPT, UPT, UPT, 0x40, 0x4 ;  /* 0x000000000004789c */ /* 0x000fe40003f0e870 */
[----:B------:R-:W-:Y:S02]  /*0210*/  UPLOP3.LUT UP6, UPT, UPT, UPT, UPT, 0x40, 0x4 ;  /* 0x000000000004789c */ /* 0x000fe40003fce870 */
[----:B------:R-:W-:-:S02]  /*0220*/  UPLOP3.LUT UP5, UPT, UPT, UPT, UPT, 0x40, 0x4 ;  /* 0x000000000004789c */ /* 0x000fc40003fae870 */
[----:B------:R-:W-:Y:S02]  /*0230*/  UPLOP3.LUT UP4, UPT, UPT, UPT, UPT, 0x80, 0x8 ;  /* 0x000000000008789c */ /* 0x000fe40003f8f070 */
[----:B------:R-:W-:Y:S02]  /*0240*/  UP2UR UR37, UPR, URZ, 0x8 ;  /* 0x00000008ff257883 */ /* 0x000fe40008000000 */
[----:B------:R-:W-:Y:S01]  /*0250*/  UP2UR UR39, UPR, URZ, 0x4 ;  /* 0x00000004ff277883 */ /* 0x000fe20008000000 */
[----:B------:R-:W-:Y:S11]  /*0260*/  BRA `(.L_x_0) ;  /* 0x0000000000e87947 */ /* 0x000ff60003800000 */
.L_x_2:
[----:B------:R-:W-:Y:S01]  /*0270*/  ISETP.NE.AND P0, PT, R0, 0xc, PT ;  /* 0x0000000c0000780c */ /* 0x000fe20003f05270 */
[----:B------:R-:W-:Y:S01]  /*0280*/  UPLOP3.LUT UP2, UPT, UPT, UPT, UPT, 0x40, 0x4 ;  /* 0x000000000004789c */ /* 0x000fe20003f4e870 */
[----:B------:R-:W-:Y:S01]  /*0290*/  HFMA2 R2, -RZ, RZ, 0, 1.78813934326171875e-07 ;  /* 0x00000003ff027431 */ /* 0x000fe200000001ff */
[----:B------:R-:W-:Y:S02]  /*02a0*/  UPLOP3.LUT UP1, UPT, UPT, UPT, UPT, 0x80, 0x8 ;  /* 0x000000000008789c */ /* 0x000fe40003f2f070 */
[----:B------:R-:W-:Y:S02]  /*02b0*/  UP2UR UR37, UPR, URZ, 0x4 ;  /* 0x00000004ff257883 */ /* 0x000fe40008000000 */
[----:B------:R-:W-:Y:S02]  /*02c0*/  UPLOP3.LUT UP2, UPT, UPT, UPT, UPT, 0x40, 0x4 ;  /* 0x000000000004789c */ /* 0x000fe40003f4e870 */
[----:B------:R-:W-:Y:S02]  /*02d0*/  UPLOP3.LUT UP0, UPT, UPT, UPT, UPT, 0x40, 0x4 ;  /* 0x000000000004789c */ /* 0x000fe40003f0e870 */
[----:B------:R-:W-:-:S02]  /*02e0*/  UPLOP3.LUT UP6, UPT, UPT, UPT, UPT, 0x40, 0x4 ;  /* 0x000000000004789c */ /* 0x000fc40003fce870 */
[----:B------:R-:W-:Y:S02]  /*02f0*/  UPLOP3.LUT UP5, UPT, UPT, UPT, UPT, 0x80, 0x8 ;  /* 0x000000000008789c */ /* 0x000fe40003faf070 */
[----:B------:R-:W-:Y:S02]  /*0300*/  UPLOP3.LUT UP4, UPT, UPT, UPT, UPT, 0x40, 0x4 ;  /* 0x000000000004789c */ /* 0x000fe40003f8e870 */
[----:B------:R-:W-:Y:S01]  /*0310*/  UP2UR UR39, UPR, URZ, 0x4 ;  /* 0x00000004ff277883 */ /* 0x000fe20008000000 */
[----:B------:R-:W-:Y:S11]  /*0320*/  @!P0 BRA `(.L_x_0) ;  /* 0x0000000000b88947 */ /* 0x000ff60003800000 */
[----:B------:R-:W-:-:S13]  /*0330*/  ISETP.NE.AND P0, PT, R0, 0xe, PT ;  /* 0x0000000e0000780c */ /* 0x000fda0003f05270 */
[----:B------:R-:W-:Y:S05]  /*0340*/  @!P0 BRA `(.L_x_3) ;  /* 0x00000000005c8947 */ /* 0x000fea0003800000 */
[----:B------:R-:W-:-:S13]  /*0350*/  ISETP.NE.AND P0, PT, R0, 0xd, PT ;  /* 0x0000000d0000780c */ /* 0x000fda0003f05270 */
[----:B------:R-:W-:Y:S05]  /*0360*/  @P0 BRA `(.L_x_4) ;  /* 0x00000000002c0947 */ /* 0x000fea0003800000 */
[----:B------:R-:W-:Y:S01]  /*0370*/  HFMA2 R2, -RZ, RZ, 0, 2.384185791015625e-07 ;  /* 0x00000004ff027431 */ /* 0x000fe200000001ff */
        /* <DEDUP_REMOVED lines=10> */
.L_x_4:
[----:B------:R-:W-:Y:S01]  /*0420*/  HFMA2 R2, -RZ, RZ, 0, 3.5762786865234375e-07 ;  /* 0x00000006ff027431 */ /* 0x000fe200000001ff */
[----:B------:R-:W-:Y:S02]  /*0430*/  UPLOP3.LUT UP3, UPT, UPT, UPT, UPT, 0x40, 0x4 ;  /* 0x000000000004789c */ /* 0x000fe40003f6e870 */
[----:B------:R-:W-:Y:S02]  /*0440*/  UPLOP3.LUT UP2, UPT, UPT, UPT, UPT, 0x40, 0x4 ;  /* 0x000000000004789c */ /* 0x000fe40003f4e870 */
[----:B------:R-:W-:Y:S02]  /*0450*/  UPLOP3.LUT UP0, UPT, UPT, UPT, UPT, 0x40, 0x4 ;  /* 0x000000000004789c */ /* 0x000fe40003f0e870 */
[----:B------:R-:W-:Y:S02]  /*0460*/  UPLOP3.LUT UP6, UPT, UPT, UPT, UPT, 0x40, 0x4 ;  /* 0x000000000004789c */ /* 0x000fe40003fce870 */
[----:B------:R-:W-:Y:S02]  /*0470*/  UPLOP3.LUT UP5, UPT, UPT, UPT, UPT, 0x40, 0x4 ;  /* 0x000000000004789c */ /* 0x000fe40003fae870 */
[----:B------:R-:W-:-:S02]  /*0480*/  UPLOP3.LUT UP4, UPT, UPT, UPT, UPT, 0x40, 0x4 ;  /* 0x000000000004789c */ /* 0x000fc40003f8e870 */
[----:B------:R-:W-:Y:S02]  /*0490*/  UP2UR UR37, UPR, URZ, 0x8 ;  /* 0x00000008ff257883 */ /* 0x000fe40008000000 */
[----:B------:R-:W-:Y:S01]  /*04a0*/  UP2UR UR39, UPR, URZ, 0x4 ;  /* 0x00000004ff277883 */ /* 0x000fe20008000000 */
[----:B------:R-:W-:Y:S11]  /*04b0*/  BRA `(.L_x_0) ;  /* 0x0000000000547947 */ /* 0x000ff60003800000 */
.L_x_3:
[----:B------:R-:W-:Y:S01]  /*04c0*/  HFMA2 R2, -RZ, RZ, 0, 2.98023223876953125e-07 ;  /* 0x00000005ff027431 */ /* 0x000fe200000001ff */
        /* <DEDUP_REMOVED lines=10> */
.L_x_1:
[----:B------:R-:W-:Y:S01]  /*0570*/  HFMA2 R2, -RZ, RZ, 0, 1.1920928955078125e-07 ;  /* 0x00000002ff027431 */ /* 0x000fe200000001ff */
        /* <DEDUP_REMOVED lines=8> */
[----:B------:R-:W-:-:S12]  /*0600*/  UP2UR UR39, UPR, URZ, 0x4 ;  /* 0x00000004ff277883 */ /* 0x000fd80008000000 */
.L_x_0:
[----:B------:R-:W-:Y:S01]  /*0610*/  ELECT P0, URZ, PT ;  /* 0x0000000000ff782f */ /* 0x000fe20003800000 */
[----:B------:R-:W-:Y:S03]  /*0620*/  BSSY.RECONVERGENT B0, `(.L_x_5) ;  /* 0x000000f000007945 */ /* 0x000fe60003800200 */
[----:B------:R-:W-:Y:S02]  /*0630*/  PLOP3.LUT P2, PT, P0, PT, UP0, 0x5d, 0xd5 ;  /* 0x0000000000d5781c */ /* 0x000fe4000074eb0d */
[----:B------:R-:W-:-:S11]  /*0640*/  PLOP3.LUT P1, PT, P0, PT, UP6, 0x5d, 0xd5 ;  /* 0x0000000000d5781c */ /* 0x000fd6000072eb6d */
[----:B------:R-:W-:Y:S05]  /*0650*/  @P2 BRA `(.L_x_6) ;  /* 0x00000000002c2947 */ /* 0x000fea0003800000 */
[----:B------:R-:W1:Y:S02]  /*0660*/  LDCU.64 UR4, c[0x0][0x348] ;  /* 0x00006900ff0477ac */ /* 0x000e640008000a00 */
[----:B-1----:R-:W-:-:S04]  /*0670*/  UIADD3 UR8, UP0, UPT, UR4, 0x80, URZ ;  /* 0x0000008004087890 */ /* 0x002fc8000ff1e0ff */
[----:B------:R-:W-:Y:S02]  /*0680*/  UIADD3.X UR9, UPT, UPT, URZ, UR5, URZ, UP0, !UPT ;  /* 0x00000005ff097290 */ /* 0x000fe400087fe4ff */
[----:B------:R-:W-:-:S04]  /*0690*/  UIADD3 UR6, UP0, UPT, UR4, 0x180, URZ ;  /* 0x0000018004067890 */ /* 0x000fc8000ff1e0ff */
[----:B------:R-:W-:Y:S02]  /*06a0*/  UIADD3.X UR7, UPT, UPT, URZ, UR5, URZ, UP0, !UPT ;  /* 0x00000005ff077290 */ /* 0x000fe400087fe4ff */
[----:B------:R-:W-:Y:S01]  /*06b0*/  UIADD3 UR4, UP0, UPT, UR4, 0x280, URZ ;  /* 0x0000028004047890 */ /* 0x000fe2000ff1e0ff */
[----:B------:R1:W-:Y:S03]  /*06c0*/  UTMACCTL.PF [UR8] ;  /* 0x00000000080079b9 */ /* 0x0003e60008040000 */
[----:B------:R-:W-:-:S03]  /*06d0*/  UIADD3.X UR5, UPT, UPT, URZ, UR5, URZ, UP0, !UPT ;  /* 0x00000005ff057290 */ /* 0x000fc600087fe4ff */
[----:B------:R1:W-:Y:S06]  /*06e0*/  UTMACCTL.PF [UR6] ;  /* 0x00000000060079b9 */ /* 0x0003ec0008040000 */
[----:B------:R1:W-:Y:S02]  /*06f0*/  UTMACCTL.PF [UR4] ;  /* 0x00000000040079b9 */ /* 0x0003e40008040000 */
[----:B-1----:R-:W-:Y:S01]  /*0700*/  NOP ;  /* 0x0000000000007918 */ /* 0x002fe20000000000 */
.L_x_6:
[----:B------:R-:W-:Y:S05]  /*0710*/  BSYNC.RECONVERGENT B0 ;  /* 0x0000000000007941 */ /* 0x000fea0003800200 */
.L_x_5:
[----:B------:R-:W-:Y:S04]  /*0720*/  BSSY.RECONVERGENT B0, `(.L_x_7) ;  /* 0x000001b000007945 */ /* 0x000fe80003800200 */
[----:B------:R-:W-:Y:S05]  /*0730*/  @P1 BRA `(.L_x_8) ;  /* 0x0000000000241947 */ /* 0x000fea0003800000 */
[----:B------:R-:W1:Y:S01]  /*0740*/  LDCU.64 UR4, c[0x0][0x348] ;  /* 0x00006900ff0477ac */ /* 0x000e620008000a00 */
[----:B------:R-:W-:Y:S02]  /*0750*/  PLOP3.LUT P6, PT, PT, PT, PT, 0x80, 0x8 ;  /* 0x000000000008781c */ /* 0x000fe40003fcf070 */
[----:B------:R-:W-:Y:S02]  /*0760*/  PLOP3.LUT P5, PT, PT, PT, PT, 0x8, 0x80 ;  /* 0x000000000080781c */ /* 0x000fe40003fae170 */
[----:B------:R-:W-:Y:S02]  /*0770*/  PLOP3.LUT P4, PT, PT, PT, PT, 0x80, 0x8 ;  /* 0x000000000008781c */ /* 0x000fe40003f8f070 */
[----:B------:R-:W-:Y:S01]  /*0780*/  PLOP3.LUT P3, PT, PT, PT, PT, 0x80, 0x8 ;  /* 0x000000000008781c */ /* 0x000fe20003f6f070 */
[----:B-1----:R-:W-:-:S04]  /*0790*/  UIADD3 UR4, UP0, UPT, UR4, 0x400, URZ ;  /* 0x0000040004047890 */ /* 0x002fc8000ff1e0ff */
[----:B------:R-:W-:-:S09]  /*07a0*/  UIADD3.X UR5, UPT, UPT, URZ, UR5, URZ, UP0, !UPT ;  /* 0x00000005ff057290 */ /* 0x000fd200087fe4ff */
[----:B------:R1:W-:Y:S02]  /*07b0*/  UTMACCTL.PF [UR4] ;  /* 0x00000000040079b9 */ /* 0x0003e40008040000 */
[----:B-1----:R-:W-:Y:S05]  /*07c0*/  BRA `(.L_x_9) ;  /* 0x0000000000407947 */ /* 0x002fea0003800000 */
.L_x_8:
[----:B------:R-:W-:-:S13]  /*07d0*/  ISETP.NE.AND P1, PT, R2, 0x3, PT ;  /* 0x000000030200780c */ /* 0x000fda0003f25270 */
[----:B------:R-:W-:Y:S05]  /*07e0*/  @!P1 BRA `(.L_x_10) ;  /* 0x0000000000289947 */ /* 0x000fea0003800000 */
[----:B------:R-:W-:Y:S02]  /*07f0*/  ISETP.NE.AND P1, PT, R2, 0x4, PT ;  /* 0x000000040200780c */ /* 0x000fe40003f25270 */
[----:B------:R-:W-:Y:S02]  /*0800*/  PLOP3.LUT P4, PT, PT, PT, PT, 0x80, 0x8 ;  /* 0x000000000008781c */ /* 0x000fe40003f8f070 */
[----:B------:R-:W-:Y:S02]  /*0810*/  PLOP3.LUT P5, PT, PT, PT, PT, 0x8, 0x80 ;  /* 0x000000000080781c */ /* 0x000fe40003fae170 */
[----:B------:R-:W-:Y:S02]  /*0820*/  PLOP3.LUT P6, PT, PT, PT, PT, 0x80, 0x8 ;  /* 0x000000000008781c */ /* 0x000fe40003fcf070 */
[----:B------:R-:W-:-:S05]  /*0830*/  PLOP3.LUT P3, PT, PT, PT, PT, 0x80, 0x8 ;  /* 0x000000000008781c */ /* 0x000fca0003f6f070 */
[----:B------:R-:W-:Y:S08]  /*0840*/  @P1 BRA `(.L_x_9) ;  /* 0x0000000000201947 */ /* 0x000ff00003800000 */
[----:B------:R-:W-:Y:S02]  /*0850*/  PLOP3.LUT P5, PT, PT, PT, PT, 0x8, 0x80 ;  /* 0x000000000080781c */ /* 0x000fe40003fae170 */
[----:B------:R-:W-:Y:S02]  /*0860*/  PLOP3.LUT P6, PT, PT, PT, PT, 0x8, 0x80 ;  /* 0x000000000080781c */ /* 0x000fe40003fce170 */
[----:B------:R-:W-:Y:S01]  /*0870*/  PLOP3.LUT P3, PT, PT, PT, PT, 0x8, 0x80 ;  /* 0x000000000080781c */ /* 0x000fe20003f6e170 */
[----:B------:R-:W-:-:S12]  /*0880*/  BRA `(.L_x_9) ;  /* 0x0000000000107947 */ /* 0x000fd80003800000 */
.L_x_10:
[----:B------:R-:W-:Y:S02]  /*0890*/  PLOP3.LUT P6, PT, PT, PT, PT, 0x8, 0x80 ;  /* 0x000000000080781c */ /* 0x000fe40003fce170 */
[----:B------:R-:W-:Y:S02]  /*08a0*/  PLOP3.LUT P5, PT, PT, PT, PT, 0x80, 0x8 ;  /* 0x000000000008781c */ /* 0x000fe40003faf070 */
[----:B------:R-:W-:Y:S02]  /*08b0*/  PLOP3.LUT P4, PT, PT, PT, PT, 0x8, 0x80 ;  /* 0x000000000080781c */ /* 0x000fe40003f8e170 */
[----:B------:R-:W-:-:S13]  /*08c0*/  PLOP3.LUT P3, PT, PT, PT, PT, 0x80, 0x8 ;  /* 0x000000000008781c */ /* 0x000fda0003f6f070 */
.L_x_9:
[----:B------:R-:W-:Y:S05]  /*08d0*/  BSYNC.RECONVERGENT B0 ;  /* 0x0000000000007941 */ /* 0x000fea0003800200 */
.L_x_7:
[----:B------:R-:W1:Y:S01]  /*08e0*/  SHFL.IDX PT, R0, R4, RZ, 0x1f ;  /* 0x00001fff04007589 */ /* 0x000e6200000e0000 */
[----:B------:R-:W-:Y:S02]  /*08f0*/  ISETP.NE.AND P1, PT, R2, 0x3, PT ;  /* 0x000000030200780c */ /* 0x000fe40003f25270 */
[----:B------:R-:W-:Y:S02]  /*0900*/  PLOP3.LUT P0, PT, P0, PT, UP1, 0xae, 0xea ;  /* 0x0000000000ea781c */ /* 0x000fe4000070f51e */
[----:B-1----:R-:W-:-:S13]  /*0910*/  ISETP.NE.AND P2, PT, R0, RZ, PT ;  /* 0x000000ff0000720c */ /* 0x002fda0003f45270 */
[----:B------:R-:W-:Y:S05]  /*0920*/  @P2 BRA `(.L_x_11) ;  /* 0x0000000000382947 */ /* 0x000fea0003800000 */
[----:B------:R-:W1:Y:S01]  /*0930*/  S2UR UR4, SR_CgaCtaId ;  /* 0x00000000000479c3 */ /* 0x000e620000008800 */
[----:B------:R-:W-:Y:S01]  /*0940*/  UMOV UR5, 0x400 ;  /* 0x0000040000057882 */ /* 0x000fe20000000000 */
[----:B------:R-:W-:Y:S01]  /*0950*/  UMOV UR6, 0x1 ;  /* 0x0000000100067882 */ /* 0x000fe20000000000 */
[----:B------:R-:W-:Y:S01]  /*0960*/  ELECT P2, URZ, PT ;  /* 0x0000000000ff782f */ /* 0x000fe20003840000 */
[----:B------:R-:W-:-:S04]  /*0970*/  UIADD3 UR6, UPT, UPT, -UR6, 0x100000, URZ ;  /* 0x0010000006067890 */ /* 0x000fc8000fffe1ff */
[----:B------:R-:W-:Y:S02]  /*0980*/  USHF.L.U32 UR7, UR6, 0xb, URZ ;  /* 0x0000000b06077899 */ /* 0x000fe400080006ff */
[----:B------:R-:W-:Y:S02]  /*0990*/  USHF.L.U32 UR6, UR6, 0x1, URZ ;  /* 0x0000000106067899 */ /* 0x000fe400080006ff */
[----:B-1----:R-:W-:Y:S01]  /*09a0*/  ULEA UR4, UR4, UR5, 0x18 ;  /* 0x0000000504047291 */ /* 0x002fe2000f8ec0ff */
[----:B------:R-:W1:Y:S11]  /*09b0*/  FENCE.VIEW.ASYNC.S ;  /* 0x00000000000073c6 */ /* 0x000e760000000000 */
[----:B-1----:R1:W2:Y:S01]  /*09c0*/  SYNCS.EXCH.64 URZ, [UR4+0x70000], UR6 ;  /* 0x0700000604ff75b2 */ /* 0x0022a20008000100 */
[----:B------:R1:W3:Y:S01]  /*09d0*/  SYNCS.EXCH.64 URZ, [UR4+0x70010], UR6 ;  /* 0x0700100604ff75b2 */ /* 0x0002e20008000100 */
[----:B------:R1:W4:Y:S01]  /*09e0*/  SYNCS.EXCH.64 URZ, [UR4+0x70008], UR6 ;  /* 0x0700080604ff75b2 */ /* 0x0003220008000100 */
[----:B------:R1:W1:Y:S01]  /*09f0*/  SYNCS.EXCH.64 URZ, [UR4+0x70018], UR6 ;  /* 0x0700180604ff75b2 */ /* 0x0002620008000100 */
[----:B------:R-:W-:Y:S01]  /*0a00*/  NOP ;  /* 0x0000000000007918 */ /* 0x000fe20000000000 */
.L_x_11:
[----:B------:R-:W-:Y:S01]  /*0a10*/  NOP ;  /* 0x0000000000007918 */ /* 0x000fe20000000000 */
[----:B------:R-:W-:Y:S05]  /*0a20*/  @!P1 BRA `(.L_x_12) ;  /* 0x0000000000289947 */ /* 0x000fea0003800000 */
[----:B------:R-:W-:Y:S01]  /*0a30*/  ISETP.NE.AND P1, PT, R2, 0x4, PT ;  /* 0x000000040200780c */ /* 0x000fe20003f25270 */
[----:B------:R-:W-:Y:S02]  /*0a40*/  UPLOP3.LUT UP3, UPT, UPT, UPT, UPT, 0x80, 0x8 ;  /* 0x000000000008789c */ /* 0x000fe40003f6f070 */
[----:B------:R-:W-:Y:S02]  /*0a50*/  UPLOP3.LUT UP2, UPT, UPT, UPT, UPT, 0x40, 0x4 ;  /* 0x000000000004789c */ /* 0x000fe40003f4e870 */
[----:B------:R-:W-:Y:S02]  /*0a60*/  UPLOP3.LUT UP1, UPT, UPT, UPT, UPT, 0x80, 0x8 ;  /* 0x000000000008789c */ /* 0x000fe40003f2f070 */
[----:B------:R-:W-:-:S06]  /*0a70*/  UPLOP3.LUT UP0, UPT, UPT, UPT, UPT, 0x80, 0x8 ;  /* 0x000000000008789c */ /* 0x000fcc0003f0f070 */
[----:B------:R-:W-:Y:S05]  /*0a80*/  @P1 BRA `(.L_x_13) ;  /* 0x0000000000201947 */ /* 0x000fea0003800000 */
[----:B------:R-:W-:Y:S02]  /*0a90*/  UPLOP3.LUT UP2, UPT, UPT, UPT, UPT, 0x40, 0x4 ;  /* 0x000000000004789c */ /* 0x000fe40003f4e870 */
[----:B------:R-:W-:Y:S02]  /*0aa0*/  UPLOP3.LUT UP3, UPT, UPT, UPT, UPT, 0x40, 0x4 ;  /* 0x000000000004789c */ /* 0x000fe40003f6e870 */
[----:B------:R-:W-:Y:S01]  /*0ab0*/  UPLOP3.LUT UP0, UPT, UPT, UPT, UPT, 0x40, 0x4 ;  /* 0x000000000004789c */ /* 0x000fe20003f0e870 */
[----:B------:R-:W-:Y:S05]  /*0ac0*/  BRA `(.L_x_13) ;  /* 0x0000000000107947 */ /* 0x000fea0003800000 */
.L_x_12:
[----:B------:R-:W-:Y:S02]  /*0ad0*/  UPLOP3.LUT UP3, UPT, UPT, UPT, UPT, 0x40, 0x4 ;  /* 0x000000000004789c */ /* 0x000fe40003f6e870 */
[----:B------:R-:W-:Y:S02]  /*0ae0*/  UPLOP3.LUT UP2, UPT, UPT, UPT, UPT, 0x80, 0x8 ;  /* 0x000000000008789c */ /* 0x000fe40003f4f070 */
[----:B------:R-:W-:Y:S02]  /*0af0*/  UPLOP3.LUT UP1, UPT, UPT, UPT, UPT, 0x40, 0x4 ;  /* 0x000000000004789c */ /* 0x000fe40003f2e870 */
[----:B------:R-:W-:Y:S02]  /*0b00*/  UPLOP3.LUT UP0, UPT, UPT, UPT, UPT, 0x80, 0x8 ;  /* 0x000000000008789c */ /* 0x000fe40003f0f070 */
.L_x_13:
[----:B------:R-:W5:Y:S02]  /*0b10*/  SHFL.IDX PT, R0, R4, RZ, 0x1f ;  /* 0x00001fff04007589 */ /* 0x000f6400000e0000 */
[----:B-----5:R-:W-:-:S13]  /*0b20*/  ISETP.NE.AND P1, PT, R0, RZ, PT ;  /* 0x000000ff0000720c */ /* 0x020fda0003f25270 */
[----:B------:R-:W-:Y:S05]  /*0b30*/  @P1 BRA `(.L_x_14) ;  /* 0x0000000000401947 */ /* 0x000fea0003800000 */
[----:B-1----:R-:W1:Y:S01]  /*0b40*/  S2UR UR4, SR_CgaCtaId ;  /* 0x00000000000479c3 */ /* 0x002e620000008800 */
        /* <DEDUP_REMOVED lines=8> */
[----:B-1----:R1:W1:Y:S01]  /*0bd0*/  SYNCS.EXCH.64 URZ, [UR4+0x70020], UR6 ;  /* 0x0700200604ff75b2 */ /* 0x0022620008000100 */
[----:B------:R1:W1:Y:S01]  /*0be0*/  SYNCS.EXCH.64 URZ, [UR4+0x70038], UR6 ;  /* 0x0700380604ff75b2 */ /* 0x0002620008000100 */
[----:B------:R1:W1:Y:S01]  /*0bf0*/  SYNCS.EXCH.64 URZ, [UR4+0x70028], UR6 ;  /* 0x0700280604ff75b2 */ /* 0x0002620008000100 */
[----:B------:R1:W1:Y:S01]  /*0c00*/  SYNCS.EXCH.64 URZ, [UR4+0x70040], UR6 ;  /* 0x0700400604ff75b2 */ /* 0x0002620008000100 */
[----:B------:R1:W1:Y:S01]  /*0c10*/  SYNCS.EXCH.64 URZ, [UR4+0x70030], UR6 ;  /* 0x0700300604ff75b2 */ /* 0x0002620008000100 */
[----:B------:R1:W1:Y:S01]  /*0c20*/  SYNCS.EXCH.64 URZ, [UR4+0x70048], UR6 ;  /* 0x0700480604ff75b2 */ /* 0x0002620008000100 */
[----:B------:R-:W-:Y:S01]  /*0c30*/  NOP ;  /* 0x0000000000007918 */ /* 0x000fe20000000000 */
.L_x_14:
[----:B------:R-:W5:Y:S01]  /*0c40*/  SHFL.IDX PT, R0, R4, RZ, 0x1f ;  /* 0x00001fff04007589 */ /* 0x000f6200000e0000 */
[----:B------:R-:W-:Y:S01]  /*0c50*/  NOP ;  /* 0x0000000000007918 */ /* 0x000fe20000000000 */
[----:B-----5:R-:W-:-:S13]  /*0c60*/  ISETP.NE.AND P1, PT, R0, RZ, PT ;  /* 0x000000ff0000720c */ /* 0x020fda0003f25270 */
[----:B------:R-:W-:Y:S05]  /*0c70*/  @P1 BRA `(.L_x_15) ;  /* 0x0000000000401947 */ /* 0x000fea0003800000 */
[----:B-1----:R-:W1:Y:S01]  /*0c80*/  S2UR UR4, SR_CgaCtaId ;  /* 0x00000000000479c3 */ /* 0x002e620000008800 */
[----:B------:R-:W-:Y:S01]  /*0c90*/  UMOV UR5, 0x400 ;  /* 0x0000040000057882 */ /* 0x000fe20000000000 */
[----:B------:R-:W-:Y:S01]  /*0ca0*/  UMOV UR6, 0x1 ;  /* 0x0000000100067882 */ /* 0x000fe20000000000 */
[----:B------:R-:W-:Y:S01]  /*0cb0*/  UMOV UR8, 0x80 ;  /* 0x0000008000087882 */ /* 0x000fe20000000000 */
[----:B------:R-:W-:-:S04]  /*0cc0*/  UIADD3 UR6, UPT, UPT, -UR6, 0x100000, URZ ;  /* 0x0010000006067890 */ /* 0x000fc8000fffe1ff */
[----:B------:R-:W-:Y:S02]  /*0cd0*/  USHF.L.U32 UR7, UR6, 0xb, URZ ;  /* 0x0000000b06077899 */ /* 0x000fe400080006ff */
[----:B------:R-:W-:Y:S02]  /*0ce0*/  USHF.L.U32 UR6, UR6, 0x1, URZ ;  /* 0x0000000106067899 */ /* 0x000fe400080006ff */
[----:B------:R-:W-:-:S04]  /*0cf0*/  UIADD3 UR8, UPT, UPT, -UR8, 0x100000, URZ ;  /* 0x0010000008087890 */ /* 0x000fc8000fffe1ff */
[----:B------:R-:W-:Y:S02]  /*0d00*/  USHF.L.U32 UR9, UR8, 0xb, URZ ;  /* 0x0000000b08097899 */ /* 0x000fe400080006ff */
[----:B------:R-:W-:Y:S01]  /*0d10*/  USHF.L.U32 UR8, UR8, 0x1, URZ ;  /* 0x0000000108087899 */ /* 0x000fe200080006ff */
[----:B------:R-:W-:Y:S01]  /*0d20*/  ELECT P1, URZ, PT ;  /* 0x0000000000ff782f */ /* 0x000fe20003820000 */
[----:B-1----:R-:W-:Y:S01]  /*0d30*/  ULEA UR4, UR4, UR5, 0x18 ;  /* 0x0000000504047291 */ /* 0x002fe2000f8ec0ff */
[----:B------:R-:W1:Y:S11]  /*0d40*/  FENCE.VIEW.ASYNC.S ;  /* 0x00000000000073c6 */ /* 0x000e760000000000 */
[----:B-1----:R1:W1:Y:S01]  /*0d50*/  SYNCS.EXCH.64 URZ, [UR4+0x70050], UR6 ;  /* 0x0700500604ff75b2 */ /* 0x0022620008000100 */
[----:B------:R1:W1:Y:S01]  /*0d60*/  SYNCS.EXCH.64 URZ, [UR4+0x70058], UR8 ;  /* 0x0700580804ff75b2 */ /* 0x0002620008000100 */
[----:B------:R-:W-:Y:S01]  /*0d70*/  NOP ;  /* 0x0000000000007918 */ /* 0x000fe20000000000 */
.L_x_15:
[----:B------:R-:W5:Y:S01]  /*0d80*/  SHFL.IDX PT, R0, R4, RZ, 0x1f ;  /* 0x00001fff04007589 */ /* 0x000f6200000e0000 */
[----:B-1----:R-:W-:Y:S01]  /*0d90*/  UP2UR UR4, UPR, URZ, 0x1 ;  /* 0x00000001ff047883 */ /* 0x002fe20008000000 */
[----:B------:R-:W-:Y:S01]  /*0da0*/  ISETP.NE.AND P2, PT, R2, 0x2, PT ;  /* 0x000000020200780c */ /* 0x000fe20003f45270 */
[----:B------:R-:W-:Y:S01]  /*0db0*/  UISETP.NE.AND UP0, UPT, UR39, URZ, UPT ;  /* 0x000000ff2700728c */ /* 0x000fe2000bf05270 */
[----:B------:R-:W-:-:S03]  /*0dc0*/  NOP ;  /* 0x0000000000007918 */ /* 0x000fc60000000000 */
[----:B------:R-:W-:Y:S02]  /*0dd0*/  USEL UR5, URZ, 0x2, !UP0 ;  /* 0x00000002ff057887 */ /* 0x000fe4000c000000 */
[----:B------:R-:W-:Y:S02]  /*0de0*/  UISETP.NE.AND UP0, UPT, UR4, URZ, UPT ;  /* 0x000000ff0400728c */ /* 0x000fe4000bf05270 */
[----:B------:R-:W-:Y:S02]  /*0df0*/  USEL UR4, URZ, 0x2, !UP4 ;  /* 0x00000002ff047887 */ /* 0x000fe4000e000000 */
[----:B------:R-:W-:Y:S02]  /*0e00*/  USEL UR13, UR5, 0x1, !UP5 ;  /* 0x00000001050d7887 */ /* 0x000fe4000e800000 */
[----:B------:R-:W-:Y:S01]  /*0e10*/  USEL UR12, UR4, 0x1, !UP5 ;  /* 0x00000001040c7887 */ /* 0x000fe2000e800000 */
[----:B-----5:R-:W-:-:S13]  /*0e20*/  ISETP.NE.AND P1, PT, R0, RZ, PT ;  /* 0x000000ff0000720c */ /* 0x020fda0003f25270 */
[----:B------:R-:W-:Y:S05]  /*0e30*/  @P1 BRA `(.L_x_16) ;  /* 0x0000000000401947 */ /* 0x000fea0003800000 */
[----:B------:R-:W1:Y:S01]  /*0e40*/  S2UR UR4, SR_CgaCtaId ;  /* 0x00000000000479c3 */ /* 0x000e620000008800 */
        /* <DEDUP_REMOVED lines=15> */
.L_x_16:
[----:B------:R-:W-:Y:S01]  /*0f40*/  NOP ;  /* 0x0000000000007918 */ /* 0x000fe20000000000 */
[----:B------:R-:W-:Y:S05]  /*0f50*/  @!P2 BRA `(.L_x_17) ;  /* 0x000000000024a947 */ /* 0x000fea0003800000 */
[----:B------:R-:W-:Y:S01]  /*0f60*/  ISETP.NE.AND P1, PT, R2, RZ, PT ;  /* 0x000000ff0200720c */ /* 0x000fe20003f25270 */
[----:B-1----:R-:W-:Y:S02]  /*0f70*/  UP2UR UR4, UPR, URZ, 0x1 ;  /* 0x00000001ff047883 */ /* 0x002fe40008000000 */
[----:B------:R-:W-:Y:S01]  /*0f80*/  UPLOP3.LUT UP0, UPT, UPT, UPT, UPT, 0x80, 0x8 ;  /* 0x000000000008789c */ /* 0x000fe20003f0f070 */
[----:B------:R-:W-:-:S03]  /*0f90*/  UMOV UR11, URZ ;  /* 0x000000ff000b7c82 */ /* 0x000fc60008000000 */
[----:B------:R-:W-:Y:S02]  /*0fa0*/  UP2UR UR45, UPR, URZ, 0x1 ;  /* 0x00000001ff2d7883 */ /* 0x000fe40008000000 */
[----:B------:R-:W-:-:S04]  /*0fb0*/  UISETP.NE.AND UP0, UPT, UR4, URZ, UPT ;  /* 0x000000ff0400728c */ /* 0x000fc8000bf05270 */
[----:B------:R-:W-:Y:S07]  /*0fc0*/  @P1 BRA `(.L_x_18) ;  /* 0x00000000001c1947 */ /* 0x000fee0003800000 */
[----:B------:R-:W-:Y:S01]  /*0fd0*/  UMOV UR11, 0x1 ;  /* 0x00000001000b7882 */ /* 0x000fe20000000000 */
[----:B------:R-:W-:Y:S05]  /*0fe0*/  BRA `(.L_x_18) ;  /* 0x0000000000147947 */ /* 0x000fea0003800000 */
.L_x_17:
[----:B-1----:R-:W-:Y:S02]  /*0ff0*/  UP2UR UR4, UPR, URZ, 0x1 ;  /* 0x00000001ff047883 */ /* 0x002fe40008000000 */
[----:B------:R-:W-:Y:S01]  /*1000*/  UPLOP3.LUT UP0, UPT, UPT, UPT, UPT, 0x40, 0x4 ;  /* 0x000000000004789c */ /* 0x000fe20003f0e870 */
[----:B------:R-:W-:-:S03]  /*1010*/  UMOV UR11, 0x2 ;  /* 0x00000002000b7882 */ /* 0x000fc60000000000 */
[----:B------:R-:W-:Y:S02]  /*1020*/  UP2UR UR45, UPR, URZ, 0x1 ;  /* 0x00000001ff2d7883 */ /* 0x000fe40008000000 */
[----:B------:R-:W-:Y:S02]  /*1030*/  UISETP.NE.AND UP0, UPT, UR4, URZ, UPT ;  /* 0x000000ff0400728c */ /* 0x000fe4000bf05270 */
.L_x_18:
[----:B------:R-:W1:Y:S02]  /*1040*/  SHFL.IDX PT, R0, R4, RZ, 0x1f ;  /* 0x00001fff04007589 */ /* 0x000e6400000e0000 */
        /* <DEDUP_REMOVED lines=13> */
[----:B------:R-:W-:Y:S01]  /*1120*/  NOP ;  /* 0x0000000000007918 */ /* 0x000fe20000000000 */
.L_x_19:
[----:B------:R-:W-:Y:S01]  /*1130*/  NOP ;  /* 0x0000000000007918 */ /* 0x000fe20000000000 */
[----:B------:R-:W-:Y:S05]  /*1140*/  @!P2 BRA `(.L_x_20) ;  /* 0x000000000024a947 */ /* 0x000fea0003800000 */
[----:B------:R-:W-:Y:S01]  /*1150*/  ISETP.NE.AND P1, PT, R2, 0x1, PT ;  /* 0x000000010200780c */ /* 0x000fe20003f25270 */
        /* <DEDUP_REMOVED lines=8> */
.L_x_20:
[----:B-1----:R-:W-:Y:S02]  /*11e0*/  UP2UR UR4, UPR, URZ, 0x1 ;  /* 0x00000001ff047883 */ /* 0x002fe40008000000 */
[----:B------:R-:W-:Y:S01]  /*11f0*/  UPLOP3.LUT UP0, UPT, UPT, UPT, UPT, 0x40, 0x4 ;  /* 0x000000000004789c */ /* 0x000fe20003f0e870 */
[----:B------:R-:W-:-:S03]  /*1200*/  UMOV UR10, 0x2 ;  /* 0x00000002000a7882 */ /* 0x000fc60000000000 */
[----:B------:R-:W-:Y:S02]  /*1210*/  UP2UR UR44, UPR, URZ, 0x1 ;  /* 0x00000001ff2c7883 */ /* 0x000fe40008000000 */
[----:B------:R-:W-:Y:S02]  /*1220*/  UISETP.NE.AND UP0, UPT, UR4, URZ, UPT ;  /* 0x000000ff0400728c */ /* 0x000fe4000bf05270 */
.L_x_21:
        /* <DEDUP_REMOVED lines=15> */
.L_x_22:
        /* <DEDUP_REMOVED lines=19> */
[----:B------:R1:W1:Y:S01]  /*1450*/  SYNCS.EXCH.64 URZ, [UR4+0x70098], UR8 ;  /* 0x0700980804ff75b2 */ /* 0x0002620008000100 */
[----:B------:R1:W1:Y:S01]  /*1460*/  SYNCS.EXCH.64 URZ, [UR4+0x700a8], UR6 ;  /* 0x0700a80604ff75b2 */ /* 0x0002620008000100 */
[----:B------:R-:W-:Y:S01]  /*1470*/  NOP ;  /* 0x0000000000007918 */ /* 0x000fe20000000000 */
.L_x_23:
        /* <DEDUP_REMOVED lines=22> */
.L_x_24:
[----:B------:R-:W5:Y:S01]  /*15e0*/  SHFL.IDX PT, R4, R4, RZ, 0x1f ;  /* 0x00001fff04047589 */ /* 0x000f6200000e0000 */
[----:B------:R-:W1:Y:S01]  /*15f0*/  S2UR UR5, SR_CTAID.X ;  /* 0x00000000000579c3 */ /* 0x000e620000002500 */
[----:B------:R-:W-:Y:S01]  /*1600*/  NOP ;  /* 0x0000000000007918 */ /* 0x000fe20000000000 */
[----:B-----5:R-:W-:-:S13]  /*1610*/  ISETP.NE.AND P1, PT, R4, RZ, PT ;  /* 0x000000ff0400720c */ /* 0x020fda0003f25270 */
[----:B-1----:R-:W-:Y:S05]  /*1620*/  @P1 BRA `(.L_x_25) ;  /* 0x0000000000301947 */ /* 0x002fea0003800000 */
[----:B------:R-:W1:Y:S01]  /*1630*/  S2UR UR4, SR_CgaCtaId ;  /* 0x00000000000479c3 */ /* 0x000e620000008800 */
[----:B------:R-:W-:Y:S01]  /*1640*/  UMOV UR6, 0x400 ;  /* 0x0000040000067882 */ /* 0x000fe20000000000 */
[----:B------:R-:W-:Y:S01]  /*1650*/  UMOV UR7, 0x80 ;  /* 0x0000008000077882 */ /* 0x000fe20000000000 */
[----:B------:R-:W-:Y:S01]  /*1660*/  ELECT P1, URZ, PT ;  /* 0x0000000000ff782f */ /* 0x000fe20003820000 */
[----:B-1----:R-:W-:Y:S02]  /*1670*/  ULEA UR4, UR4, UR6, 0x18 ;  /* 0x0000000604047291 */ /* 0x002fe4000f8ec0ff */
[----:B------:R-:W-:-:S04]  /*1680*/  UIADD3 UR6, UPT, UPT, -UR7, 0x100000, URZ ;  /* 0x0010000007067890 */ /* 0x000fc8000fffe1ff */
[----:B------:R-:W-:Y:S02]  /*1690*/  USHF.L.U32 UR7, UR6, 0xb, URZ ;  /* 0x0000000b06077899 */ /* 0x000fe400080006ff */
[----:B------:R-:W-:Y:S01]  /*16a0*/  USHF.L.U32 UR6, UR6, 0x1, URZ ;  /* 0x0000000106067899 */ /* 0x000fe200080006ff */
[----:B------:R-:W1:Y:S11]  /*16b0*/  FENCE.VIEW.ASYNC.S ;  /* 0x00000000000073c6 */ /* 0x000e760000000000 */
[----:B-1----:R1:W1:Y:S01]  /*16c0*/  SYNCS.EXCH.64 URZ, [UR4+0x700d0], UR6 ;  /* 0x0700d00604ff75b2 */ /* 0x0022620008000100 */
[----:B------:R1:W1:Y:S01]  /*16d0*/  SYNCS.EXCH.64 URZ, [UR4+0x700d8], UR6 ;  /* 0x0700d80604ff75b2 */ /* 0x0002620008000100 */
[----:B------:R-:W-:Y:S01]  /*16e0*/  NOP ;  /* 0x0000000000007918 */ /* 0x000fe20000000000 */
.L_x_25:
[----:B------:R-:W-:Y:S01]  /*16f0*/  ISETP.GT.AND P1, PT, R2, 0x3, PT ;  /* 0x000000030200780c */ /* 0x000fe20003f24270 */
[----:B------:R-:W-:Y:S01]  /*1700*/  NOP ;  /* 0x0000000000007918 */ /* 0x000fe20000000000 */
[----:B------:R-:W-:Y:S01]  /*1710*/  UMOV UR54, UR5 ;  /* 0x0000000500367c82 */ /* 0x000fe20008000000 */
[----:B-1234-:R-:W-:Y:S10]  /*1720*/  BAR.SYNC.DEFER_BLOCKING 0x0 ;  /* 0x0000000000007b1d */ /* 0x01eff40000010000 */
[----:B------:R-:W-:Y:S05]  /*1730*/  @P1 BRA `(.L_x_26) ;  /* 0x000001d0000c1947 */ /* 0x000fea0003800000 */
[----:B------:R-:W-:-:S13]  /*1740*/  ISETP.GE.U32.AND P0, PT, R2, 0x2, PT ;  /* 0x000000020200780c */ /* 0x000fda0003f06070 */
[----:B------:R-:W-:Y:S05]  /*1750*/  @!P0 BRA `(.L_x_27) ;  /* 0x00000184001c8947 */ /* 0x000fea0003800000 */
[----:B------:R-:W-:Y:S05]  /*1760*/  @!P2 BRA `(.L_x_28) ;  /* 0x0000004400cca947 */ /* 0x000fea0003800000 */
[----:B------:R-:W-:-:S08]  /*1770*/  NOP ;  /* 0x0000000000007918 */ /* 0x000fd00000000000 */
[----:B------:R-:W1:-:S00]  /*1780*/  USETMAXREG.DEALLOC.CTAPOOL 0x20 ;  /* 0x00000020000079c8 */ /* 0x000e4000080e0500 */
[----:B-1----:R-:W1:Y:S02]  /*1790*/  LDC R0, c[0x0][0x900] ;  /* 0x00024000ff007b82 */ /* 0x002e640000000800 */
[----:B-1----:R-:W-:-:S13]  /*17a0*/  ISETP.LE.AND P0, PT, R0, UR54, PT ;  /* 0x0000003600007c0c */ /* 0x002fda000bf03270 */
[----:B------:R-:W-:Y:S05]  /*17b0*/  @P0 EXIT ;  /* 0x000000000000094d */ /* 0x000fea0003800000 */
[----:B------:R-:W-:Y:S01]  /*17c0*/  ULOP3.LUT UR6, UR13, 0x1, URZ, 0xc0, !UPT ;  /* 0x000000010d067892 */ /* 0x000fe2000f8ec0ff */
[----:B------:R-:W-:Y:S01]  /*17d0*/  HFMA2 R10, -RZ, RZ, 0, 5.9604644775390625e-08 ;  /* 0x00000001ff0a7431 */ /* 0x000fe200000001ff */
[----:B------:R-:W-:Y:S01]  /*17e0*/  ULOP3.LUT UR4, UR12, 0x1, URZ, 0xc0, !UPT ;  /* 0x000000010c047892 */ /* 0x000fe2000f8ec0ff */
[----:B------:R-:W-:Y:S02]  /*17f0*/  HFMA2 R7, -RZ, RZ, 0, 0 ;  /* 0x00000000ff077431 */ /* 0x000fe400000001ff */
[----:B------:R-:W-:Y:S01]  /*1800*/  IMAD.U32 R15, RZ, RZ, UR5 ;  /* 0x00000005ff0f7e24 */ /* 0x000fe2000f8e00ff */
[----:B------:R-:W-:Y:S01]  /*1810*/  PRMT R11, RZ, 0x7610, R11 ;  /* 0x00007610ff0b7816 */ /* 0x000fe2000000000b */
[----:B------:R-:W-:Y:S01]  /*1820*/  IMAD.U32 R14, RZ, RZ, UR6 ;  /* 0x00000006ff0e7e24 */ /* 0x000fe2000f8e00ff */
[----:B------:R-:W-:Y:S01]  /*1830*/  MOV R8, RZ ;  /* 0x000000ff00087202 */ /* 0x000fe20000000f00 */
[----:B------:R-:W-:Y:S01]  /*1840*/  IMAD.MOV.U32 R12, RZ, RZ, 0x1 ;  /* 0x00000001ff0c7424 */ /* 0x000fe200078e00ff */
[----:B------:R-:W-:Y:S01]  /*1850*/  MOV R13, UR4 ;  /* 0x00000004000d7c02 */ /* 0x000fe20008000f00 */
[----:B------:R-:W-:Y:S01]  /*1860*/  IMAD.MOV.U32 R9, RZ, RZ, 0x1 ;  /* 0x00000001ff097424 */ /* 0x000fe200078e00ff */
[----:B------:R-:W-:Y:S01]  /*1870*/  UMOV UR76, URZ ;  /* 0x000000ff004c7c82 */ /* 0x000fe20008000000 */
[----:B------:R-:W-:-:S05]  /*1880*/  UMOV UR63, URZ ;  /* 0x000000ff003f7c82 */ /* 0x000fca0008000000 */
.L_x_89:
[----:B-1----:R-:W1:Y:S01]  /*1890*/  LDCU.64 UR6, c[0x0][0x908] ;  /* 0x00012100ff0677ac */ /* 0x002e620008000a00 */
[----:B------:R-:W-:Y:S01]  /*18a0*/  R2UR UR9, R15 ;  /* 0x000000000f0972ca */ /* 0x000fe200000e0000 */
[----:B------:R-:W2:-:S12]  /*18b0*/  LDCU UR8, c[0x0][0x904] ;  /* 0x00012080ff0877ac */ /* 0x000e980008000800 */
[----:B-1----:R-:W-:Y:S02]  /*18c0*/  UIMAD.WIDE.U32 UR4, UR9, UR6, URZ ;  /* 0x00000006090472a5 */ /* 0x002fe4000f8e00ff */
[----:B--2---:R-:W-:-:S05]  /*18d0*/  UISETP.NE.AND UP0, UPT, UR8, 0x1, UPT ;  /* 0x000000010800788c */ /* 0x004fca000bf05270 */
[----:B------:R-:W-:Y:S02]  /*18e0*/  UMOV UR4, UR5 ;  /* 0x0000000500047c82 */ /* 0x000fe40008000000 */
[----:B------:R-:W-:Y:S02]  /*18f0*/  USHF.R.U32.HI UR4, URZ, UR7, UR4 ;  /* 0x00000007ff047299 */ /* 0x000fe40008011604 */
[----:B------:R-:W1:Y:S02]  /*1900*/  LDCU UR5, c[0x0][0x380] ;  /* 0x00007000ff0577ac */ /* 0x000e640008000800 */
[----:B------:R-:W-:-:S04]  /*1910*/  USEL UR4, UR9, UR4, !UP0 ;  /* 0x0000000409047287 */ /* 0x000fc8000c000000 */
[----:B------:R-:W-:-:S04]  /*1920*/  UIADD3 UR4, UPT, UPT, -UR4, URZ, URZ ;  /* 0x000000ff04047290 */ /* 0x000fc8000fffe1ff */
[----:B------:R-:W-:-:S04]  /*1930*/  UIMAD UR4, UR8, UR4, UR9 ;  /* 0x00000004080472a4 */ /* 0x000fc8000f8e0209 */
[----:B------:R-:W-:-:S04]  /*1940*/  USHF.L.U32 UR4, UR4, 0x8, URZ ;  /* 0x0000000804047899 */ /* 0x000fc800080006ff */
[----:B-1----:R-:W-:-:S09]  /*1950*/  UISETP.GE.AND UP0, UPT, UR4, UR5, UPT ;  /* 0x000000050400728c */ /* 0x002fd2000bf06270 */
[----:B------:R-:W-:Y:S05]  /*1960*/  BRA.U UP0, `(.L_x_29) ;  /* 0x00000045002c7547 */ /* 0x000fea000b800000 */
[----:B------:R-:W-:-:S13]  /*1970*/  LOP3.LUT P0, RZ, R11, 0xff, RZ, 0xc0, !PT ;  /* 0x000000ff0bff7812 */ /* 0x000fda000780c0ff */
[----:B------:R-:W-:Y:S05]  /*1980*/  @P0 BRA `(.L_x_30) ;  /* 0x0000000000940947 */ /* 0x000fea0003800000 */
[----:B------:R-:W1:Y:S01]  /*1990*/  S2UR UR6, SR_CgaCtaId ;  /* 0x00000000000679c3 */ /* 0x000e620000008800 */
[----:B------:R-:W-:Y:S01]  /*19a0*/  UMOV UR4, 0x40 ;  /* 0x0000004000047882 */ /* 0x000fe20000000000 */
[----:B------:R-:W-:Y:S01]  /*19b0*/  NOP ;  /* 0x0000000000007918 */ /* 0x000fe20000000000 */
[----:B-1----:R-:W-:-:S03]  /*19c0*/  ULEA UR5, UR6, UR4, 0x18 ;  /* 0x0000000406057291 */ /* 0x002fc6000f8ec0ff */
[----:B------:R-:W-:Y:S02]  /*19d0*/  UMOV UR4, 0x400 ;  /* 0x0000040000047882 */ /* 0x000fe40000000000 */
[----:B------:R-:W-:-:S04]  /*19e0*/  ULEA UR6, UR6, UR4, 0x18 ;  /* 0x0000000406067291 */ /* 0x000fc8000f8ec0ff */
[----:B------:R-:W1:Y:S02]  /*19f0*/  LDS.U8 R0, [UR5+0x1c] ;  /* 0x00001c05ff007984 */ /* 0x000e640008000000 */
[----:B-1----:R-:W-:-:S13]  /*1a00*/  ISETP.NE.AND P0, PT, R0, RZ, PT ;  /* 0x000000ff0000720c */ /* 0x002fda0003f05270 */
[----:B------:R-:W-:Y:S05]  /*1a10*/  @P0 BRA `(.L_x_31) ;  /* 0x0000000000580947 */ /* 0x000fea0003800000 */
[----:B------:R-:W-:-:S13]  /*1a20*/  ELECT P0, URZ, PT ;  /* 0x0000000000ff782f */ /* 0x000fda0003800000 */
[----:B------:R-:W-:Y:S05]  /*1a30*/  @!P0 BRA `(.L_x_32) ;  /* 0x0000000000608947 */ /* 0x000fea0003800000 */
[----:B------:R-:W-:Y:S01]  /*1a40*/  UMOV UR4, 0x10 ;  /* 0x0000001000047882 */ /* 0x000fe20000000000 */
[----:B------:R-:W-:Y:S01]  /*1a50*/  HFMA2 R0, -RZ, RZ, 0, 5.9604644775390625e-08 ;  /* 0x00000001ff007431 */ /* 0x000fe200000001ff */
[----:B------:R-:W-:-:S03]  /*1a60*/  MOV R2, 0xffff ;  /* 0x0000ffff00027802 */ /* 0x000fc60000000f00 */
[----:B------:R-:W-:Y:S04]  /*1a70*/  DEPBAR.LE SB1, 0x36 ;  /* 0x00009d800000791a */ /* 0x000fe80000000000 */
[----:B------:R-:W1:Y:S02]  /*1a80*/  UTCATOMSWS.FIND_AND_SET.ALIGN UP0, UR4, UR4 ;  /* 0x00000004000475e3 */ /* 0x000e640008000800 */
[----:B-1----:R-:W-:Y:S01]  /*1a90*/  MOV R3, UR4 ;  /* 0x0000000400037c02 */ /* 0x002fe20008000f00 */
[----:B------:R-:W-:Y:S06]  /*1aa0*/  BRA.U UP0, `(.L_x_33) ;  /* 0x0000000100187547 */ /* 0x000fec000b800000 */
.L_x_34:
[----:B------:R-:W-:Y:S05]  /*1ab0*/  NANOSLEEP 0x64 ;  /* 0x000000640000795d */ /* 0x000fea0003800000 */
[----:B------:R-:W-:-:S05]  /*1ac0*/  UMOV UR4, 0x10 ;  /* 0x0000001000047882 */ /* 0x000fca0000000000 */
[----:B------:R-:W-:Y:S04]  /*1ad0*/  DEPBAR.LE SB1, 0x36 ;  /* 0x00009d800000791a */ /* 0x000fe80000000000 */
[----:B------:R-:W1:Y:S02]  /*1ae0*/  UTCATOMSWS.FIND_AND_SET.ALIGN UP0, UR4, UR4 ;  /* 0x00000004000475e3 */ /* 0x000e640008000800 */
[----:B-1----:R-:W-:Y:S01]  /*1af0*/  MOV R3, UR4 ;  /* 0x0000000400037c02 */ /* 0x002fe20008000f00 */
[----:B------:R-:W-:Y:S05]  /*1b00*/  BRA.U !UP0, `(.L_x_34) ;  /* 0xfffffffd08e87547 */ /* 0x000fea000b83ffff */
.L_x_33:
[-C--:B------:R-:W-:Y:S02]  /*1b10*/  SHF.L.U32 R2, R2, R3.reuse, RZ ;  /* 0x0000000302027219 */ /* 0x080fe400000006ff */
[----:B------:R-:W-:Y:S01]  /*1b20*/  SHF.L.U32 R0, R0, R3, RZ ;  /* 0x0000000300007219 */ /* 0x000fe200000006ff */
[----:B------:R-:W-:Y:S02]  /*1b30*/  IMAD.SHL.U32 R3, R3, 0x20, RZ ;  /* 0x0000002003037824 */ /* 0x000fe400078e00ff */
[----:B------:R1:W-:Y:S04]  /*1b40*/  ATOMS.OR RZ, [UR5+0x14], R2 ;  /* 0x00001402ffff798c */ /* 0x0003e8000b000005 */
[----:B------:R1:W-:Y:S04]  /*1b50*/  ATOMS.OR RZ, [UR5+0x18], R0 ;  /* 0x00001800ffff798c */ /* 0x0003e8000b000005 */
[----:B------:R1:W-:Y:S01]  /*1b60*/  STS [UR6+0x700e0], R3 ;  /* 0x0700e003ff007988 */ /* 0x0003e20008000806 */
[----:B------:R-:W-:Y:S05]  /*1b70*/  BRA `(.L_x_32) ;  /* 0x0000000000107947 */ /* 0x000fea0003800000 */
.L_x_31:
[----:B------:R-:W-:Y:S02]  /*1b80*/  MOV R0, 0xffffffff ;  /* 0xffffffff00007802 */ /* 0x000fe40000000f00 */
[----:B------:R-:W-:-:S03]  /*1b90*/  MOV R2, 0x1bc0 ;  /* 0x00001bc000027802 */ /* 0x000fc60000000f00 */
[----:B------:R1:W-:Y:S04]  /*1ba0*/  STS [UR6+0x700e0], R0 ;  /* 0x0700e000ff007988 */ /* 0x0003e80008000806 */
[----:B-1----:R-:W-:Y:S05]  /*1bb0*/  CALL.REL.NOINC `($__internal_1_$__cuda_sm10x_tcgen05_guardrail_trap_phase_invalid_during_alloc) ;  /* 0x0000023800447944 */ /* 0x002fea0003c00000 */
.L_x_32:
[----:B------:R-:W-:Y:S05]  /*1bc0*/  WARPSYNC.ALL ;  /* 0x0000000000007948 */ /* 0x000fea0003800000 */
[----:B------:R-:W-:Y:S01]  /*1bd0*/  NOP ;  /* 0x0000000000007918 */ /* 0x000fe20000000000 */
.L_x_30:
[----:B------:R-:W2:Y:S01]  /*1be0*/  LDCU UR4, c[0x0][0x384] ;  /* 0x00007080ff0477ac */ /* 0x000ea20008000800 */
[----:B------:R-:W-:Y:S01]  /*1bf0*/  HFMA2 R11, -RZ, RZ, 0, 5.9604644775390625e-08 ;  /* 0x00000001ff0b7431 */ /* 0x000fe200000001ff */
[----:B--2---:R-:W-:-:S09]  /*1c00*/  UISETP.NE.AND UP0, UPT, UR4, URZ, UPT ;  /* 0x000000ff0400728c */ /* 0x004fd2000bf05270 */
[----:B------:R-:W-:Y:S05]  /*1c10*/  BRA.U !UP0, `(.L_x_29) ;  /* 0x0000004108807547 */ /* 0x000fea000b800000 */
[----:B------:R-:W-:Y:S04]  /*1c20*/  BSSY.RECONVERGENT B0, `(.L_x_35) ;  /* 0x0000003000007945 */ /* 0x000fe80003800200 */
[----:B------:R-:W-:Y:S05]  /*1c30*/  @!P4 BRA `(.L_x_36) ;  /* 0x000000000004c947 */ /* 0x000fea0003800000 */
[----:B------:R-:W-:Y:S05]  /*1c40*/  BPT.TRAP 0x1 ;  /* 0x000000040000795c */ /* 0x000fea0000300000 */
.L_x_36:
[----:B------:R-:W-:Y:S05]  /*1c50*/  BSYNC.RECONVERGENT B0 ;  /* 0x0000000000007941 */ /* 0x000fea0003800200 */
.L_x_35:
[----:B------:R-:W2:Y:S01]  /*1c60*/  S2UR UR12, SR_CgaCtaId ;  /* 0x00000000000c79c3 */ /* 0x000ea20000008800 */
[----:B------:R-:W-:Y:S01]  /*1c70*/  UMOV UR4, 0x400 ;  /* 0x0000040000047882 */ /* 0x000fe20000000000 */
[----:B-1----:R-:W-:Y:S01]  /*1c80*/  SHF.L.U32 R0, R7, 0x1f, RZ ;  /* 0x0000001f07007819 */ /* 0x002fe200000006ff */
[----:B--2---:R-:W-:-:S09]  /*1c90*/  ULEA UR12, UR12, UR4, 0x18 ;  /* 0x000000040c0c7291 */ /* 0x004fd2000f8ec0ff */
[----:B------:R-:W1:Y:S02]  /*1ca0*/  SYNCS.PHASECHK.TRANS64.TRYWAIT P0, [UR12+0x70000], R0 ;  /* 0x07000000ff0075a7 */ /* 0x000e64000800110c */
[----:B-1----:R-:W-:Y:S05]  /*1cb0*/  @!P0 BRA `(.L_x_37) ;  /* 0x0000022400a88947 */ /* 0x002fea0003800000 */
.L_x_397:
[----:B------:R-:W-:Y:S05]  /*1cc0*/  BRA.U !UP1, `(.L_x_38) ;  /* 0x0000000109047547 */ /* 0x000fea000b800000 */
[----:B------:R-:W-:Y:S05]  /*1cd0*/  BPT.TRAP 0x1 ;  /* 0x000000040000795c */ /* 0x000fea0000300000 */
.L_x_38:
[----:B------:R-:W-:Y:S01]  /*1ce0*/  ULEA UR13, UR63, UR12, 0x3 ;  /* 0x0000000c3f0d7291 */ /* 0x000fe2000f8e18ff */
[----:B------:R-:W-:Y:S02]  /*1cf0*/  SHF.L.U32 R3, R8, 0x1f, RZ ;  /* 0x0000001f08037819 */ /* 0x000fe400000006ff */
[----:B------:R-:W-:-:S06]  /*1d00*/  R2UR UR4, R14 ;  /* 0x000000000e0472ca */ /* 0x000fcc00000e0000 */
[----:B------:R-:W2:Y:S07]  /*1d10*/  SYNCS.PHASECHK.TRANS64.TRYWAIT P0, [UR13+0x70020], R3 ;  /* 0x07002003ff0075a7 */ /* 0x000eae000800110d */
[----:B------:R-:W-:Y:S01]  /*1d20*/  UISETP.NE.AND UP4, UPT, UR4, URZ, UPT ;  /* 0x000000ff0400728c */ /* 0x000fe2000bf85270 */
[----:B--2---:R-:W-:Y:S10]  /*1d30*/  @!P0 BRA `(.L_x_39) ;  /* 0x0000022400a08947 */ /* 0x004ff40003800000 */
.L_x_399:
[----:B------:R-:W-:-:S04]  /*1d40*/  UIADD3 UR4, UPT, UPT, UR63, 0x1, URZ ;  /* 0x000000013f047890 */ /* 0x000fc8000fffe0ff */
[----:B------:R-:W-:-:S04]  /*1d50*/  UISETP.NE.AND UP0, UPT, UR4, 0x3, UPT ;  /* 0x000000030400788c */ /* 0x000fc8000bf05270 */
[----:B------:R-:W-:Y:S02]  /*1d60*/  USEL UR5, URZ, 0x1, UP0 ;  /* 0x00000001ff057887 */ /* 0x000fe40008000000 */
[----:B------:R-:W-:-:S04]  /*1d70*/  USEL UR62, UR4, URZ, UP0 ;  /* 0x000000ff043e7287 */ /* 0x000fc80008000000 */
[----:B------:R-:W-:Y:S01]  /*1d80*/  LOP3.LUT R8, R8, UR5, RZ, 0x3c, !PT ;  /* 0x0000000508087c12 */ /* 0x000fe2000f8e3cff */
[----:B------:R-:W-:Y:S07]  /*1d90*/  BRA.U UP4, `(.L_x_40) ;  /* 0x0000000104047547 */ /* 0x000fee000b800000 */
[----:B------:R-:W-:Y:S05]  /*1da0*/  BPT.TRAP 0x1 ;  /* 0x000000040000795c */ /* 0x000fea0000300000 */
.L_x_40:
[----:B------:R-:W-:Y:S01]  /*1db0*/  SHF.L.U32 R6, R9, 0x1f, RZ ;  /* 0x0000001f09067819 */ /* 0x000fe200000006ff */
[----:B------:R-:W-:Y:S01]  /*1dc0*/  USHF.R.U32.HI UR4, URZ, 0x4, UR12 ;  /* 0x00000004ff047899 */ /* 0x000fe2000801160c */
[----:B------:R-:W-:Y:S01]  /*1dd0*/  IMAD.MOV.U32 R4, RZ, RZ, RZ ;  /* 0x000000ffff047224 */ /* 0x000fe200078e00ff */
[----:B-1----:R-:W-:Y:S01]  /*1de0*/  CS2R R2, SRZ ;  /* 0x0000000000027805 */ /* 0x002fe2000001ff00 */
[----:B------:R-:W1:Y:S01]  /*1df0*/  SYNCS.PHASECHK.TRANS64.TRYWAIT P0, [UR12+0x70058], R6 ;  /* 0x07005806ff0075a7 */ /* 0x000e62000800110c */
[----:B------:R-:W-:-:S04]  /*1e00*/  ULOP3.LUT UR4, UR4, 0x3fff, URZ, 0xc0, !UPT ;  /* 0x00003fff04047892 */ /* 0x000fc8000f8ec0ff */
[----:B------:R-:W-:Y:S01]  /*1e10*/  ULOP3.LUT UR4, UR4, 0x10000, URZ, 0xfc, !UPT ;  /* 0x0001000004047892 */ /* 0x000fe2000f8efcff */
[----:B-1----:R-:W-:Y:S11]  /*1e20*/  @!P0 BRA `(.L_x_41) ;  /* 0x00000224007c8947 */ /* 0x002ff60003800000 */
.L_x_401:
[----:B------:R-:W-:Y:S01]  /*1e30*/  UIADD3 UR5, UPT, UPT, UR12, 0x20000, URZ ;  /* 0x000200000c057890 */ /* 0x000fe2000fffe0ff */
[----:B------:R-:W-:Y:S02]  /*1e40*/  R2UR UR16, R4 ;  /* 0x00000000041072ca */ /* 0x000fe400000e0000 */
[----:B-1----:R-:W-:Y:S02]  /*1e50*/  CS2R R4, SRZ ;  /* 0x0000000000047805 */ /* 0x002fe4000001ff00 */
[----:B------:R-:W-:Y:S01]  /*1e60*/  R2UR UR17, R3 ;  /* 0x00000000031172ca */ /* 0x000fe200000e0000 */
[----:B------:R-:W-:Y:S01]  /*1e70*/  USHF.R.U32.HI UR5, URZ, 0x4, UR5 ;  /* 0x00000004ff057899 */ /* 0x000fe20008011605 */
[----:B------:R-:W-:Y:S01]  /*1e80*/  R2UR UR27, R2 ;  /* 0x00000000021b72ca */ /* 0x000fe200000e0000 */
[----:B------:R-:W-:Y:S01]  /*1e90*/  UIADD3 UR14, UPT, UPT, UR4, 0x2, URZ ;  /* 0x00000002040e7890 */ /* 0x000fe2000fffe0ff */
[----:B------:R-:W-:Y:S01]  /*1ea0*/  CS2R R2, SRZ ;  /* 0x0000000000027805 */ /* 0x000fe2000001ff00 */
[----:B------:R-:W-:Y:S01]  /*1eb0*/  ULOP3.LUT UR70, UR5, 0x3fff, URZ, 0xc0, !UPT ;  /* 0x00003fff05467892 */ /* 0x000fe2000f8ec0ff */
[----:B------:R-:W-:Y:S01]  /*1ec0*/  R2UR UR26, R5 ;  /* 0x00000000051a72ca */ /* 0x000fe200000e0000 */
[----:B------:R-:W-:Y:S01]  /*1ed0*/  UMOV UR20, 0x0 ;  /* 0x0000000000147882 */ /* 0x000fe20000000000 */
[----:B------:R-:W-:Y:S01]  /*1ee0*/  R2UR UR19, R4 ;  /* 0x00000000041372ca */ /* 0x000fe200000e0000 */
[----:B------:R-:W-:Y:S01]  /*1ef0*/  ULOP3.LUT UR6, UR70, 0x10000, URZ, 0xfc, !UPT ;  /* 0x0001000046067892 */ /* 0x000fe2000f8efcff */
[C---:B------:R-:W-:Y:S01]  /*1f00*/  R2UR UR64, R3.reuse ;  /* 0x00000000034072ca */ /* 0x040fe200000e0000 */
[----:B------:R-:W-:Y:S01]  /*1f10*/  UMOV UR21, 0x8200490 ;  /* 0x0820049000157882 */ /* 0x000fe20000000000 */
[----:B------:R-:W-:Y:S01]  /*1f20*/  UMOV UR5, 0x40004040 ;  /* 0x4000404000057882 */ /* 0x000fe20000000000 */
[----:B------:R-:W-:Y:S01]  /*1f30*/  ULEA UR6, UR63, UR6, 0xc ;  /* 0x000000063f067291 */ /* 0x000fe2000f8e60ff */
[C---:B------:R-:W-:Y:S01]  /*1f40*/  R2UR UR49, R2.reuse ;  /* 0x00000000023172ca */ /* 0x040fe200000e0000 */
[----:B------:R-:W-:Y:S01]  /*1f50*/  UMOV UR7, 0x40004040 ;  /* 0x4000404000077882 */ /* 0x000fe20000000000 */
[----:B------:R-:W-:Y:S01]  /*1f60*/  UMOV UR22, 0x0 ;  /* 0x0000000000167882 */ /* 0x000fe20000000000 */
[----:B------:R-:W-:Y:S01]  /*1f70*/  UIADD3 UR32, UPT, UPT, UR6, 0x2, URZ ;  /* 0x0000000206207890 */ /* 0x000fe2000fffe0ff */
[C---:B------:R-:W-:Y:S01]  /*1f80*/  R2UR UR73, R3.reuse ;  /* 0x00000000034972ca */ /* 0x040fe200000e0000 */
[----:B------:R-:W-:Y:S01]  /*1f90*/  UMOV UR23, 0x8200490 ;  /* 0x0820049000177882 */ /* 0x000fe20000000000 */
[----:B------:R-:W-:Y:S01]  /*1fa0*/  UIADD3 UR10, UPT, UPT, UR4, 0x4, URZ ;  /* 0x00000004040a7890 */ /* 0x000fe2000fffe0ff */
[C---:B------:R-:W-:Y:S01]  /*1fb0*/  R2UR UR72, R2.reuse ;  /* 0x00000000024872ca */ /* 0x040fe200000e0000 */
[----:B------:R-:W-:Y:S01]  /*1fc0*/  UMOV UR15, 0x40004040 ;  /* 0x40004040000f7882 */ /* 0x000fe20000000000 */
[----:B------:R-:W-:Y:S01]  /*1fd0*/  UIADD3 UR30, UPT, UPT, UR6, 0x4, URZ ;  /* 0x00000004061e7890 */ /* 0x000fe2000fffe0ff */
[----:B------:R1:W-:Y:S01]  /*1fe0*/  UTCHMMA gdesc[UR4], gdesc[UR6], tmem[UR16], tmem[UR20], idesc[UR21], !UPT ;  /* 0x00ff1406040075ea */ /* 0x0003e2000f800010 */
[----:B------:R-:W-:Y:S01]  /*1ff0*/  UMOV UR33, 0x40004040 ;  /* 0x4000404000217882 */ /* 0x000fe20000000000 */
[----:B------:R-:W-:Y:S01]  /*2000*/  UIADD3 UR8, UPT, UPT, UR4, 0x6, URZ ;  /* 0x0000000604087890 */ /* 0x000fe2000fffe0ff */
[----:B------:R2:W-:Y:S01]  /*2010*/  UTCHMMA gdesc[UR14], gdesc[UR32], tmem[UR17], tmem[UR22], idesc[UR23], UPT ;  /* 0x00ff16200e0075ea */ /* 0x0005e2000b800011 */
[----:B------:R-:W-:Y:S01]  /*2020*/  UIADD3 UR24, UPT, UPT, UR6, 0x6, URZ ;  /* 0x0000000606187890 */ /* 0x000fe2000fffe0ff */
[C---:B------:R-:W-:Y:S01]  /*2030*/  R2UR UR71, R3.reuse ;  /* 0x00000000034772ca */ /* 0x040fe200000e0000 */
[----:B------:R-:W-:Y:S01]  /*2040*/  UIADD3 UR28, UPT, UPT, UR4, 0x400, URZ ;  /* 0x00000400041c7890 */ /* 0x000fe2000fffe0ff */
[C---:B------:R-:W-:Y:S01]  /*2050*/  R2UR UR69, R2.reuse ;  /* 0x00000000024572ca */ /* 0x040fe200000e0000 */
[----:B------:R-:W-:Y:S01]  /*2060*/  UIADD3 UR40, UPT, UPT, UR4, 0x402, URZ ;  /* 0x0000040204287890 */ /* 0x000fe2000fffe0ff */
[C---:B------:R-:W-:Y:S01]  /*2070*/  R2UR UR68, R3.reuse ;  /* 0x00000000034472ca */ /* 0x040fe200000e0000 */
[----:B------:R-:W-:Y:S01]  /*2080*/  UMOV UR54, 0x0 ;  /* 0x0000000000367882 */ /* 0x000fe20000000000 */
[----:B------:R-:W-:Y:S01]  /*2090*/  UMOV UR55, 0x8200490 ;  /* 0x0820049000377882 */ /* 0x000fe20000000000 */
[----:B------:R-:W-:Y:S01]  /*20a0*/  UIADD3 UR52, UPT, UPT, UR4, 0x404, URZ ;  /* 0x0000040404347890 */ /* 0x000fe2000fffe0ff */
[----:B------:R-:W-:Y:S01]  /*20b0*/  MOV.SPILL R6, UR76 ;  /* 0x0000004c00067c02 */ /* 0x000fe20009000f00 */
[----:B------:R-:W-:Y:S01]  /*20c0*/  UMOV UR11, 0x40004040 ;  /* 0x40004040000b7882 */ /* 0x000fe20000000000 */
[----:B------:R-:W-:Y:S01]  /*20d0*/  UMOV UR31, 0x40004040 ;  /* 0x40004040001f7882 */ /* 0x000fe20000000000 */
[----:B------:R-:W-:Y:S01]  /*20e0*/  UIADD3 UR18, UPT, UPT, UR6, 0x404, URZ ;  /* 0x0000040406127890 */ /* 0x000fe2000fffe0ff */
[C---:B------:R-:W-:Y:S01]  /*20f0*/  R2UR UR67, R2.reuse ;  /* 0x00000000024372ca */ /* 0x040fe200000e0000 */
[----:B------:R-:W-:Y:S01]  /*2100*/  UMOV UR56, 0x0 ;  /* 0x0000000000387882 */ /* 0x000fe20000000000 */
[----:B------:R-:W-:Y:S01]  /*2110*/  UMOV UR57, 0x8200490 ;  /* 0x0820049000397882 */ /* 0x000fe20000000000 */
[----:B------:R-:W-:Y:S01]  /*2120*/  UIADD3 UR60, UPT, UPT, UR4, 0x406, URZ ;  /* 0x00000406043c7890 */ /* 0x000fe2000fffe0ff */
[----:B------:R3:W-:Y:S01]  /*2130*/  UTCHMMA gdesc[UR10], gdesc[UR30], tmem[UR27], tmem[UR54], idesc[UR55], UPT ;  /* 0x00ff361e0a0075ea */ /* 0x0007e2000b80001b */
[----:B------:R-:W-:Y:S01]  /*2140*/  UMOV UR9, 0x40004040 ;  /* 0x4000404000097882 */ /* 0x000fe20000000000 */
[----:B------:R-:W-:Y:S01]  /*2150*/  UMOV UR25, 0x40004040 ;  /* 0x4000404000197882 */ /* 0x000fe20000000000 */
[----:B------:R-:W-:Y:S01]  /*2160*/  UIADD3 UR58, UPT, UPT, UR4, 0x800, URZ ;  /* 0x00000800043a7890 */ /* 0x000fe2000fffe0ff */
[----:B------:R-:W-:Y:S01]  /*2170*/  R2UR UR66, R3 ;  /* 0x00000000034272ca */ /* 0x000fe200000e0000 */
[----:B-1----:R-:W-:Y:S01]  /*2180*/  UIADD3 UR20, UPT, UPT, UR6, 0x402, URZ ;  /* 0x0000040206147890 */ /* 0x002fe2000fffe0ff */
[----:B------:R1:W-:Y:S01]  /*2190*/  UTCHMMA gdesc[UR8], gdesc[UR24], tmem[UR26], tmem[UR56], idesc[UR57], UPT ;  /* 0x00ff3818080075ea */ /* 0x0003e2000b80001a */
[----:B--2---:R-:W-:Y:S01]  /*21a0*/  UIADD3 UR22, UPT, UPT, UR6, 0x400, URZ ;  /* 0x0000040006167890 */ /* 0x004fe2000fffe0ff */
[C---:B------:R-:W-:Y:S01]  /*21b0*/  R2UR UR65, R2.reuse ;  /* 0x00000000024172ca */ /* 0x040fe200000e0000 */
[----:B------:R-:W-:Y:S01]  /*21c0*/  UIADD3 UR16, UPT, UPT, UR6, 0x406, URZ ;  /* 0x0000040606107890 */ /* 0x000fe2000fffe0ff */
[----:B------:R-:W-:Y:S01]  /*21d0*/  R2UR UR63, R2 ;  /* 0x00000000023f72ca */ /* 0x000fe200000e0000 */
[----:B------:R-:W-:Y:S01]  /*21e0*/  UIADD3 UR14, UPT, UPT, UR6, 0x800, URZ ;  /* 0x00000800060e7890 */ /* 0x000fe2000fffe0ff */
[----:B------:R-:W-:Y:S01]  /*21f0*/  UMOV UR76, 0x0 ;  /* 0x00000000004c7882 */ /* 0x000fe20000000000 */
[----:B------:R-:W-:Y:S01]  /*2200*/  UMOV UR77, 0x8200490 ;  /* 0x08200490004d7882 */ /* 0x000fe20000000000 */
[----:B------:R-:W-:Y:S01]  /*2210*/  UIADD3 UR50, UPT, UPT, UR4, 0x802, URZ ;  /* 0x0000080204327890 */ /* 0x000fe2000fffe0ff */
[----:B------:R-:W-:Y:S01]  /*2220*/  UMOV UR29, 0x40004040 ;  /* 0x40004040001d7882 */ /* 0x000fe20000000000 */
[----:B------:R-:W-:Y:S01]  /*2230*/  UMOV UR23, 0x40004040 ;  /* 0x4000404000177882 */ /* 0x000fe20000000000 */
[----:B------:R-:W-:Y:S01]  /*2240*/  UIADD3 UR46, UPT, UPT, UR4, 0x804, URZ ;  /* 0x00000804042e7890 */ /* 0x000fe2000fffe0ff */
[----:B------:R2:W-:Y:S01]  /*2250*/  UTCHMMA gdesc[UR28], gdesc[UR22], tmem[UR19], tmem[UR76], idesc[UR77], UPT ;  /* 0x00ff4c161c0075ea */ /* 0x0005e2000b800013 */
[----:B------:R-:W-:-:S02]  /*2260*/  UIADD3 UR44, UPT, UPT, UR4, 0x806, URZ ;  /* 0x00000806042c7890 */ /* 0x000fc4000fffe0ff */
[----:B------:R-:W-:Y:S02]  /*2270*/  UIADD3 UR42, UPT, UPT, UR4, 0xc00, URZ ;  /* 0x00000c00042a7890 */ /* 0x000fe4000fffe0ff */
[----:B---3--:R-:W-:Y:S01]  /*2280*/  UIADD3 UR10, UPT, UPT, UR6, 0x802, URZ ;  /* 0x00000802060a7890 */ /* 0x008fe2000fffe0ff */
[----:B------:R-:W-:Y:S01]  /*2290*/  UMOV UR41, 0x40004040 ;  /* 0x4000404000297882 */ /* 0x000fe20000000000 */
[----:B------:R-:W-:Y:S01]  /*22a0*/  UMOV UR21, 0x40004040 ;  /* 0x4000404000157882 */ /* 0x000fe20000000000 */
[----:B------:R-:W-:Y:S02]  /*22b0*/  UIADD3 UR48, UPT, UPT, UR6, 0xc00, URZ ;  /* 0x00000c0006307890 */ /* 0x000fe4000fffe0ff */
[----:B-1----:R-:W-:Y:S02]  /*22c0*/  UIADD3 UR8, UPT, UPT, UR6, 0x804, URZ ;  /* 0x0000080406087890 */ /* 0x002fe4000fffe0ff */
[----:B------:R-:W-:Y:S02]  /*22d0*/  UIADD3 UR26, UPT, UPT, UR6, 0x806, URZ ;  /* 0x00000806061a7890 */ /* 0x000fe4000fffe0ff */
[----:B------:R-:W-:Y:S01]  /*22e0*/  UIADD3 UR38, UPT, UPT, UR4, 0xc02, URZ ;  /* 0x00000c0204267890 */ /* 0x000fe2000fffe0ff */
[----:B------:R-:W-:Y:S01]  /*22f0*/  UMOV UR53, 0x40004040 ;  /* 0x4000404000357882 */ /* 0x000fe20000000000 */
[----:B------:R-:W-:-:S02]  /*2300*/  UIADD3 UR56, UPT, UPT, UR6, 0xc02, URZ ;  /* 0x00000c0206387890 */ /* 0x000fc4000fffe0ff */
[----:B------:R-:W-:Y:S01]  /*2310*/  UIADD3 UR36, UPT, UPT, UR4, 0xc04, URZ ;  /* 0x00000c0404247890 */ /* 0x000fe2000fffe0ff */
[----:B------:R-:W-:Y:S01]  /*2320*/  UMOV UR61, 0x40004040 ;  /* 0x40004040003d7882 */ /* 0x000fe20000000000 */
[----:B------:R-:W-:Y:S01]  /*2330*/  UIADD3 UR54, UPT, UPT, UR6, 0xc04, URZ ;  /* 0x00000c0406367890 */ /* 0x000fe2000fffe0ff */
[----:B--2---:R-:W-:Y:S01]  /*2340*/  UMOV UR28, 0x0 ;  /* 0x00000000001c7882 */ /* 0x004fe20000000000 */
[----:B------:R-:W-:Y:S01]  /*2350*/  UMOV UR29, 0x8200490 ;  /* 0x08200490001d7882 */ /* 0x000fe20000000000 */
[----:B------:R-:W-:Y:S01]  /*2360*/  UMOV UR19, 0x40004040 ;  /* 0x4000404000137882 */ /* 0x000fe20000000000 */
[----:B------:R1:W-:Y:S01]  /*2370*/  UTCHMMA gdesc[UR40], gdesc[UR20], tmem[UR64], tmem[UR28], idesc[UR29], UPT ;  /* 0x00ff1c14280075ea */ /* 0x0003e2000b800040 */
[----:B------:R-:W-:Y:S01]  /*2380*/  UMOV UR17, 0x40004040 ;  /* 0x4000404000117882 */ /* 0x000fe20000000000 */
[----:B------:R-:W-:Y:S01]  /*2390*/  UIADD3 UR34, UPT, UPT, UR4, 0xc06, URZ ;  /* 0x00000c0604227890 */ /* 0x000fe2000fffe0ff */
[----:B------:R2:W-:Y:S01]  /*23a0*/  UTCHMMA gdesc[UR52], gdesc[UR18], tmem[UR49], tmem[UR28], idesc[UR29], UPT ;  /* 0x00ff1c12340075ea */ /* 0x0005e2000b800031 */
[----:B------:R-:W-:Y:S01]  /*23b0*/  UMOV UR59, 0x40004040 ;  /* 0x40004040003b7882 */ /* 0x000fe20000000000 */
[----:B------:R-:W-:Y:S01]  /*23c0*/  UMOV UR51, 0x40004040 ;  /* 0x4000404000337882 */ /* 0x000fe20000000000 */
[----:B------:R3:W-:Y:S01]  /*23d0*/  UTCHMMA gdesc[UR60], gdesc[UR16], tmem[UR73], tmem[UR28], idesc[UR29], UPT ;  /* 0x00ff1c103c0075ea */ /* 0x0007e2000b800049 */
[----:B------:R-:W-:Y:S01]  /*23e0*/  UMOV UR47, 0x40004040 ;  /* 0x40004040002f7882 */ /* 0x000fe20000000000 */
[----:B------:R4:W-:Y:S01]  /*23f0*/  UTCHMMA gdesc[UR58], gdesc[UR14], tmem[UR72], tmem[UR28], idesc[UR29], UPT ;  /* 0x00ff1c0e3a0075ea */ /* 0x0009e2000b800048 */
[----:B------:R-:W-:Y:S01]  /*2400*/  UMOV UR45, 0x40004040 ;  /* 0x40004040002d7882 */ /* 0x000fe20000000000 */
        /* <DEDUP_REMOVED lines=9> */
[----:B------:R-:W-:Y:S01]  /*24a0*/  R2UR.FILL UR76, R6 ;  /* 0x00000000064c72ca */ /* 0x000fe200004e0000 */
[----:B-1----:R-:W-:Y:S01]  /*24b0*/  UIADD3 UR40, UPT, UPT, UR6, 0xc06, URZ ;  /* 0x00000c0606287890 */ /* 0x002fe2000fffe0ff */
[----:B--2---:R-:W-:Y:S01]  /*24c0*/  UMOV UR52, 0x0 ;  /* 0x0000000000347882 */ /* 0x004fe20000000000 */
[----:B------:R-:W-:Y:S01]  /*24d0*/  UMOV UR53, 0x8200490 ;  /* 0x0820049000357882 */ /* 0x000fe20000000000 */
[----:B------:R-:W-:Y:S01]  /*24e0*/  UMOV UR49, 0x40004040 ;  /* 0x4000404000317882 */ /* 0x000fe20000000000 */
[----:B------:R1:W-:Y:S01]  /*24f0*/  UTCHMMA gdesc[UR50], gdesc[UR10], tmem[UR71], tmem[UR52], idesc[UR53], UPT ;  /* 0x00ff340a320075ea */ /* 0x0003e2000b800047 */
[----:B---3--:R-:W-:Y:S01]  /*2500*/  UMOV UR73, 0x8200490 ;  /* 0x0820049000497882 */ /* 0x008fe20000000000 */
[----:B----4-:R-:W-:Y:S01]  /*2510*/  UMOV UR72, 0x0 ;  /* 0x0000000000487882 */ /* 0x010fe20000000000 */
[----:B------:R1:W-:Y:S01]  /*2520*/  UTCHMMA gdesc[UR46], gdesc[UR8], tmem[UR69], tmem[UR28], idesc[UR29], UPT ;  /* 0x00ff1c082e0075ea */ /* 0x0003e2000b800045 */
[----:B------:R-:W-:Y:S01]  /*2530*/  UMOV UR60, 0x0 ;  /* 0x00000000003c7882 */ /* 0x000fe20000000000 */
[----:B------:R-:W-:Y:S01]  /*2540*/  UMOV UR61, 0x8200490 ;  /* 0x08200490003d7882 */ /* 0x000fe20000000000 */
[----:B------:R1:W-:Y:S01]  /*2550*/  UTCHMMA gdesc[UR44], gdesc[UR26], tmem[UR68], tmem[UR72], idesc[UR73], UPT ;  /* 0x00ff481a2c0075ea */ /* 0x0003e2000b800044 */
[----:B------:R1:W-:Y:S01]  /*2560*/  UTCHMMA gdesc[UR42], gdesc[UR48], tmem[UR67], tmem[UR60], idesc[UR61], UPT ;  /* 0x00ff3c302a0075ea */ /* 0x0003e2000b800043 */
[----:B------:R1:W-:Y:S01]  /*2570*/  UTCHMMA gdesc[UR38], gdesc[UR56], tmem[UR66], tmem[UR52], idesc[UR53], UPT ;  /* 0x00ff3438260075ea */ /* 0x0003e2000b800042 */
[----:B------:R1:W-:Y:S01]  /*2580*/  UTCHMMA gdesc[UR36], gdesc[UR54], tmem[UR65], tmem[UR28], idesc[UR29], UPT ;  /* 0x00ff1c36240075ea */ /* 0x0003e2000b800041 */
[----:B------:R1:W-:Y:S01]  /*2590*/  UTCHMMA gdesc[UR34], gdesc[UR40], tmem[UR63], tmem[UR74], idesc[UR75], UPT ;  /* 0x00ff4a28220075ea */ /* 0x0003e2000b80003f */
[----:B------:R-:W-:Y:S05]  /*25a0*/  BRA.U UP4, `(.L_x_42) ;  /* 0x0000000104047547 */ /* 0x000fea000b800000 */
[----:B-1----:R-:W-:Y:S05]  /*25b0*/  BPT.TRAP 0x1 ;  /* 0x000000040000795c */ /* 0x002fea0000300000 */
.L_x_42:
[----:B------:R-:W-:Y:S01]  /*25c0*/  UIADD3 UR5, UPT, UPT, UR12, 0x70050, URZ ;  /* 0x000700500c057890 */ /* 0x000fe2000fffe0ff */
[----:B------:R-:W-:Y:S08]  /*25d0*/  BSSY.RECONVERGENT B0, `(.L_x_43) ;  /* 0x0000004000007945 */ /* 0x000ff00003800200 */
[----:B------:R2:W-:Y:S01]  /*25e0*/  UTCBAR [UR5], URZ ;  /* 0x000000ff050073e9 */ /* 0x0005e200080000ff */
[----:B------:R-:W-:Y:S05]  /*25f0*/  @!P4 BRA `(.L_x_44) ;  /* 0x000000000004c947 */ /* 0x000fea0003800000 */
[----:B-12---:R-:W-:Y:S05]  /*2600*/  BPT.TRAP 0x1 ;  /* 0x000000040000795c */ /* 0x006fea0000300000 */
.L_x_44:
[----:B-12---:R-:W-:Y:S05]  /*2610*/  BSYNC.RECONVERGENT B0 ;  /* 0x0000000000007941 */ /* 0x006fea0003800200 */
.L_x_43:
[----:B------:R-:W1:Y:S01]  /*2620*/  SYNCS.PHASECHK.TRANS64.TRYWAIT P0, [UR12+0x70008], R0 ;  /* 0x07000800ff0075a7 */ /* 0x000e62000800110c */
[----:B------:R-:W-:-:S13]  /*2630*/  R2UR UR5, R13 ;  /* 0x000000000d0572ca */ /* 0x000fda00000e0000 */
[----:B------:R-:W-:Y:S01]  /*2640*/  UISETP.NE.AND UP3, UPT, UR5, URZ, UPT ;  /* 0x000000ff0500728c */ /* 0x000fe2000bf65270 */
[----:B-1----:R-:W-:Y:S10]  /*2650*/  @!P0 BRA `(.L_x_45) ;  /* 0x0000021c00888947 */ /* 0x002ff40003800000 */
.L_x_403:
[----:B------:R-:W-:Y:S05]  /*2660*/  BRA.U UP3, `(.L_x_46) ;  /* 0x0000000103047547 */ /* 0x000fea000b800000 */
[----:B------:R-:W-:Y:S05]  /*2670*/  BPT.TRAP 0x1 ;  /* 0x000000040000795c */ /* 0x000fea0000300000 */
.L_x_46:
[----:B-1----:R-:W-:Y:S01]  /*2680*/  SHF.L.U32 R2, R10, 0x1f, RZ ;  /* 0x0000001f0a027819 */ /* 0x002fe200000006ff */
[----:B------:R-:W-:Y:S02]  /*2690*/  HFMA2 R3, -RZ, RZ, 0, 7.62939453125e-06 ;  /* 0x00000080ff037431 */ /* 0x000fe400000001ff */
[----:B------:R-:W-:Y:S01]  /*26a0*/  IMAD.MOV.U32 R4, RZ, RZ, 0x80 ;  /* 0x00000080ff047424 */ /* 0x000fe200078e00ff */
[----:B------:R-:W1:Y:S02]  /*26b0*/  SYNCS.PHASECHK.TRANS64.TRYWAIT P0, [UR12+0x70068], R2 ;  /* 0x07006802ff0075a7 */ /* 0x000e64000800110c */
[----:B-1----:R-:W-:Y:S05]  /*26c0*/  @!P0 BRA `(.L_x_47) ;  /* 0x0000021c00848947 */ /* 0x002fea0003800000 */
.L_x_405:
[----:B-1----:R-:W-:Y:S01]  /*26d0*/  IMAD.MOV.U32 R2, RZ, RZ, 0x80 ;  /* 0x00000080ff027424 */ /* 0x002fe200078e00ff */
[----:B------:R-:W-:Y:S01]  /*26e0*/  R2UR UR9, R3 ;  /* 0x00000000030972ca */ /* 0x000fe200000e0000 */
[----:B------:R-:W-:Y:S01]  /*26f0*/  IMAD.MOV.U32 R0, RZ, RZ, 0x80 ;  /* 0x00000080ff007424 */ /* 0x000fe200078e00ff */
[----:B------:R-:W-:Y:S01]  /*2700*/  R2UR UR5, R4 ;  /* 0x00000000040572ca */ /* 0x000fe200000e0000 */
[----:B------:R-:W-:Y:S01]  /*2710*/  IMAD.MOV.U32 R3, RZ, RZ, 0x80 ;  /* 0x00000080ff037424 */ /* 0x000fe200078e00ff */
[----:B------:R-:W-:Y:S01]  /*2720*/  R2UR UR17, R2 ;  /* 0x00000000021172ca */ /* 0x000fe200000e0000 */
[----:B------:R-:W-:Y:S01]  /*2730*/  UIADD3 UR28, UPT, UPT, UR4, 0x1000, URZ ;  /* 0x00001000041c7890 */ /* 0x000fe2000fffe0ff */
[----:B------:R-:W-:Y:S01]  /*2740*/  R2UR UR11, R0 ;  /* 0x00000000000b72ca */ /* 0x000fe200000e0000 */
[----:B------:R-:W-:Y:S01]  /*2750*/  UMOV UR38, UR6 ;  /* 0x0000000600267c82 */ /* 0x000fe20008000000 */
[C---:B------:R-:W-:Y:S01]  /*2760*/  R2UR UR15, R3.reuse ;  /* 0x00000000030f72ca */ /* 0x040fe200000e0000 */
[----:B------:R-:W-:Y:S01]  /*2770*/  UIADD3 UR34, UPT, UPT, UR4, 0x1002, URZ ;  /* 0x0000100204227890 */ /* 0x000fe2000fffe0ff */
[----:B------:R-:W-:Y:S01]  /*2780*/  R2UR UR19, R2 ;  /* 0x00000000021372ca */ /* 0x000fe200000e0000 */
[----:B------:R-:W-:Y:S01]  /*2790*/  UIADD3 UR6, UPT, UPT, UR4, 0x1004, URZ ;  /* 0x0000100404067890 */ /* 0x000fe2000fffe0ff */
[----:B------:R-:W-:Y:S01]  /*27a0*/  IMAD.MOV.U32 R5, RZ, RZ, 0x80 ;  /* 0x00000080ff057424 */ /* 0x000fe200078e00ff */
[----:B------:R-:W-:Y:S01]  /*27b0*/  UMOV UR50, UR30 ;  /* 0x0000001e00327c82 */ /* 0x000fe20008000000 */
[----:B------:R-:W-:Y:S01]  /*27c0*/  UIADD3 UR30, UPT, UPT, UR4, 0x1006, URZ ;  /* 0x00001006041e7890 */ /* 0x000fe2000fffe0ff */
[----:B------:R-:W-:Y:S01]  /*27d0*/  IMAD.MOV.U32 R4, RZ, RZ, 0x80 ;  /* 0x00000080ff047424 */ /* 0x000fe200078e00ff */
[----:B------:R-:W-:Y:S01]  /*27e0*/  UMOV UR58, UR24 ;  /* 0x00000018003a7c82 */ /* 0x000fe20008000000 */
[----:B------:R-:W-:Y:S01]  /*27f0*/  UIADD3 UR24, UPT, UPT, UR4, 0x1400, URZ ;  /* 0x0000140004187890 */ /* 0x000fe2000fffe0ff */
[----:B------:R-:W-:Y:S01]  /*2800*/  R2UR UR77, R0 ;  /* 0x00000000004d72ca */ /* 0x000fe200000e0000 */
[----:B------:R-:W-:Y:S01]  /*2810*/  UIADD3 UR36, UPT, UPT, UR4, 0x1402, URZ ;  /* 0x0000140204247890 */ /* 0x000fe2000fffe0ff */
[----:B------:R-:W-:Y:S01]  /*2820*/  R2UR UR75, R4 ;  /* 0x00000000044b72ca */ /* 0x000fe200000e0000 */
[----:B------:R-:W-:Y:S01]  /*2830*/  UMOV UR42, 0x0 ;  /* 0x00000000002a7882 */ /* 0x000fe20000000000 */
[----:B------:R-:W-:Y:S01]  /*2840*/  UMOV UR43, 0x8200490 ;  /* 0x08200490002b7882 */ /* 0x000fe20000000000 */
[----:B------:R-:W-:Y:S01]  /*2850*/  UMOV UR39, 0x40004040 ;  /* 0x4000404000277882 */ /* 0x000fe20000000000 */
[----:B------:R-:W-:Y:S01]  /*2860*/  UMOV UR29, 0x40004040 ;  /* 0x40004040001d7882 */ /* 0x000fe20000000000 */
[----:B------:R-:W-:Y:S01]  /*2870*/  UMOV UR46, 0x0 ;  /* 0x00000000002e7882 */ /* 0x000fe20000000000 */
[----:B------:R-:W-:Y:S01]  /*2880*/  UMOV UR47, 0x8200490 ;  /* 0x08200490002f7882 */ /* 0x000fe20000000000 */
[----:B------:R-:W-:Y:S01]  /*2890*/  UMOV UR44, UR32 ;  /* 0x00000020002c7c82 */ /* 0x000fe20008000000 */
[----:B------:R-:W-:Y:S01]  /*28a0*/  UMOV UR45, 0x40004040 ;  /* 0x40004040002d7882 */ /* 0x000fe20000000000 */
[----:B------:R-:W-:Y:S01]  /*28b0*/  UMOV UR35, 0x40004040 ;  /* 0x4000404000237882 */ /* 0x000fe20000000000 */
[----:B------:R-:W-:Y:S01]  /*28c0*/  UMOV UR51, 0x40004040 ;  /* 0x4000404000337882 */ /* 0x000fe20000000000 */
[----:B------:R1:W-:Y:S01]  /*28d0*/  UTCHMMA gdesc[UR28], gdesc[UR38], tmem[UR5], tmem[UR42], idesc[UR43], !UPT ;  /* 0x00ff2a261c0075ea */ /* 0x0003e2000f800005 */
[----:B------:R-:W-:Y:S01]  /*28e0*/  UMOV UR7, 0x40004040 ;  /* 0x4000404000077882 */ /* 0x000fe20000000000 */
[----:B------:R-:W-:Y:S01]  /*28f0*/  UMOV UR59, 0x40004040 ;  /* 0x40004040003b7882 */ /* 0x000fe20000000000 */
[----:B------:R2:W-:Y:S01]  /*2900*/  UTCHMMA gdesc[UR34], gdesc[UR44], tmem[UR9], tmem[UR46], idesc[UR47], UPT ;  /* 0x00ff2e2c220075ea */ /* 0x0005e2000b800009 */
[----:B------:R-:W-:Y:S01]  /*2910*/  UMOV UR31, 0x40004040 ;  /* 0x40004040001f7882 */ /* 0x000fe20000000000 */
[----:B------:R3:W-:Y:S01]  /*2920*/  UTCHMMA gdesc[UR6], gdesc[UR50], tmem[UR17], tmem[UR42], idesc[UR43], UPT ;  /* 0x00ff2a32060075ea */ /* 0x0007e2000b800011 */
[----:B------:R-:W-:Y:S01]  /*2930*/  UMOV UR64, UR22 ;  /* 0x0000001600407c82 */ /* 0x000fe20008000000 */
[----:B------:R-:W-:Y:S01]  /*2940*/  UMOV UR65, 0x40004040 ;  /* 0x4000404000417882 */ /* 0x000fe20000000000 */
[----:B------:R-:W-:Y:S01]  /*2950*/  UMOV UR25, 0x40004040 ;  /* 0x4000404000197882 */ /* 0x000fe20000000000 */
[----:B------:R-:W-:Y:S01]  /*2960*/  UMOV UR68, UR20 ;  /* 0x0000001400447c82 */ /* 0x000fe20008000000 */
[----:B------:R-:W-:Y:S01]  /*2970*/  UMOV UR69, 0x40004040 ;  /* 0x4000404000457882 */ /* 0x000fe20000000000 */
[----:B------:R-:W-:Y:S01]  /*2980*/  UMOV UR37, 0x40004040 ;  /* 0x4000404000257882 */ /* 0x000fe20000000000 */
[----:B------:R-:W-:Y:S01]  /*2990*/  UIADD3 UR32, UPT, UPT, UR4, 0x1404, URZ ;  /* 0x0000140404207890 */ /* 0x000fe2000fffe0ff */
[C---:B------:R-:W-:Y:S01]  /*29a0*/  R2UR UR74, R3.reuse ;  /* 0x00000000034a72ca */ /* 0x040fe200000e0000 */
[----:B------:R-:W-:Y:S01]  /*29b0*/  UIADD3 UR22, UPT, UPT, UR4, 0x1406, URZ ;  /* 0x0000140604167890 */ /* 0x000fe2000fffe0ff */
[----:B------:R-:W-:Y:S01]  /*29c0*/  R2UR UR73, R2 ;  /* 0x00000000024972ca */ /* 0x000fe200000e0000 */
[----:B------:R-:W-:Y:S01]  /*29d0*/  UMOV UR66, UR18 ;  /* 0x0000001200427c82 */ /* 0x000fe20008000000 */
[----:B------:R-:W-:Y:S01]  /*29e0*/  R2UR UR72, R0 ;  /* 0x00000000004872ca */ /* 0x000fe200000e0000 */
[----:B------:R-:W-:Y:S01]  /*29f0*/  UIADD3 UR20, UPT, UPT, UR4, 0x1800, URZ ;  /* 0x0000180004147890 */ /* 0x000fe2000fffe0ff */
[----:B------:R-:W-:Y:S01]  /*2a00*/  R2UR UR71, R4 ;  /* 0x00000000044772ca */ /* 0x000fe200000e0000 */
[----:B------:R-:W-:Y:S01]  /*2a10*/  UMOV UR60, UR16 ;  /* 0x00000010003c7c82 */ /* 0x000fe20008000000 */
[----:B------:R-:W-:Y:S01]  /*2a20*/  R2UR UR63, R3 ;  /* 0x00000000033f72ca */ /* 0x000fe200000e0000 */
[----:B------:R-:W-:Y:S01]  /*2a30*/  UIADD3 UR18, UPT, UPT, UR4, 0x1802, URZ ;  /* 0x0000180204127890 */ /* 0x000fe2000fffe0ff */
[----:B------:R-:W-:Y:S01]  /*2a40*/  R2UR UR55, R2 ;  /* 0x00000000023772ca */ /* 0x000fe200000e0000 */
[----:B------:R-:W-:Y:S01]  /*2a50*/  UMOV UR52, UR14 ;  /* 0x0000000e00347c82 */ /* 0x000fe20008000000 */
[----:B-1----:R-:W-:Y:S01]  /*2a60*/  UMOV UR28, 0x0 ;  /* 0x00000000001c7882 */ /* 0x002fe20000000000 */
[----:B------:R-:W-:Y:S01]  /*2a70*/  UMOV UR29, 0x8200490 ;  /* 0x08200490001d7882 */ /* 0x000fe20000000000 */
[----:B------:R-:W-:Y:S01]  /*2a80*/  UIADD3 UR16, UPT, UPT, UR4, 0x1804, URZ ;  /* 0x0000180404107890 */ /* 0x000fe2000fffe0ff */
[----:B------:R1:W-:Y:S01]  /*2a90*/  UTCHMMA gdesc[UR30], gdesc[UR58], tmem[UR11], tmem[UR28], idesc[UR29], UPT ;  /* 0x00ff1c3a1e0075ea */ /* 0x0003e2000b80000b */
[----:B------:R4:W-:Y:S01]  /*2aa0*/  UTCHMMA gdesc[UR24], gdesc[UR64], tmem[UR15], tmem[UR28], idesc[UR29], UPT ;  /* 0x00ff1c40180075ea */ /* 0x0009e2000b80000f */
[----:B------:R-:W-:Y:S01]  /*2ab0*/  R2UR UR41, R0 ;  /* 0x00000000002972ca */ /* 0x000fe200000e0000 */
[----:B------:R-:W-:Y:S01]  /*2ac0*/  UMOV UR67, 0x40004040 ;  /* 0x4000404000437882 */ /* 0x000fe20000000000 */
[----:B--2---:R-:W-:Y:S01]  /*2ad0*/  UMOV UR46, UR10 ;  /* 0x0000000a002e7c82 */ /* 0x004fe20008000000 */
[----:B------:R-:W-:Y:S01]  /*2ae0*/  UIADD3 UR14, UPT, UPT, UR4, 0x1806, URZ ;  /* 0x00001806040e7890 */ /* 0x000fe2000fffe0ff */
[----:B------:R-:W-:Y:S01]  /*2af0*/  UMOV UR33, 0x40004040 ;  /* 0x4000404000217882 */ /* 0x000fe20000000000 */
[----:B---3--:R-:W-:Y:S01]  /*2b00*/  UMOV UR42, UR8 ;  /* 0x00000008002a7c82 */ /* 0x008fe20008000000 */
[----:B------:R-:W-:-:S02]  /*2b10*/  UIADD3 UR10, UPT, UPT, UR4, 0x1c00, URZ ;  /* 0x00001c00040a7890 */ /* 0x000fc4000fffe0ff */
[----:B------:R-:W-:Y:S01]  /*2b20*/  UIADD3 UR8, UPT, UPT, UR4, 0x1c02, URZ ;  /* 0x00001c0204087890 */ /* 0x000fe2000fffe0ff */
[----:B------:R-:W-:Y:S01]  /*2b30*/  UMOV UR61, 0x40004040 ;  /* 0x40004040003d7882 */ /* 0x000fe20000000000 */
[----:B------:R-:W-:Y:S01]  /*2b40*/  UIADD3 UR6, UPT, UPT, UR4, 0x1c04, URZ ;  /* 0x00001c0404067890 */ /* 0x000fe2000fffe0ff */
[----:B------:R-:W-:Y:S01]  /*2b50*/  UMOV UR23, 0x40004040 ;  /* 0x4000404000177882 */ /* 0x000fe20000000000 */
[----:B------:R-:W-:Y:S01]  /*2b60*/  UMOV UR53, 0x40004040 ;  /* 0x4000404000357882 */ /* 0x000fe20000000000 */
[----:B------:R-:W-:Y:S01]  /*2b70*/  UIADD3 UR4, UPT, UPT, UR4, 0x1c06, URZ ;  /* 0x00001c0604047890 */ /* 0x000fe2000fffe0ff */
[----:B------:R-:W-:Y:S01]  /*2b80*/  UMOV UR21, 0x40004040 ;  /* 0x4000404000157882 */ /* 0x000fe20000000000 */
[----:B------:R-:W-:Y:S01]  /*2b90*/  UMOV UR47, 0x40004040 ;  /* 0x40004040002f7882 */ /* 0x000fe20000000000 */
[----:B------:R-:W-:Y:S01]  /*2ba0*/  UMOV UR43, 0x40004040 ;  /* 0x40004040002b7882 */ /* 0x000fe20000000000 */
[----:B------:R-:W-:Y:S01]  /*2bb0*/  UMOV UR17, 0x40004040 ;  /* 0x4000404000117882 */ /* 0x000fe20000000000 */
[----:B------:R-:W-:Y:S01]  /*2bc0*/  UMOV UR38, UR26 ;  /* 0x0000001a00267c82 */ /* 0x000fe20008000000 */
[----:B-1----:R-:W-:Y:S01]  /*2bd0*/  UMOV UR58, 0x0 ;  /* 0x00000000003a7882 */ /* 0x002fe20000000000 */
[----:B------:R-:W-:Y:S01]  /*2be0*/  UMOV UR59, 0x8200490 ;  /* 0x08200490003b7882 */ /* 0x000fe20000000000 */
[----:B----4-:R-:W-:Y:S01]  /*2bf0*/  UMOV UR64, 0x0 ;  /* 0x0000000000407882 */ /* 0x010fe20000000000 */
        /* <DEDUP_REMOVED lines=17> */
[----:B------:R-:W-:Y:S01]  /*2d10*/  UMOV UR26, UR40 ;  /* 0x00000028001a7c82 */ /* 0x000fe20008000000 */
[----:B------:R-:W-:Y:S01]  /*2d20*/  UMOV UR27, 0x40004040 ;  /* 0x40004040001b7882 */ /* 0x000fe20000000000 */
[----:B------:R-:W-:Y:S01]  /*2d30*/  UMOV UR30, 0x0 ;  /* 0x00000000001e7882 */ /* 0x000fe20000000000 */
[----:B------:R-:W-:Y:S01]  /*2d40*/  UMOV UR31, 0x8200490 ;  /* 0x08200490001f7882 */ /* 0x000fe20000000000 */
[----:B------:R-:W-:Y:S01]  /*2d50*/  UMOV UR5, 0x40004040 ;  /* 0x4000404000057882 */ /* 0x000fe20000000000 */
[----:B-1----:R-:W-:Y:S01]  /*2d60*/  R2UR UR59, R5 ;  /* 0x00000000053b72ca */ /* 0x002fe200000e0000 */
[----:B------:R-:W-:Y:S01]  /*2d70*/  UMOV UR68, 0x0 ;  /* 0x0000000000447882 */ /* 0x000fe20000000000 */
[----:B------:R-:W-:Y:S01]  /*2d80*/  UMOV UR69, 0x8200490 ;  /* 0x0820049000457882 */ /* 0x000fe20000000000 */
[----:B------:R-:W-:-:S10]  /*2d90*/  UMOV UR19, 0x40004040 ;  /* 0x4000404000137882 */ /* 0x000fd40000000000 */
[----:B------:R1:W-:Y:S02]  /*2da0*/  UTCHMMA gdesc[UR32], gdesc[UR66], tmem[UR59], tmem[UR64], idesc[UR65], UPT ;  /* 0x00ff4042200075ea */ /* 0x0003e4000b80003b */
[----:B-1----:R-:W-:Y:S02]  /*2db0*/  UMOV UR59, 0x8200490 ;  /* 0x08200490003b7882 */ /* 0x002fe40000000000 */
[----:B------:R1:W-:Y:S01]  /*2dc0*/  UTCHMMA gdesc[UR22], gdesc[UR60], tmem[UR77], tmem[UR58], idesc[UR59], UPT ;  /* 0x00ff3a3c160075ea */ /* 0x0003e2000b80004d */
        /* <DEDUP_REMOVED lines=8> */
[----:B------:R-:W-:Y:S05]  /*2e50*/  BRA.U UP3, `(.L_x_48) ;  /* 0x0000000103047547 */ /* 0x000fea000b800000 */
[----:B-1----:R-:W-:Y:S05]  /*2e60*/  BPT.TRAP 0x1 ;  /* 0x000000040000795c */ /* 0x002fea0000300000 */
.L_x_48:
[----:B-1----:R-:W-:-:S09]  /*2e70*/  UIADD3 UR4, UPT, UPT, UR12, 0x70060, URZ ;  /* 0x000700600c047890 */ /* 0x002fd2000fffe0ff */
[----:B------:R1:W-:Y:S01]  /*2e80*/  UTCBAR [UR4], URZ ;  /* 0x000000ff040073e9 */ /* 0x0003e200080000ff */
[----:B------:R-:W-:Y:S05]  /*2e90*/  BRA.U !UP1, `(.L_x_49) ;  /* 0x0000000109047547 */ /* 0x000fea000b800000 */
[----:B-1----:R-:W-:Y:S05]  /*2ea0*/  BPT.TRAP 0x1 ;  /* 0x000000040000795c */ /* 0x002fea0000300000 */
.L_x_49:
[----:B-1----:R-:W-:-:S09]  /*2eb0*/  UIADD3 UR4, UPT, UPT, UR13, 0x70038, URZ ;  /* 0x000700380d047890 */ /* 0x002fd2000fffe0ff */
[----:B------:R1:W-:Y:S01]  /*2ec0*/  UTCBAR [UR4], URZ ;  /* 0x000000ff040073e9 */ /* 0x0003e200080000ff */
[----:B------:R-:W-:Y:S05]  /*2ed0*/  BRA.U !UP1, `(.L_x_50) ;  /* 0x0000000109047547 */ /* 0x000fea000b800000 */
[----:B-1----:R-:W-:Y:S05]  /*2ee0*/  BPT.TRAP 0x1 ;  /* 0x000000040000795c */ /* 0x002fea0000300000 */
.L_x_50:
[----:B-1----:R-:W-:Y:S01]  /*2ef0*/  ULEA UR4, UR62, UR12, 0x3 ;  /* 0x0000000c3e047291 */ /* 0x002fe2000f8e18ff */
[----:B------:R-:W-:-:S08]  /*2f00*/  SHF.L.U32 R2, R8, 0x1f, RZ ;  /* 0x0000001f08027819 */ /* 0x000fd000000006ff */
[----:B------:R-:W1:Y:S02]  /*2f10*/  SYNCS.PHASECHK.TRANS64.TRYWAIT P0, [UR4+0x70020], R2 ;  /* 0x07002002ff0075a7 */ /* 0x000e640008001104 */
[----:B-1----:R-:W-:Y:S05]  /*2f20*/  @!P0 BRA `(.L_x_51) ;  /* 0x0000021400848947 */ /* 0x002fea0003800000 */
.L_x_407:
[----:B------:R-:W-:-:S04]  /*2f30*/  UIADD3 UR4, UPT, UPT, UR62, 0x1, URZ ;  /* 0x000000013e047890 */ /* 0x000fc8000fffe0ff */
[----:B------:R-:W-:-:S04]  /*2f40*/  UISETP.NE.AND UP0, UPT, UR4, 0x3, UPT ;  /* 0x000000030400788c */ /* 0x000fc8000bf05270 */
[----:B------:R-:W-:Y:S02]  /*2f50*/  USEL UR5, URZ, 0x1, UP0 ;  /* 0x00000001ff057887 */ /* 0x000fe40008000000 */
[----:B------:R-:W-:-:S04]  /*2f60*/  USEL UR63, UR4, URZ, UP0 ;  /* 0x000000ff043f7287 */ /* 0x000fc80008000000 */
[----:B------:R-:W-:Y:S01]  /*2f70*/  LOP3.LUT R8, R8, UR5, RZ, 0x3c, !PT ;  /* 0x0000000508087c12 */ /* 0x000fe2000f8e3cff */
[----:B------:R-:W-:Y:S05]  /*2f80*/  BRA.U UP5, `(.L_x_52) ;  /* 0x0000000105047547 */ /* 0x000fea000b800000 */
[----:B------:R-:W-:Y:S05]  /*2f90*/  BPT.TRAP 0x1 ;  /* 0x000000040000795c */ /* 0x000fea0000300000 */
.L_x_52:
[----:B-1----:R-:W-:-:S04]  /*2fa0*/  SHF.L.U32 R2, R12, 0x1f, RZ ;  /* 0x0000001f0c027819 */ /* 0x002fc800000006ff */
[----:B------:R-:W1:Y:S02]  /*2fb0*/  SYNCS.PHASECHK.TRANS64.TRYWAIT P0, [UR12+0x700a0], R2 ;  /* 0x0700a002ff0075a7 */ /* 0x000e64000800110c */
[----:B-1----:R-:W-:Y:S05]  /*2fc0*/  @!P0 BRA `(.L_x_53) ;  /* 0x0000021400748947 */ /* 0x002fea0003800000 */
.L_x_409:
[----:B------:R-:W-:Y:S05]  /*2fd0*/  BRA.U UP4, `(.L_x_54) ;  /* 0x0000000104047547 */ /* 0x000fea000b800000 */
[----:B------:R-:W-:Y:S05]  /*2fe0*/  BPT.TRAP 0x1 ;  /* 0x000000040000795c */ /* 0x000fea0000300000 */
.L_x_54:
[----:B------:R-:W-:Y:S01]  /*2ff0*/  LOP3.LUT R6, R9, 0x1, RZ, 0x3c, !PT ;  /* 0x0000000109067812 */ /* 0x000fe200078e3cff */
[----:B------:R-:W-:Y:S01]  /*3000*/  IMAD.MOV.U32 R3, RZ, RZ, 0x20 ;  /* 0x00000020ff037424 */ /* 0x000fe200078e00ff */
[----:B-1----:R-:W-:Y:S02]  /*3010*/  MOV R2, 0x100 ;  /* 0x0000010000027802 */ /* 0x002fe40000000f00 */
[----:B------:R-:W-:-:S04]  /*3020*/  SHF.L.U32 R0, R6, 0x1f, RZ ;  /* 0x0000001f06007819 */ /* 0x000fc800000006ff */
[----:B------:R1:W2:Y:S02]  /*3030*/  SYNCS.PHASECHK.TRANS64.TRYWAIT P0, [UR12+0x70058], R0 ;  /* 0x07005800ff0075a7 */ /* 0x0002a4000800110c */
[----:B-1----:R-:W-:Y:S01]  /*3040*/  IMAD.MOV.U32 R0, RZ, RZ, 0x28 ;  /* 0x00000028ff007424 */ /* 0x002fe200078e00ff */
[----:B--2---:R-:W-:Y:S06]  /*3050*/  @!P0 BRA `(.L_x_55) ;  /* 0x0000021400688947 */ /* 0x004fec0003800000 */
.L_x_411:
[----:B------:R-:W-:Y:S01]  /*3060*/  R2UR UR37, R2 ;  /* 0x00000000022572ca */ /* 0x000fe200000e0000 */
[----:B------:R-:W-:Y:S01]  /*3070*/  IMAD.MOV.U32 R2, RZ, RZ, 0x38 ;  /* 0x00000038ff027424 */ /* 0x000fe200078e00ff */
        /* <DEDUP_REMOVED lines=8> */
[----:B------:R-:W-:Y:S01]  /*3100*/  ULOP3.LUT UR13, UR70, 0x4000000, URZ, 0xfc, !UPT ;  /* 0x04000000460d7892 */ /* 0x000fe2000f8efcff */
[C---:B------:R-:W-:Y:S01]  /*3110*/  R2UR UR34, R3.reuse ;  /* 0x00000000032272ca */ /* 0x040fe200000e0000 */
[----:B------:R-:W-:Y:S01]  /*3120*/  UMOV UR52, 0x0 ;  /* 0x0000000000347882 */ /* 0x000fe20000000000 */
[----:B------:R-:W-:Y:S01]  /*3130*/  R2UR UR28, R2 ;  /* 0x00000000021c72ca */ /* 0x000fe200000e0000 */
[----:B------:R-:W-:Y:S01]  /*3140*/  IMAD.MOV.U32 R2, RZ, RZ, 0x100 ;  /* 0x00000100ff027424 */ /* 0x000fe200078e00ff */
[----:B------:R-:W-:Y:S01]  /*3150*/  R2UR UR31, R0 ;  /* 0x00000000001f72ca */ /* 0x000fe200000e0000 */
[----:B------:R-:W-:Y:S01]  /*3160*/  IMAD.MOV.U32 R0, RZ, RZ, 0x48 ;  /* 0x00000048ff007424 */ /* 0x000fe200078e00ff */
[----:B------:R-:W-:Y:S01]  /*3170*/  ULEA UR4, UR62, UR13, 0xc ;  /* 0x0000000d3e047291 */ /* 0x000fe2000f8e60ff */
[C---:B------:R-:W-:Y:S01]  /*3180*/  R2UR UR33, R3.reuse ;  /* 0x00000000032172ca */ /* 0x040fe200000e0000 */
[----:B------:R-:W-:Y:S01]  /*3190*/  UMOV UR53, 0x8410490 ;  /* 0x0841049000357882 */ /* 0x000fe20000000000 */
[----:B------:R-:W-:Y:S01]  /*31a0*/  R2UR UR27, R2 ;  /* 0x00000000021b72ca */ /* 0x000fe200000e0000 */
[----:B------:R-:W-:Y:S01]  /*31b0*/  IMAD.MOV.U32 R2, RZ, RZ, 0x50 ;  /* 0x00000050ff027424 */ /* 0x000fe200078e00ff */
[----:B------:R-:W-:Y:S01]  /*31c0*/  R2UR UR26, R0 ;  /* 0x00000000001a72ca */ /* 0x000fe200000e0000 */
[----:B------:R-:W-:Y:S01]  /*31d0*/  IMAD.MOV.U32 R0, RZ, RZ, 0x100 ;  /* 0x00000100ff007424 */ /* 0x000fe200078e00ff */
[----:B------:R-:W-:Y:S01]  /*31e0*/  R2UR UR29, R3 ;  /* 0x00000000031d72ca */ /* 0x000fe200000e0000 */
[----:B------:R-:W-:Y:S01]  /*31f0*/  UIADD3 UR20, UPT, UPT, UR4, 0x80, URZ ;  /* 0x0000008004147890 */ /* 0x000fe2000fffe0ff */
[----:B------:R-:W-:Y:S01]  /*3200*/  R2UR UR24, R2 ;  /* 0x00000000021872ca */ /* 0x000fe200000e0000 */
[----:B------:R-:W-:Y:S01]  /*3210*/  IMAD.MOV.U32 R2, RZ, RZ, 0x58 ;  /* 0x00000058ff027424 */ /* 0x000fe200078e00ff */
[C---:B------:R-:W-:Y:S01]  /*3220*/  R2UR UR25, R0.reuse ;  /* 0x00000000001972ca */ /* 0x040fe200000e0000 */
[----:B------:R-:W-:Y:S01]  /*3230*/  UIADD3 UR18, UPT, UPT, UR4, 0x100, URZ ;  /* 0x0000010004127890 */ /* 0x000fe2000fffe0ff */
[----:B------:R-:W-:Y:S01]  /*3240*/  R2UR UR23, R0 ;  /* 0x00000000001772ca */ /* 0x000fe200000e0000 */
[----:B------:R-:W-:Y:S01]  /*3250*/  UIADD3 UR16, UPT, UPT, UR4, 0x180, URZ ;  /* 0x0000018004107890 */ /* 0x000fe2000fffe0ff */
[----:B------:R-:W-:Y:S01]  /*3260*/  R2UR UR22, R2 ;  /* 0x00000000021672ca */ /* 0x000fe200000e0000 */
[----:B------:R-:W-:-:S02]  /*3270*/  UIADD3 UR14, UPT, UPT, UR4, 0x200, URZ ;  /* 0x00000200040e7890 */ /* 0x000fc4000fffe0ff */
[----:B------:R-:W-:Y:S02]  /*3280*/  UIADD3 UR10, UPT, UPT, UR4, 0x280, URZ ;  /* 0x00000280040a7890 */ /* 0x000fe4000fffe0ff */
[----:B------:R-:W-:Y:S01]  /*3290*/  UIADD3 UR8, UPT, UPT, UR4, 0x300, URZ ;  /* 0x0000030004087890 */ /* 0x000fe2000fffe0ff */
[----:B------:R-:W-:Y:S01]  /*32a0*/  UMOV UR5, 0x40004040 ;  /* 0x4000404000057882 */ /* 0x000fe20000000000 */
[----:B------:R-:W-:Y:S01]  /*32b0*/  UIADD3 UR6, UPT, UPT, UR4, 0x380, URZ ;  /* 0x0000038004067890 */ /* 0x000fe2000fffe0ff */
[----:B------:R2:W-:Y:S01]  /*32c0*/  UTCHMMA tmem[UR36], gdesc[UR4], tmem[UR37], tmem[UR52], idesc[UR53], !UPT ;  /* 0x00ff3404240079ea */ /* 0x0005e2000f800025 */
        /* <DEDUP_REMOVED lines=9> */
[----:B------:R2:W-:Y:S01]  /*3360*/  UTCHMMA tmem[UR35], gdesc[UR20], tmem[UR34], tmem[UR50], idesc[UR51], UPT ;  /* 0x00ff3214230079ea */ /* 0x0005e2000b800022 */
        /* <DEDUP_REMOVED lines=16> */
[----:B------:R2:W-:Y:S01]  /*3470*/  UTCHMMA tmem[UR24], gdesc[UR8], tmem[UR25], tmem[UR40], idesc[UR41], UPT ;  /* 0x00ff2808180079ea */ /* 0x0005e2000b800019 */
[----:B------:R2:W-:Y:S01]  /*3480*/  UTCHMMA tmem[UR22], gdesc[UR6], tmem[UR23], tmem[UR38], idesc[UR39], UPT ;  /* 0x00ff2606160079ea */ /* 0x0005e2000b800017 */
[----:B------:R-:W-:Y:S05]  /*3490*/  BRA.U UP5, `(.L_x_56) ;  /* 0x0000000105047547 */ /* 0x000fea000b800000 */
[----:B--2---:R-:W-:Y:S05]  /*34a0*/  BPT.TRAP 0x1 ;  /* 0x000000040000795c */ /* 0x004fea0000300000 */
.L_x_56:
[----:B--2---:R-:W2:Y:S01]  /*34b0*/  LDCU UR5, c[0x0][0x384] ;  /* 0x00007080ff0577ac */ /* 0x004ea20008000800 */
[----:B------:R-:W-:Y:S01]  /*34c0*/  LOP3.LUT R0, R10, 0x1, RZ, 0x3c, !PT ;  /* 0x000000010a007812 */ /* 0x000fe200078e3cff */
[----:B------:R-:W-:Y:S01]  /*34d0*/  UIADD3 UR4, UPT, UPT, UR12, 0x70090, URZ ;  /* 0x000700900c047890 */ /* 0x000fe2000fffe0ff */
[----:B------:R-:W-:Y:S01]  /*34e0*/  UMOV UR71, URZ ;  /* 0x000000ff00477c82 */ /* 0x000fe20008000000 */
[----:B------:R-:W-:Y:S01]  /*34f0*/  UMOV UR77, UR76 ;  /* 0x0000004c004d7c82 */ /* 0x000fe20008000000 */
[----:B------:R-:W-:-:S06]  /*3500*/  UMOV UR75, UR62 ;  /* 0x0000003e004b7c82 */ /* 0x000fcc0008000000 */
[----:B------:R3:W-:Y:S01]  /*3510*/  UTCBAR [UR4], URZ ;  /* 0x000000ff040073e9 */ /* 0x0007e200080000ff */
[----:B--2---:R-:W-:-:S09]  /*3520*/  UISETP.GE.AND UP0, UPT, UR5, 0x81, UPT ;  /* 0x000000810500788c */ /* 0x004fd2000bf06270 */
[----:B------:R-:W-:Y:S05]  /*3530*/  BRA.U !UP0, `(.L_x_57) ;  /* 0x00000021087c7547 */ /* 0x000fea000b800000 */
[----:B---3--:R-:W2:Y:S01]  /*3540*/  LDCU UR4, c[0x0][0x384] ;  /* 0x00007080ff0477ac */ /* 0x008ea20008000800 */
[----:B------:R-:W-:Y:S01]  /*3550*/  UMOV UR71, URZ ;  /* 0x000000ff00477c82 */ /* 0x000fe20008000000 */
[----:B------:R-:W-:Y:S01]  /*3560*/  UMOV UR75, UR62 ;  /* 0x0000003e004b7c82 */ /* 0x000fe20008000000 */
[----:B------:R-:W-:Y:S01]  /*3570*/  UMOV UR73, UR62 ;  /* 0x0000003e00497c82 */ /* 0x000fe20008000000 */
[----:B--2---:R-:W-:-:S04]  /*3580*/  UIADD3 UR5, UPT, UPT, UR4, 0x7f, URZ ;  /* 0x0000007f04057890 */ /* 0x004fc8000fffe0ff */
[----:B------:R-:W-:-:S04]  /*3590*/  USHF.R.S32.HI UR4, URZ, 0x1f, UR5 ;  /* 0x0000001fff047899 */ /* 0x000fc80008011405 */
[----:B------:R-:W-:-:S04]  /*35a0*/  ULEA.HI UR4, UR4, UR5, URZ, 0x7 ;  /* 0x0000000504047291 */ /* 0x000fc8000f8f38ff */
[----:B------:R-:W-:-:S04]  /*35b0*/  USHF.R.S32.HI UR4, URZ, 0x7, UR4 ;  /* 0x00000007ff047899 */ /* 0x000fc80008011404 */
[----:B------:R-:W-:-:S04]  /*35c0*/  UISETP.LT.AND UP0, UPT, UR4, 0x2, UPT ;  /* 0x000000020400788c */ /* 0x000fc8000bf01270 */
[----:B------:R-:W-:-:S04]  /*35d0*/  USEL UR5, UR4, 0x2, UP0 ;  /* 0x0000000204057887 */ /* 0x000fc80008000000 */
[----:B------:R-:W-:-:S04]  /*35e0*/  UIADD3 UR4, UPT, UPT, -UR5, UR76, UR4 ;  /* 0x0000004c05047290 */ /* 0x000fc8000fffe104 */
[----:B------:R-:W-:-:S12]  /*35f0*/  UIADD3 UR77, UPT, UPT, UR4, 0x1, URZ ;  /* 0x00000001044d7890 */ /* 0x000fd8000fffe0ff */
.L_x_76:
[----:B------:R-:W-:Y:S01]  /*3600*/  MOV R9, R6 ;  /* 0x0000000600097202 */ /* 0x000fe20000000f00 */
[----:B------:R-:W-:Y:S01]  /*3610*/  UIADD3 UR76, UPT, UPT, UR76, 0x1, URZ ;  /* 0x000000014c4c7890 */ /* 0x000fe2000fffe0ff */
[----:B------:R-:W-:Y:S03]  /*3620*/  MOV R10, R0 ;  /* 0x00000000000a7202 */ /* 0x000fe60000000f00 */
[----:B------:R-:W-:Y:S01]  /*3630*/  UISETP.NE.AND UP2, UPT, UR76, UR77, UPT ;  /* 0x0000004d4c00728c */ /* 0x000fe2000bf45270 */
[----:B--2---:R-:W-:Y:S05]  /*3640*/  BRA.U !UP1, `(.L_x_58) ;  /* 0x0000000109047547 */ /* 0x004fea000b800000 */
[----:B------:R-:W-:Y:S05]  /*3650*/  BPT.TRAP 0x1 ;  /* 0x000000040000795c */ /* 0x000fea0000300000 */
.L_x_58:
[----:B------:R-:W2:Y:S01]  /*3660*/  S2UR UR4, SR_CgaCtaId ;  /* 0x00000000000479c3 */ /* 0x000ea20000008800 */
[----:B------:R-:W-:Y:S01]  /*3670*/  UMOV UR12, 0x400 ;  /* 0x00000400000c7882 */ /* 0x000fe20000000000 */
[----:B------:R-:W-:Y:S01]  /*3680*/  SHF.L.U32 R2, R8, 0x1f, RZ ;  /* 0x0000001f08027819 */ /* 0x000fe200000006ff */
[----:B--2---:R-:W-:Y:S04]  /*3690*/  ULEA UR12, UR4, UR12, 0x18 ;  /* 0x0000000c040c7291 */ /* 0x004fe8000f8ec0ff */
[----:B------:R-:W-:Y:S09]  /*36a0*/  ULEA UR4, UR63, UR12, 0x3 ;  /* 0x0000000c3f047291 */ /* 0x000ff2000f8e18ff */
[----:B------:R-:W2:Y:S02]  /*36b0*/  SYNCS.PHASECHK.TRANS64.TRYWAIT P0, [UR4+0x70020], R2 ;  /* 0x07002002ff0075a7 */ /* 0x000ea40008001104 */
[----:B--2---:R-:W-:Y:S05]  /*36c0*/  @!P0 BRA `(.L_x_59) ;  /* 0x0000020c00e88947 */ /* 0x004fea0003800000 */
.L_x_413:
[----:B------:R-:W-:Y:S01]  /*36d0*/  UIADD3 UR15, UPT, UPT, UR12, 0x20000, URZ ;  /* 0x000200000c0f7890 */ /* 0x000fe2000fffe0ff */
[----:B--2---:R-:W-:Y:S01]  /*36e0*/  IMAD.MOV.U32 R0, RZ, RZ, RZ ;  /* 0x000000ffff007224 */ /* 0x004fe200078e00ff */
[----:B------:R-:W-:Y:S01]  /*36f0*/  USHF.R.U32.HI UR11, URZ, 0x4, UR12 ;  /* 0x00000004ff0b7899 */ /* 0x000fe2000801160c */
[----:B------:R-:W-:Y:S01]  /*3700*/  IMAD.MOV.U32 R2, RZ, RZ, RZ ;  /* 0x000000ffff027224 */ /* 0x000fe200078e00ff */
[----:B------:R-:W-:Y:S02]  /*3710*/  USHF.R.U32.HI UR4, URZ, 0x4, UR12 ;  /* 0x00000004ff047899 */ /* 0x000fe4000801160c */
[----:B------:R-:W-:Y:S01]  /*3720*/  USHF.R.U32.HI UR24, URZ, 0x4, UR12 ;  /* 0x00000004ff187899 */ /* 0x000fe2000801160c */
[C---:B------:R-:W-:Y:S01]  /*3730*/  R2UR UR35, R0.reuse ;  /* 0x00000000002372ca */ /* 0x040fe200000e0000 */
[----:B------:R-:W-:Y:S01]  /*3740*/  USHF.R.U32.HI UR25, URZ, 0x4, UR15 ;  /* 0x00000004ff197899 */ /* 0x000fe2000801160f */
[----:B------:R-:W-:Y:S01]  /*3750*/  R2UR UR48, R0 ;  /* 0x00000000003072ca */ /* 0x000fe200000e0000 */
[----:B------:R-:W-:Y:S01]  /*3760*/  USHF.R.U32.HI UR7, URZ, 0x4, UR12 ;  /* 0x00000004ff077899 */ /* 0x000fe2000801160c */
[----:B------:R-:W-:Y:S01]  /*3770*/  R2UR UR52, R2 ;  /* 0x00000000023472ca */ /* 0x000fe200000e0000 */
[----:B------:R-:W-:Y:S01]  /*3780*/  ULOP3.LUT UR36, UR11, 0x3fff, URZ, 0xc0, !UPT ;  /* 0x00003fff0b247892 */ /* 0x000fe2000f8ec0ff */
[----:B------:R-:W-:Y:S01]  /*3790*/  R2UR UR56, R0 ;  /* 0x00000000003872ca */ /* 0x000fe200000e0000 */
[----:B------:R-:W-:Y:S01]  /*37a0*/  USHF.R.U32.HI UR21, URZ, 0x4, UR12 ;  /* 0x00000004ff157899 */ /* 0x000fe2000801160c */
[----:B------:R-:W-:Y:S01]  /*37b0*/  R2UR UR60, R2 ;  /* 0x00000000023c72ca */ /* 0x000fe200000e0000 */
[----:B------:R-:W-:Y:S01]  /*37c0*/  ULOP3.LUT UR11, UR4, 0x3fff, URZ, 0xc0, !UPT ;  /* 0x00003fff040b7892 */ /* 0x000fe2000f8ec0ff */
[----:B------:R-:W-:Y:S01]  /*37d0*/  R2UR UR69, R0 ;  /* 0x00000000004572ca */ /* 0x000fe200000e0000 */
[----:B------:R-:W-:Y:S01]  /*37e0*/  ULOP3.LUT UR4, UR24, 0x3fff, URZ, 0xc0, !UPT ;  /* 0x00003fff18047892 */ /* 0x000fe2000f8ec0ff */
[----:B------:R-:W-:Y:S01]  /*37f0*/  R2UR UR74, R2 ;  /* 0x00000000024a72ca */ /* 0x000fe200000e0000 */
[----:B------:R-:W-:Y:S01]  /*3800*/  USHF.R.U32.HI UR14, URZ, 0x4, UR12 ;  /* 0x00000004ff0e7899 */ /* 0x000fe2000801160c */
[----:B------:R-:W-:Y:S01]  /*3810*/  R2UR UR72, R0 ;  /* 0x00000000004872ca */ /* 0x000fe200000e0000 */
[----:B------:R-:W-:Y:S01]  /*3820*/  ULOP3.LUT UR70, UR25, 0x3fff, URZ, 0xc0, !UPT ;  /* 0x00003fff19467892 */ /* 0x000fe2000f8ec0ff */
[C---:B------:R-:W-:Y:S01]  /*3830*/  R2UR UR25, R2.reuse ;  /* 0x00000000021972ca */ /* 0x040fe200000e0000 */
[----:B------:R-:W-:Y:S01]  /*3840*/  ULOP3.LUT UR19, UR7, 0x3fff, URZ, 0xc0, !UPT ;  /* 0x00003fff07137892 */ /* 0x000fe2000f8ec0ff */
[----:B------:R-:W-:Y:S01]  /*3850*/  R2UR UR62, R2 ;  /* 0x00000000023e72ca */ /* 0x000fe200000e0000 */
[----:B------:R-:W-:Y:S01]  /*3860*/  ULOP3.LUT UR7, UR21, 0x3fff, URZ, 0xc0, !UPT ;  /* 0x00003fff15077892 */ /* 0x000fe2000f8ec0ff */
        /* <DEDUP_REMOVED lines=9> */
[----:B------:R-:W-:Y:S02]  /*3900*/  ULOP3.LUT UR15, UR14, 0x3fff, URZ, 0xc0, !UPT ;  /* 0x00003fff0e0f7892 */ /* 0x000fe4000f8ec0ff */
[----:B------:R-:W-:Y:S02]  /*3910*/  ULOP3.LUT UR4, UR70, 0x10000, URZ, 0xfc, !UPT ;  /* 0x0001000046047892 */ /* 0x000fe4000f8efcff */
[----:B------:R-:W-:Y:S02]  /*3920*/  USHF.R.U32.HI UR9, URZ, 0x4, UR12 ;  /* 0x00000004ff097899 */ /* 0x000fe4000801160c */
[----:B------:R-:W-:Y:S02]  /*3930*/  USHF.R.U32.HI UR17, URZ, 0x4, UR12 ;  /* 0x00000004ff117899 */ /* 0x000fe4000801160c */
[----:B------:R-:W-:Y:S02]  /*3940*/  ULOP3.LUT UR18, UR6, 0x3fff, URZ, 0xc0, !UPT ;  /* 0x00003fff06127892 */ /* 0x000fe4000f8ec0ff */
[----:B------:R-:W-:Y:S02]  /*3950*/  ULOP3.LUT UR14, UR5, 0x3fff, URZ, 0xc0, !UPT ;  /* 0x00003fff050e7892 */ /* 0x000fe4000f8ec0ff */
[----:B------:R-:W-:Y:S02]  /*3960*/  ULOP3.LUT UR5, UR22, 0x3fff, URZ, 0xc0, !UPT ;  /* 0x00003fff16057892 */ /* 0x000fe4000f8ec0ff */
[----:B------:R-:W-:Y:S02]  /*3970*/  ULOP3.LUT UR6, UR15, 0x10000, URZ, 0xfc, !UPT ;  /* 0x000100000f067892 */ /* 0x000fe4000f8efcff */
[----:B------:R-:W-:Y:S02]  /*3980*/  ULEA UR4, UR63, UR4, 0xc ;  /* 0x000000043f047291 */ /* 0x000fe4000f8e60ff */
[----:B------:R-:W-:Y:S02]  /*3990*/  ULOP3.LUT UR32, UR9, 0x3fff, URZ, 0xc0, !UPT ;  /* 0x00003fff09207892 */ /* 0x000fe4000f8ec0ff */
[----:B------:R-:W-:Y:S02]  /*39a0*/  ULOP3.LUT UR9, UR17, 0x3fff, URZ, 0xc0, !UPT ;  /* 0x00003fff11097892 */ /* 0x000fe4000f8ec0ff */
[----:B------:R-:W-:Y:S02]  /*39b0*/  ULOP3.LUT UR15, UR7, 0x10000, URZ, 0xfc, !UPT ;  /* 0x00010000070f7892 */ /* 0x000fe4000f8efcff */
[----:B------:R-:W-:Y:S02]  /*39c0*/  ULOP3.LUT UR17, UR5, 0x10000, URZ, 0xfc, !UPT ;  /* 0x0001000005117892 */ /* 0x000fe4000f8efcff */
[----:B------:R-:W-:Y:S02]  /*39d0*/  USHF.R.U32.HI UR13, URZ, 0x4, UR12 ;  /* 0x00000004ff0d7899 */ /* 0x000fe4000801160c */
[----:B------:R-:W-:Y:S02]  /*39e0*/  USHF.R.U32.HI UR8, URZ, 0x4, UR12 ;  /* 0x00000004ff087899 */ /* 0x000fe4000801160c */
[----:B------:R-:W-:Y:S02]  /*39f0*/  USHF.R.U32.HI UR20, URZ, 0x4, UR12 ;  /* 0x00000004ff147899 */ /* 0x000fe4000801160c */
[----:B------:R-:W-:Y:S02]  /*3a00*/  ULOP3.LUT UR13, UR13, 0x3fff, URZ, 0xc0, !UPT ;  /* 0x00003fff0d0d7892 */ /* 0x000fe4000f8ec0ff */
[----:B------:R-:W-:Y:S02]  /*3a10*/  USHF.R.U32.HI UR10, URZ, 0x4, UR12 ;  /* 0x00000004ff0a7899 */ /* 0x000fe4000801160c */
[----:B------:R-:W-:Y:S02]  /*3a20*/  USHF.R.U32.HI UR16, URZ, 0x4, UR12 ;  /* 0x00000004ff107899 */ /* 0x000fe4000801160c */
[----:B------:R-:W-:Y:S02]  /*3a30*/  ULOP3.LUT UR23, UR8, 0x3fff, URZ, 0xc0, !UPT ;  /* 0x00003fff08177892 */ /* 0x000fe4000f8ec0ff */
        /* <DEDUP_REMOVED lines=8> */
[----:B------:R-:W-:Y:S01]  /*3ac0*/  UIADD3 UR8, UPT, UPT, UR13, 0x2, URZ ;  /* 0x000000020d087890 */ /* 0x000fe2000fffe0ff */
[----:B------:R-:W-:Y:S01]  /*3ad0*/  R2UR UR13, R0 ;  /* 0x00000000000d72ca */ /* 0x000fe200000e0000 */
[----:B------:R-:W-:Y:S02]  /*3ae0*/  UIADD3 UR38, UPT, UPT, UR4, 0x2, URZ ;  /* 0x0000000204267890 */ /* 0x000fe4000fffe0ff */
[----:B------:R-:W-:Y:S02]  /*3af0*/  UIADD3 UR36, UPT, UPT, UR36, 0x4, URZ ;  /* 0x0000000424247890 */ /* 0x000fe4000fffe0ff */
[----:B------:R-:W-:Y:S02]  /*3b00*/  UIADD3 UR26, UPT, UPT, UR18, 0x406, URZ ;  /* 0x00000406121a7890 */ /* 0x000fe4000fffe0ff */
[----:B------:R-:W-:Y:S02]  /*3b10*/  UIADD3 UR18, UPT, UPT, UR9, 0x806, URZ ;  /* 0x0000080609127890 */ /* 0x000fe4000fffe0ff */
[----:B------:R-:W-:Y:S02]  /*3b20*/  ULOP3.LUT UR34, UR34, 0x10000, URZ, 0xfc, !UPT ;  /* 0x0001000022227892 */ /* 0x000fe4000f8efcff */
[----:B------:R-:W-:Y:S02]  /*3b30*/  ULOP3.LUT UR32, UR32, 0x10000, URZ, 0xfc, !UPT ;  /* 0x0001000020207892 */ /* 0x000fe4000f8efcff */
[----:B------:R-:W-:Y:S02]  /*3b40*/  UIADD3 UR34, UPT, UPT, UR34, 0x6, URZ ;  /* 0x0000000622227890 */ /* 0x000fe4000fffe0ff */
[----:B------:R-:W-:Y:S02]  /*3b50*/  UIADD3 UR46, UPT, UPT, UR4, 0x6, URZ ;  /* 0x00000006042e7890 */ /* 0x000fe4000fffe0ff */
[----:B------:R-:W-:Y:S02]  /*3b60*/  ULOP3.LUT UR23, UR23, 0x10000, URZ, 0xfc, !UPT ;  /* 0x0001000017177892 */ /* 0x000fe4000f8efcff */
[----:B------:R-:W-:Y:S02]  /*3b70*/  ULOP3.LUT UR19, UR19, 0x10000, URZ, 0xfc, !UPT ;  /* 0x0001000013137892 */ /* 0x000fe4000f8efcff */
[----:B------:R-:W-:Y:S02]  /*3b80*/  UIADD3 UR32, UPT, UPT, UR32, 0x400, URZ ;  /* 0x0000040020207890 */ /* 0x000fe4000fffe0ff */
[----:B------:R-:W-:Y:S02]  /*3b90*/  UIADD3 UR44, UPT, UPT, UR4, 0x400, URZ ;  /* 0x00000400042c7890 */ /* 0x000fe4000fffe0ff */
[----:B------:R-:W-:Y:S02]  /*3ba0*/  ULOP3.LUT UR14, UR14, 0x10000, URZ, 0xfc, !UPT ;  /* 0x000100000e0e7892 */ /* 0x000fe4000f8efcff */
[----:B------:R-:W-:Y:S02]  /*3bb0*/  UIADD3 UR30, UPT, UPT, UR23, 0x402, URZ ;  /* 0x00000402171e7890 */ /* 0x000fe4000fffe0ff */
[----:B------:R-:W-:Y:S02]  /*3bc0*/  UIADD3 UR28, UPT, UPT, UR19, 0x404, URZ ;  /* 0x00000404131c7890 */ /* 0x000fe4000fffe0ff */
[----:B------:R-:W-:Y:S02]  /*3bd0*/  UIADD3 UR24, UPT, UPT, UR14, 0x800, URZ ;  /* 0x000008000e187890 */ /* 0x000fe4000fffe0ff */
[----:B------:R-:W-:Y:S02]  /*3be0*/  ULOP3.LUT UR11, UR11, 0x10000, URZ, 0xfc, !UPT ;  /* 0x000100000b0b7892 */ /* 0x000fe4000f8efcff */
[----:B------:R-:W-:Y:S02]  /*3bf0*/  ULOP3.LUT UR10, UR10, 0x10000, URZ, 0xfc, !UPT ;  /* 0x000100000a0a7892 */ /* 0x000fe4000f8efcff */
[----:B------:R-:W-:Y:S02]  /*3c00*/  UIADD3 UR22, UPT, UPT, UR11, 0x802, URZ ;  /* 0x000008020b167890 */ /* 0x000fe4000fffe0ff */
[----:B------:R-:W-:Y:S02]  /*3c10*/  UIADD3 UR20, UPT, UPT, UR10, 0x804, URZ ;  /* 0x000008040a147890 */ /* 0x000fe4000fffe0ff */
[----:B------:R-:W-:Y:S02]  /*3c20*/  UIADD3 UR16, UPT, UPT, UR16, 0xc00, URZ ;  /* 0x00000c0010107890 */ /* 0x000fe4000fffe0ff */
[----:B------:R-:W-:Y:S02]  /*3c30*/  UIADD3 UR14, UPT, UPT, UR15, 0xc02, URZ ;  /* 0x00000c020f0e7890 */ /* 0x000fe4000fffe0ff */
[----:B------:R-:W-:Y:S01]  /*3c40*/  UIADD3 UR10, UPT, UPT, UR17, 0xc04, URZ ;  /* 0x00000c04110a7890 */ /* 0x000fe2000fffe0ff */
[----:B------:R-:W-:Y:S01]  /*3c50*/  UMOV UR40, 0x0 ;  /* 0x0000000000287882 */ /* 0x000fe20000000000 */
[----:B------:R-:W-:Y:S01]  /*3c60*/  UMOV UR41, 0x8200490 ;  /* 0x0820049000297882 */ /* 0x000fe20000000000 */
[----:B------:R-:W-:Y:S01]  /*3c70*/  UMOV UR7, 0x40004040 ;  /* 0x4000404000077882 */ /* 0x000fe20000000000 */
[----:B------:R-:W-:Y:S01]  /*3c80*/  UMOV UR5, 0x40004040 ;  /* 0x4000404000057882 */ /* 0x000fe20000000000 */
[----:B------:R-:W-:Y:S01]  /*3c90*/  UMOV UR42, 0x0 ;  /* 0x00000000002a7882 */ /* 0x000fe20000000000 */
[----:B------:R2:W-:Y:S01]  /*3ca0*/  UTCHMMA gdesc[UR6], gdesc[UR4], tmem[UR35], tmem[UR40], idesc[UR41], !UPT ;  /* 0x00ff2804060075ea */ /* 0x0005e2000f800023 */
[----:B------:R-:W-:Y:S01]  /*3cb0*/  UMOV UR43, 0x8200490 ;  /* 0x08200490002b7882 */ /* 0x000fe20000000000 */
[----:B------:R-:W-:Y:S01]  /*3cc0*/  UMOV UR9, 0x40004040 ;  /* 0x4000404000097882 */ /* 0x000fe20000000000 */
[----:B------:R-:W-:Y:S01]  /*3cd0*/  UMOV UR39, 0x40004040 ;  /* 0x4000404000277882 */ /* 0x000fe20000000000 */
        /* <DEDUP_REMOVED lines=21> */
[----:B--2---:R-:W-:Y:S02]  /*3e30*/  UIADD3 UR40, UPT, UPT, UR4, 0x4, URZ ;  /* 0x0000000404287890 */ /* 0x004fe4000fffe0ff */
[----:B------:R-:W-:Y:S01]  /*3e40*/  UIADD3 UR6, UPT, UPT, UR21, 0xc06, URZ ;  /* 0x00000c0615067890 */ /* 0x000fe2000fffe0ff */
[----:B------:R-:W-:Y:S01]  /*3e50*/  UMOV UR41, 0x40004040 ;  /* 0x4000404000297882 */ /* 0x000fe20000000000 */
[----:B---3--:R-:W-:Y:S01]  /*3e60*/  UIADD3 UR42, UPT, UPT, UR4, 0x402, URZ ;  /* 0x00000402042a7890 */ /* 0x008fe2000fffe0ff */
[----:B------:R-:W-:Y:S01]  /*3e70*/  UMOV UR35, 0x40004040 ;  /* 0x4000404000237882 */ /* 0x000fe20000000000 */
[----:B------:R-:W-:Y:S03]  /*3e80*/  UMOV UR8, 0x0 ;  /* 0x0000000000087882 */ /* 0x000fe60000000000 */
[----:B------:R2:W-:Y:S01]  /*3e90*/  UTCHMMA gdesc[UR36], gdesc[UR40], tmem[UR48], tmem[UR50], idesc[UR51], UPT ;  /* 0x00ff3228240075ea */ /* 0x0005e2000b800030 */
[----:B------:R3:W-:Y:S01]  /*3ea0*/  UTCHMMA gdesc[UR34], gdesc[UR46], tmem[UR52], tmem[UR54], idesc[UR55], UPT ;  /* 0x00ff362e220075ea */ /* 0x0007e2000b800034 */
[----:B------:R4:W-:Y:S01]  /*3eb0*/  UTCHMMA gdesc[UR32], gdesc[UR44], tmem[UR56], tmem[UR58], idesc[UR59], UPT ;  /* 0x00ff3a2c200075ea */ /* 0x0009e2000b800038 */
[----:B------:R-:W-:Y:S01]  /*3ec0*/  UMOV UR9, 0x8200490 ;  /* 0x0820049000097882 */ /* 0x000fe20000000000 */
[----:B------:R-:W-:Y:S01]  /*3ed0*/  UMOV UR43, 0x40004040 ;  /* 0x40004040002b7882 */ /* 0x000fe20000000000 */
[----:B------:R-:W-:Y:S01]  /*3ee0*/  UMOV UR25, 0x40004040 ;  /* 0x4000404000197882 */ /* 0x000fe20000000000 */
[----:B------:R5:W-:Y:S01]  /*3ef0*/  UTCHMMA gdesc[UR30], gdesc[UR42], tmem[UR60], tmem[UR8], idesc[UR9], UPT ;  /* 0x00ff082a1e0075ea */ /* 0x000be2000b80003c */
[----:B------:R-:W-:Y:S01]  /*3f00*/  UMOV UR21, 0x40004040 ;  /* 0x4000404000157882 */ /* 0x000fe20000000000 */
[----:B------:R-:W-:Y:S01]  /*3f10*/  UMOV UR11, 0x40004040 ;  /* 0x40004040000b7882 */ /* 0x000fe20000000000 */
[----:B------:R-:W-:Y:S01]  /*3f20*/  UMOV UR61, 0x40004040 ;  /* 0x40004040003d7882 */ /* 0x000fe20000000000 */
[----:B--2---:R-:W-:Y:S02]  /*3f30*/  UIADD3 UR48, UPT, UPT, UR4, 0x404, URZ ;  /* 0x0000040404307890 */ /* 0x004fe4000fffe0ff */
[----:B------:R-:W-:Y:S02]  /*3f40*/  UIADD3 UR36, UPT, UPT, UR4, 0x406, URZ ;  /* 0x0000040604247890 */ /* 0x000fe4000fffe0ff */
[----:B------:R-:W-:Y:S02]  /*3f50*/  UIADD3 UR50, UPT, UPT, UR4, 0x800, URZ ;  /* 0x0000080004327890 */ /* 0x000fe4000fffe0ff */
[----:B---3--:R-:W-:Y:S02]  /*3f60*/  UIADD3 UR52, UPT, UPT, UR4, 0x802, URZ ;  /* 0x0000080204347890 */ /* 0x008fe4000fffe0ff */
[----:B------:R-:W-:Y:S01]  /*3f70*/  UIADD3 UR34, UPT, UPT, UR4, 0x804, URZ ;  /* 0x0000080404227890 */ /* 0x000fe2000fffe0ff */
[----:B------:R2:W-:Y:S01]  /*3f80*/  UTCHMMA gdesc[UR28], gdesc[UR48], tmem[UR69], tmem[UR8], idesc[UR9], UPT ;  /* 0x00ff08301c0075ea */ /* 0x0005e2000b800045 */
[----:B------:R-:W-:Y:S01]  /*3f90*/  UIADD3 UR54, UPT, UPT, UR4, 0x806, URZ ;  /* 0x0000080604367890 */ /* 0x000fe2000fffe0ff */
[----:B------:R3:W-:Y:S01]  /*3fa0*/  UTCHMMA gdesc[UR26], gdesc[UR36], tmem[UR74], tmem[UR8], idesc[UR9], UPT ;  /* 0x00ff08241a0075ea */ /* 0x0007e2000b80004a */
[----:B----4-:R-:W-:Y:S02]  /*3fb0*/  UIADD3 UR32, UPT, UPT, UR4, 0xc00, URZ ;  /* 0x00000c0004207890 */ /* 0x010fe4000fffe0ff */
[----:B------:R-:W-:Y:S02]  /*3fc0*/  UIADD3 UR56, UPT, UPT, UR4, 0xc02, URZ ;  /* 0x00000c0204387890 */ /* 0x000fe4000fffe0ff */
[----:B------:R-:W-:Y:S02]  /*3fd0*/  UIADD3 UR58, UPT, UPT, UR4, 0xc04, URZ ;  /* 0x00000c04043a7890 */ /* 0x000fe4000fffe0ff */
[----:B-----5:R-:W-:Y:S01]  /*3fe0*/  UIADD3 UR60, UPT, UPT, UR4, 0xc06, URZ ;  /* 0x00000c06043c7890 */ /* 0x020fe2000fffe0ff */
[----:B------:R-:W-:Y:S01]  /*3ff0*/  UMOV UR51, 0x40004040 ;  /* 0x4000404000337882 */ /* 0x000fe20000000000 */
[----:B------:R-:W-:Y:S01]  /*4000*/  UMOV UR30, 0x0 ;  /* 0x00000000001e7882 */ /* 0x000fe20000000000 */
[----:B------:R4:W-:Y:S01]  /*4010*/  UTCHMMA gdesc[UR24], gdesc[UR50], tmem[UR72], tmem[UR8], idesc[UR9], UPT ;  /* 0x00ff0832180075ea */ /* 0x0009e2000b800048 */
[----:B------:R-:W-:Y:S01]  /*4020*/  UMOV UR31, 0x8200490 ;  /* 0x08200490001f7882 */ /* 0x000fe20000000000 */
[----:B------:R-:W-:Y:S01]  /*4030*/  UMOV UR55, 0x40004040 ;  /* 0x4000404000377882 */ /* 0x000fe20000000000 */
[----:B------:R-:W-:Y:S01]  /*4040*/  UMOV UR59, 0x40004040 ;  /* 0x40004040003b7882 */ /* 0x000fe20000000000 */
[----:B--2---:R-:W-:Y:S01]  /*4050*/  UMOV UR28, 0x0 ;  /* 0x00000000001c7882 */ /* 0x004fe20000000000 */
[----:B------:R-:W-:Y:S01]  /*4060*/  UMOV UR29, 0x8200490 ;  /* 0x08200490001d7882 */ /* 0x000fe20000000000 */
[----:B---3--:R-:W-:Y:S01]  /*4070*/  R2UR UR26, R14 ;  /* 0x000000000e1a72ca */ /* 0x008fe200000e0000 */
[----:B------:R-:W-:Y:S01]  /*4080*/  UTCHMMA gdesc[UR22], gdesc[UR52], tmem[UR62], tmem[UR28], idesc[UR29], UPT ;  /* 0x00ff1c34160075ea */ /* 0x000fe2000b80003e */
[----:B------:R-:W-:Y:S01]  /*4090*/  UTCHMMA gdesc[UR20], gdesc[UR34], tmem[UR68], tmem[UR30], idesc[UR31], UPT ;  /* 0x00ff1e22140075ea */ /* 0x000fe2000b800044 */
[----:B------:R-:W-:Y:S01]  /*40a0*/  UTCHMMA gdesc[UR18], gdesc[UR54], tmem[UR67], tmem[UR8], idesc[UR9], UPT ;  /* 0x00ff0836120075ea */ /* 0x000fe2000b800043 */
[----:B----4-:R-:W-:Y:S01]  /*40b0*/  UMOV UR24, 0x0 ;  /* 0x0000000000187882 */ /* 0x010fe20000000000 */
[----:B------:R-:W-:Y:S08]  /*40c0*/  UMOV UR25, 0x8200490 ;  /* 0x0820049000197882 */ /* 0x000ff00000000000 */
[----:B------:R-:W-:Y:S01]  /*40d0*/  UISETP.NE.AND UP4, UPT, UR26, URZ, UPT ;  /* 0x000000ff1a00728c */ /* 0x000fe2000bf85270 */
[----:B------:R-:W-:Y:S01]  /*40e0*/  UTCHMMA gdesc[UR16], gdesc[UR32], tmem[UR66], tmem[UR24], idesc[UR25], UPT ;  /* 0x00ff1820100075ea */ /* 0x000fe2000b800042 */
[----:B------:R-:W-:Y:S01]  /*40f0*/  UTCHMMA gdesc[UR14], gdesc[UR56], tmem[UR65], tmem[UR28], idesc[UR29], UPT ;  /* 0x00ff1c380e0075ea */ /* 0x000fe2000b800041 */
[----:B------:R-:W-:Y:S01]  /*4100*/  UTCHMMA gdesc[UR10], gdesc[UR58], tmem[UR64], tmem[UR30], idesc[UR31], UPT ;  /* 0x00ff1e3a0a0075ea */ /* 0x000fe2000b800040 */
[----:B------:R2:W-:Y:S02]  /*4110*/  UTCHMMA gdesc[UR6], gdesc[UR60], tmem[UR13], tmem[UR8], idesc[UR9], UPT ;  /* 0x00ff083c060075ea */ /* 0x0005e4000b80000d */
[----:B--2---:R-:W-:Y:S04]  /*4120*/  UIADD3 UR8, UPT, UPT, UR63, 0x1, URZ ;  /* 0x000000013f087890 */ /* 0x004fe8000fffe0ff */
[----:B------:R-:W-:Y:S04]  /*4130*/  UISETP.NE.AND UP0, UPT, UR8, 0x3, UPT ;  /* 0x000000030800788c */ /* 0x000fe8000bf05270 */
[----:B------:R-:W-:Y:S02]  /*4140*/  USEL UR9, URZ, 0x1, UP0 ;  /* 0x00000001ff097887 */ /* 0x000fe40008000000 */
[----:B------:R-:W-:Y:S04]  /*4150*/  USEL UR62, UR8, URZ, UP0 ;  /* 0x000000ff083e7287 */ /* 0x000fe80008000000 */
[----:B------:R-:W-:Y:S01]  /*4160*/  LOP3.LUT R8, R8, UR9, RZ, 0x3c, !PT ;  /* 0x0000000908087c12 */ /* 0x000fe2000f8e3cff */
[----:B------:R-:W-:Y:S07]  /*4170*/  BRA.U UP4, `(.L_x_60) ;  /* 0x0000000104047547 */ /* 0x000fee000b800000 */
[----:B------:R-:W-:Y:S05]  /*4180*/  BPT.TRAP 0x1 ;  /* 0x000000040000795c */ /* 0x000fea0000300000 */
.L_x_60:
[----:B------:R-:W-:Y:S09]  /*4190*/  UIADD3 UR6, UPT, UPT, UR12, 0x70050, URZ ;  /* 0x000700500c067890 */ /* 0x000ff2000fffe0ff */
[----:B------:R2:W-:Y:S01]  /*41a0*/  UTCBAR [UR6], URZ ;  /* 0x000000ff060073e9 */ /* 0x0005e200080000ff */
[----:B------:R-:W-:Y:S05]  /*41b0*/  BRA.U UP5, `(.L_x_61) ;  /* 0x0000000105047547 */ /* 0x000fea000b800000 */
[----:B--2---:R-:W-:Y:S05]  /*41c0*/  BPT.TRAP 0x1 ;  /* 0x000000040000795c */ /* 0x004fea0000300000 */
.L_x_61:
[----:B------:R-:W-:Y:S02]  /*41d0*/  SHF.L.U32 R2, R12, 0x1f, RZ ;  /* 0x0000001f0c027819 */ /* 0x000fe400000006ff */
[----:B--2---:R-:W-:Y:S02]  /*41e0*/  R2UR UR6, R13 ;  /* 0x000000000d0672ca */ /* 0x004fe400000e0000 */
[----:B------:R-:W2:Y:S11]  /*41f0*/  SYNCS.PHASECHK.TRANS64.TRYWAIT P0, [UR12+0x700a8], R2 ;  /* 0x0700a802ff0075a7 */ /* 0x000eb6000800110c */
[----:B------:R-:W-:Y:S01]  /*4200*/  UISETP.NE.AND UP3, UPT, UR6, URZ, UPT ;  /* 0x000000ff0600728c */ /* 0x000fe2000bf65270 */
[----:B--2---:R-:W-:Y:S10]  /*4210*/  @!P0 BRA `(.L_x_62) ;  /* 0x00000204002c8947 */ /* 0x004ff40003800000 */
.L_x_415:
[----:B------:R-:W-:Y:S05]  /*4220*/  BRA.U UP3, `(.L_x_63) ;  /* 0x0000000103047547 */ /* 0x000fea000b800000 */
[----:B------:R-:W-:Y:S05]  /*4230*/  BPT.TRAP 0x1 ;  /* 0x000000040000795c */ /* 0x000fea0000300000 */
.L_x_63:
[----:B-1----:R-:W-:Y:S01]  /*4240*/  SHF.L.U32 R4, R10, 0x1f, RZ ;  /* 0x0000001f0a047819 */ /* 0x002fe200000006ff */
[----:B------:R-:W-:Y:S02]  /*4250*/  HFMA2 R3, -RZ, RZ, 0, 2.288818359375e-05 ;  /* 0x00000180ff037431 */ /* 0x000fe400000001ff */
[----:B--2---:R-:W-:Y:S01]  /*4260*/  IMAD.MOV.U32 R0, RZ, RZ, 0xa0 ;  /* 0x000000a0ff007424 */ /* 0x004fe200078e00ff */
[----:B------:R-:W1:Y:S02]  /*4270*/  SYNCS.PHASECHK.TRANS64.TRYWAIT P0, [UR12+0x70068], R4 ;  /* 0x07006804ff0075a7 */ /* 0x000e64000800110c */
[----:B-1----:R-:W-:Y:S05]  /*4280*/  @!P0 BRA `(.L_x_64) ;  /* 0x0000020400288947 */ /* 0x002fea0003800000 */
.L_x_417:
[----:B------:R-:W-:Y:S01]  /*4290*/  ULEA UR6, UR73, UR70, 0xc ;  /* 0x0000004649067291 */ /* 0x000fe2000f8e60ff */
[----:B------:R-:W-:Y:S01]  /*42a0*/  R2UR UR68, R0 ;  /* 0x00000000004472ca */ /* 0x000fe200000e0000 */
[----:B------:R-:W-:Y:S01]  /*42b0*/  UISETP.NE.U32.AND UP0, UPT, UR71, URZ, UPT ;  /* 0x000000ff4700728c */ /* 0x000fe2000bf05070 */
[----:B------:R-:W-:Y:S01]  /*42c0*/  R2UR UR69, R3 ;  /* 0x00000000034572ca */ /* 0x000fe200000e0000 */
[----:B------:R-:W-:Y:S01]  /*42d0*/  UIADD3 UR22, UPT, UPT, UR6, 0x4000000, URZ ;  /* 0x0400000006167890 */ /* 0x000fe2000fffe0ff */
[----:B------:R-:W-:Y:S01]  /*42e0*/  MOV.SPILL R5, UR5 ;  /* 0x0000000500057c02 */ /* 0x000fe20009000f00 */
[----:B------:R-:W-:Y:S01]  /*42f0*/  UIADD3 UR20, UPT, UPT, UR6, 0x4000080, URZ ;  /* 0x0400008006147890 */ /* 0x000fe2000fffe0ff */
[----:B-1----:R-:W-:Y:S01]  /*4300*/  MOV.SPILL R4, UR4 ;  /* 0x0000000400047c02 */ /* 0x002fe20009000f00 */
[----:B------:R-:W-:Y:S01]  /*4310*/  UIADD3 UR18, UPT, UPT, UR6, 0x4000100, URZ ;  /* 0x0400010006127890 */ /* 0x000fe2000fffe0ff */
[----:B------:R-:W-:Y:S01]  /*4320*/  IMAD.MOV.U32 R2, RZ, RZ, 0xa8 ;  /* 0x000000a8ff027424 */ /* 0x000fe200078e00ff */
[----:B------:R-:W-:Y:S01]  /*4330*/  UMOV UR4, 0x0 ;  /* 0x0000000000047882 */ /* 0x000fe20000000000 */
[----:B------:R-:W-:Y:S01]  /*4340*/  UMOV UR5, 0x8410490 ;  /* 0x0841049000057882 */ /* 0x000fe20000000000 */
[----:B------:R-:W-:Y:S01]  /*4350*/  UMOV UR23, 0x40004040 ;  /* 0x4000404000177882 */ /* 0x000fe20000000000 */
[----:B------:R-:W-:Y:S01]  /*4360*/  IMAD.MOV.U32 R0, RZ, RZ, 0x180 ;  /* 0x00000180ff007424 */ /* 0x000fe200078e00ff */
[----:B------:R-:W-:Y:S01]  /*4370*/  R2UR UR66, R2 ;  /* 0x00000000024272ca */ /* 0x000fe200000e0000 */
[----:B------:R-:W-:Y:S01]  /*4380*/  UMOV UR21, 0x40004040 ;  /* 0x4000404000157882 */ /* 0x000fe20000000000 */
[----:B------:R1:W-:Y:S01]  /*4390*/  UTCHMMA tmem[UR68], gdesc[UR22], tmem[UR69], tmem[UR4], idesc[UR5], UP0 ;  /* 0x00ff0416440079ea */ /* 0x0003e20008000045 */
[----:B------:R-:W-:Y:S01]  /*43a0*/  UIADD3 UR16, UPT, UPT, UR6, 0x4000180, URZ ;  /* 0x0400018006107890 */ /* 0x000fe2000fffe0ff */
[----:B------:R-:W-:Y:S01]  /*43b0*/  R2UR UR67, R0 ;  /* 0x00000000004372ca */ /* 0x000fe200000e0000 */
[----:B------:R-:W-:Y:S01]  /*43c0*/  IMAD.MOV.U32 R2, RZ, RZ, 0xb0 ;  /* 0x000000b0ff027424 */ /* 0x000fe200078e00ff */
[----:B------:R-:W-:Y:S01]  /*43d0*/  UIADD3 UR14, UPT, UPT, UR6, 0x4000200, URZ ;  /* 0x04000200060e7890 */ /* 0x000fe2000fffe0ff */
[----:B------:R-:W-:Y:S01]  /*43e0*/  IMAD.MOV.U32 R0, RZ, RZ, 0xb8 ;  /* 0x000000b8ff007424 */ /* 0x000fe200078e00ff */
[----:B------:R-:W-:Y:S01]  /*43f0*/  UIADD3 UR10, UPT, UPT, UR6, 0x4000280, URZ ;  /* 0x04000280060a7890 */ /* 0x000fe2000fffe0ff */
[----:B------:R-:W-:Y:S01]  /*4400*/  IMAD.MOV.U32 R3, RZ, RZ, 0x180 ;  /* 0x00000180ff037424 */ /* 0x000fe200078e00ff */
[----:B------:R-:W-:Y:S01]  /*4410*/  R2UR UR64, R2 ;  /* 0x00000000024072ca */ /* 0x000fe200000e0000 */
[----:B------:R-:W-:Y:S01]  /*4420*/  IMAD.MOV.U32 R2, RZ, RZ, 0x180 ;  /* 0x00000180ff027424 */ /* 0x000fe200078e00ff */
[----:B------:R-:W-:Y:S01]  /*4430*/  R2UR UR31, R0 ;  /* 0x00000000001f72ca */ /* 0x000fe200000e0000 */
[----:B------:R-:W-:Y:S01]  /*4440*/  UIADD3 UR8, UPT, UPT, UR6, 0x4000300, URZ ;  /* 0x0400030006087890 */ /* 0x000fe2000fffe0ff */
[C---:B------:R-:W-:Y:S01]  /*4450*/  R2UR UR65, R3.reuse ;  /* 0x00000000034172ca */ /* 0x040fe200000e0000 */
[----:B------:R-:W-:Y:S01]  /*4460*/  UIADD3 UR6, UPT, UPT, UR6, 0x4000380, URZ ;  /* 0x0400038006067890 */ /* 0x000fe2000fffe0ff */
[----:B------:R-:W-:Y:S01]  /*4470*/  R2UR UR63, R2 ;  /* 0x00000000023f72ca */ /* 0x000fe200000e0000 */
[----:B------:R-:W-:Y:S01]  /*4480*/  IMAD.MOV.U32 R2, RZ, RZ, 0xc8 ;  /* 0x000000c8ff027424 */ /* 0x000fe200078e00ff */
[----:B------:R-:W-:Y:S01]  /*4490*/  R2UR UR30, R3 ;  /* 0x00000000031e72ca */ /* 0x000fe200000e0000 */
[----:B------:R-:W-:Y:S01]  /*44a0*/  IMAD.MOV.U32 R0, RZ, RZ, 0xc0 ;  /* 0x000000c0ff007424 */ /* 0x000fe200078e00ff */
[----:B------:R-:W-:Y:S01]  /*44b0*/  UMOV UR19, 0x40004040 ;  /* 0x4000404000137882 */ /* 0x000fe20000000000 */
[----:B------:R-:W-:Y:S01]  /*44c0*/  UMOV UR17, 0x40004040 ;  /* 0x4000404000117882 */ /* 0x000fe20000000000 */
[----:B------:R-:W-:Y:S01]  /*44d0*/  R2UR UR27, R2 ;  /* 0x00000000021b72ca */ /* 0x000fe200000e0000 */
[----:B------:R-:W-:Y:S01]  /*44e0*/  IMAD.MOV.U32 R2, RZ, RZ, 0xd0 ;  /* 0x000000d0ff027424 */ /* 0x000fe200078e00ff */
[----:B------:R-:W-:Y:S01]  /*44f0*/  R2UR UR29, R0 ;  /* 0x00000000001d72ca */ /* 0x000fe200000e0000 */
[----:B------:R-:W-:Y:S01]  /*4500*/  UMOV UR15, 0x40004040 ;  /* 0x40004040000f7882 */ /* 0x000fe20000000000 */
[----:B------:R-:W-:Y:S01]  /*4510*/  IMAD.MOV.U32 R0, RZ, RZ, 0x180 ;  /* 0x00000180ff007424 */ /* 0x000fe200078e00ff */
[----:B-1----:R-:W-:Y:S01]  /*4520*/  R2UR.FILL UR5, R5 ;  /* 0x00000000050572ca */ /* 0x002fe200004e0000 */
[----:B------:R-:W-:Y:S01]  /*4530*/  UMOV UR68, 0x0 ;  /* 0x0000000000447882 */ /* 0x000fe20000000000 */
[----:B------:R-:W-:Y:S01]  /*4540*/  UMOV UR69, 0x8410490 ;  /* 0x0841049000457882 */ /* 0x000fe20000000000 */
[----:B------:R-:W-:Y:S01]  /*4550*/  R2UR UR25, R2 ;  /* 0x00000000021972ca */ /* 0x000fe200000e0000 */
[----:B------:R1:W-:Y:S01]  /*4560*/  UTCHMMA tmem[UR66], gdesc[UR20], tmem[UR67], tmem[UR68], idesc[UR69], UPT ;  /* 0x00ff4414420079ea */ /* 0x0003e2000b800043 */
[----:B------:R-:W-:Y:S01]  /*4570*/  IMAD.MOV.U32 R2, RZ, RZ, 0xd8 ;  /* 0x000000d8ff027424 */ /* 0x000fe200078e00ff */
[C---:B------:R-:W-:Y:S01]  /*4580*/  R2UR UR28, R0.reuse ;  /* 0x00000000001c72ca */ /* 0x040fe200000e0000 */
[----:B------:R-:W-:Y:S01]  /*4590*/  UMOV UR22, 0x0 ;  /* 0x0000000000167882 */ /* 0x000fe20000000000 */
[----:B------:R-:W-:Y:S01]  /*45a0*/  R2UR UR26, R0 ;  /* 0x00000000001a72ca */ /* 0x000fe200000e0000 */
[----:B------:R-:W-:Y:S01]  /*45b0*/  UMOV UR23, 0x8410490 ;  /* 0x0841049000177882 */ /* 0x000fe20000000000 */
[----:B------:R-:W-:Y:S01]  /*45c0*/  R2UR UR13, R2 ;  /* 0x00000000020d72ca */ /* 0x000fe200000e0000 */
[----:B------:R2:W-:Y:S01]  /*45d0*/  UTCHMMA tmem[UR64], gdesc[UR18], tmem[UR65], tmem[UR22], idesc[UR23], UPT ;  /* 0x00ff1612400079ea */ /* 0x0005e2000b800041 */
[----:B------:R-:W-:Y:S01]  /*45e0*/  R2UR UR24, R0 ;  /* 0x00000000001872ca */ /* 0x000fe200000e0000 */
[----:B------:R-:W-:Y:S01]  /*45f0*/  UMOV UR11, 0x40004040 ;  /* 0x40004040000b7882 */ /* 0x000fe20000000000 */
[----:B------:R-:W-:Y:S01]  /*4600*/  UMOV UR9, 0x40004040 ;  /* 0x4000404000097882 */ /* 0x000fe20000000000 */
[----:B------:R-:W-:Y:S01]  /*4610*/  UMOV UR72, 0x0 ;  /* 0x0000000000487882 */ /* 0x000fe20000000000 */
[----:B------:R-:W-:Y:S01]  /*4620*/  UMOV UR73, 0x8410490 ;  /* 0x0841049000497882 */ /* 0x000fe20000000000 */
[----:B------:R-:W-:Y:S01]  /*4630*/  UMOV UR7, 0x40004040 ;  /* 0x4000404000077882 */ /* 0x000fe20000000000 */
[----:B------:R-:W-:Y:S01]  /*4640*/  R2UR.FILL UR4, R4 ;  /* 0x00000000040472ca */ /* 0x000fe200004e0000 */
[----:B-1----:R-:W-:Y:S01]  /*4650*/  UMOV UR66, 0x0 ;  /* 0x0000000000427882 */ /* 0x002fe20000000000 */
[----:B------:R-:W-:Y:S01]  /*4660*/  UMOV UR67, 0x8410490 ;  /* 0x0841049000437882 */ /* 0x000fe20000000000 */
[----:B------:R-:W-:Y:S01]  /*4670*/  UMOV UR20, 0x0 ;  /* 0x0000000000147882 */ /* 0x000fe20000000000 */
[----:B------:R-:W-:Y:S01]  /*4680*/  UMOV UR21, 0x8410490 ;  /* 0x0841049000157882 */ /* 0x000fe20000000000 */
[----:B------:R2:W-:Y:S01]  /*4690*/  UTCHMMA tmem[UR31], gdesc[UR16], tmem[UR63], tmem[UR66], idesc[UR67], UPT ;  /* 0x00ff42101f0079ea */ /* 0x0005e2000b80003f */
[----:B------:R2:W-:Y:S01]  /*46a0*/  UTCHMMA tmem[UR29], gdesc[UR14], tmem[UR30], tmem[UR20], idesc[UR21], UPT ;  /* 0x00ff140e1d0079ea */ /* 0x0005e2000b80001e */
[----:B------:R2:W-:Y:S01]  /*46b0*/  UTCHMMA tmem[UR27], gdesc[UR10], tmem[UR28], tmem[UR68], idesc[UR69], UPT ;  /* 0x00ff440a1b0079ea */ /* 0x0005e2000b80001c */
[----:B------:R2:W-:Y:S01]  /*46c0*/  UTCHMMA tmem[UR25], gdesc[UR8], tmem[UR26], tmem[UR22], idesc[UR23], UPT ;  /* 0x00ff1608190079ea */ /* 0x0005e2000b80001a */
[----:B------:R2:W-:Y:S01]  /*46d0*/  UTCHMMA tmem[UR13], gdesc[UR6], tmem[UR24], tmem[UR72], idesc[UR73], UPT ;  /* 0x00ff48060d0079ea */ /* 0x0005e2000b800018 */
[----:B------:R-:W-:Y:S05]  /*46e0*/  BRA.U UP5, `(.L_x_65) ;  /* 0x0000000105047547 */ /* 0x000fea000b800000 */
[----:B--2---:R-:W-:Y:S05]  /*46f0*/  BPT.TRAP 0x1 ;  /* 0x000000040000795c */ /* 0x004fea0000300000 */
.L_x_65:
[----:B------:R-:W-:Y:S01]  /*4700*/  LOP3.LUT R12, R12, 0x1, RZ, 0x3c, !PT ;  /* 0x000000010c0c7812 */ /* 0x000fe200078e3cff */
[----:B--2---:R-:W-:Y:S09]  /*4710*/  UIADD3 UR6, UPT, UPT, UR12, 0x70098, URZ ;  /* 0x000700980c067890 */ /* 0x004ff2000fffe0ff */
[----:B------:R1:W-:Y:S01]  /*4720*/  UTCBAR [UR6], URZ ;  /* 0x000000ff060073e9 */ /* 0x0003e200080000ff */
[----:B------:R-:W-:Y:S05]  /*4730*/  BRA.U !UP1, `(.L_x_66) ;  /* 0x0000000109047547 */ /* 0x000fea000b800000 */
[----:B-1----:R-:W-:Y:S05]  /*4740*/  BPT.TRAP 0x1 ;  /* 0x000000040000795c */ /* 0x002fea0000300000 */
.L_x_66:
[----:B------:R-:W-:Y:S01]  /*4750*/  USHF.R.U32.HI UR13, URZ, 0x4, UR12 ;  /* 0x00000004ff0d7899 */ /* 0x000fe2000801160c */
[----:B------:R-:W-:Y:S01]  /*4760*/  IMAD.MOV.U32 R2, RZ, RZ, 0x80 ;  /* 0x00000080ff027424 */ /* 0x000fe200078e00ff */
[----:B------:R-:W-:Y:S01]  /*4770*/  ULEA UR5, UR75, UR12, 0x3 ;  /* 0x0000000c4b057291 */ /* 0x000fe2000f8e18ff */
[----:B------:R-:W-:Y:S01]  /*4780*/  IMAD.MOV.U32 R0, RZ, RZ, 0x80 ;  /* 0x00000080ff007424 */ /* 0x000fe200078e00ff */
[----:B------:R-:W-:Y:S02]  /*4790*/  ULOP3.LUT UR13, UR13, 0x3fff, URZ, 0xc0, !UPT ;  /* 0x00003fff0d0d7892 */ /* 0x000fe4000f8ec0ff */
[----:B-1----:R-:W-:Y:S01]  /*47a0*/  USHF.R.U32.HI UR6, URZ, 0x4, UR12 ;  /* 0x00000004ff067899 */ /* 0x002fe2000801160c */
[----:B------:R-:W-:Y:S01]  /*47b0*/  R2UR UR25, R2 ;  /* 0x00000000021972ca */ /* 0x000fe200000e0000 */
[----:B------:R-:W-:Y:S01]  /*47c0*/  ULOP3.LUT UR13, UR13, 0x10000, URZ, 0xfc, !UPT ;  /* 0x000100000d0d7892 */ /* 0x000fe2000f8efcff */
[----:B------:R-:W-:Y:S01]  /*47d0*/  R2UR UR26, R0 ;  /* 0x00000000001a72ca */ /* 0x000fe200000e0000 */
[----:B------:R-:W-:Y:S01]  /*47e0*/  UIADD3 UR15, UPT, UPT, UR5, 0x70038, URZ ;  /* 0x00070038050f7890 */ /* 0x000fe2000fffe0ff */
[----:B------:R-:W-:Y:S01]  /*47f0*/  R2UR UR27, R2 ;  /* 0x00000000021b72ca */ /* 0x000fe200000e0000 */
[----:B------:R-:W-:Y:S01]  /*4800*/  ULOP3.LUT UR5, UR6, 0x3fff, URZ, 0xc0, !UPT ;  /* 0x00003fff06057892 */ /* 0x000fe2000f8ec0ff */
[----:B------:R-:W-:Y:S01]  /*4810*/  R2UR UR30, R0 ;  /* 0x00000000001e72ca */ /* 0x000fe200000e0000 */
[----:B------:R-:W-:Y:S01]  /*4820*/  UIADD3 UR6, UPT, UPT, UR13, 0x1000, URZ ;  /* 0x000010000d067890 */ /* 0x000fe2000fffe0ff */
[----:B------:R-:W-:Y:S01]  /*4830*/  R2UR UR65, R2 ;  /* 0x00000000024172ca */ /* 0x000fe200000e0000 */
[----:B------:R-:W-:Y:S01]  /*4840*/  USHF.R.U32.HI UR14, URZ, 0x4, UR12 ;  /* 0x00000004ff0e7899 */ /* 0x000fe2000801160c */
[C---:B------:R-:W-:Y:S01]  /*4850*/  R2UR UR68, R0.reuse ;  /* 0x00000000004472ca */ /* 0x040fe200000e0000 */
[----:B------:R-:W-:Y:S01]  /*4860*/  USHF.R.U32.HI UR16, URZ, 0x4, UR12 ;  /* 0x00000004ff107899 */ /* 0x000fe2000801160c */
[----:B------:R1:W-:Y:S01]  /*4870*/  UTCBAR [UR15], URZ ;  /* 0x000000ff0f0073e9 */ /* 0x0003e200080000ff */
        /* <DEDUP_REMOVED lines=20> */
[----:B------:R-:W-:Y:S01]  /*49c0*/  UMOV UR10, UR4 ;  /* 0x00000004000a7c82 */ /* 0x000fe20008000000 */
[----:B------:R-:W-:Y:S02]  /*49d0*/  ULOP3.LUT UR4, UR5, 0x10000, URZ, 0xfc, !UPT ;  /* 0x0001000005047892 */ /* 0x000fe4000f8efcff */
[----:B-1----:R-:W-:Y:S02]  /*49e0*/  ULOP3.LUT UR15, UR19, 0x3fff, URZ, 0xc0, !UPT ;  /* 0x00003fff130f7892 */ /* 0x002fe4000f8ec0ff */
[----:B------:R-:W-:Y:S02]  /*49f0*/  UIADD3 UR4, UPT, UPT, UR4, 0x1002, URZ ;  /* 0x0000100204047890 */ /* 0x000fe4000fffe0ff */
[----:B------:R-:W-:Y:S02]  /*4a00*/  ULOP3.LUT UR19, UR23, 0x3fff, URZ, 0xc0, !UPT ;  /* 0x00003fff17137892 */ /* 0x000fe4000f8ec0ff */
[----:B------:R-:W-:Y:S02]  /*4a10*/  ULOP3.LUT UR15, UR15, 0x10000, URZ, 0xfc, !UPT ;  /* 0x000100000f0f7892 */ /* 0x000fe4000f8efcff */
[----:B------:R-:W-:Y:S01]  /*4a20*/  ULOP3.LUT UR19, UR19, 0x10000, URZ, 0xfc, !UPT ;  /* 0x0001000013137892 */ /* 0x000fe2000f8efcff */
[----:B------:R-:W-:Y:S01]  /*4a30*/  UMOV UR28, 0x0 ;  /* 0x00000000001c7882 */ /* 0x000fe20000000000 */
[----:B------:R-:W-:Y:S01]  /*4a40*/  UMOV UR29, 0x8200490 ;  /* 0x08200490001d7882 */ /* 0x000fe20000000000 */
[----:B------:R-:W-:Y:S01]  /*4a50*/  UMOV UR11, 0x40004040 ;  /* 0x40004040000b7882 */ /* 0x000fe20000000000 */
[----:B------:R-:W-:Y:S01]  /*4a60*/  UMOV UR7, 0x40004040 ;  /* 0x4000404000077882 */ /* 0x000fe20000000000 */
[----:B------:R-:W-:Y:S01]  /*4a70*/  UMOV UR72, 0x0 ;  /* 0x0000000000487882 */ /* 0x000fe20000000000 */
[----:B------:R1:W-:Y:S01]  /*4a80*/  UTCHMMA gdesc[UR6], gdesc[UR10], tmem[UR25], tmem[UR28], idesc[UR29], !UPT ;  /* 0x00ff1c0a060075ea */ /* 0x0003e2000f800019 */
[----:B------:R-:W-:Y:S01]  /*4a90*/  UMOV UR73, 0x8200490 ;  /* 0x0820049000497882 */ /* 0x000fe20000000000 */
[----:B------:R-:W-:Y:S01]  /*4aa0*/  UMOV UR8, UR38 ;  /* 0x0000002600087c82 */ /* 0x000fe20008000000 */
        /* <DEDUP_REMOVED lines=16> */
[----:B-1----:R-:W-:Y:S02]  /*4bb0*/  ULOP3.LUT UR6, UR14, 0x10000, URZ, 0xfc, !UPT ;  /* 0x000100000e067892 */ /* 0x002fe4000f8efcff */
[----:B------:R-:W-:Y:S02]  /*4bc0*/  ULOP3.LUT UR7, UR16, 0x3fff, URZ, 0xc0, !UPT ;  /* 0x00003fff10077892 */ /* 0x000fe4000f8ec0ff */
[----:B------:R-:W-:Y:S02]  /*4bd0*/  UIADD3 UR6, UPT, UPT, UR6, 0x1004, URZ ;  /* 0x0000100406067890 */ /* 0x000fe4000fffe0ff */
[----:B------:R-:W-:Y:S02]  /*4be0*/  ULOP3.LUT UR14, UR7, 0x10000, URZ, 0xfc, !UPT ;  /* 0x00010000070e7892 */ /* 0x000fe4000f8efcff */
[----:B------:R-:W-:Y:S02]  /*4bf0*/  ULOP3.LUT UR16, UR17, 0x3fff, URZ, 0xc0, !UPT ;  /* 0x00003fff11107892 */ /* 0x000fe4000f8ec0ff */
[----:B--2---:R-:W-:Y:S02]  /*4c00*/  ULOP3.LUT UR4, UR18, 0x10000, URZ, 0xfc, !UPT ;  /* 0x0001000012047892 */ /* 0x004fe4000f8efcff */
[----:B------:R-:W-:Y:S02]  /*4c10*/  ULOP3.LUT UR5, UR24, 0x3fff, URZ, 0xc0, !UPT ;  /* 0x00003fff18057892 */ /* 0x000fe4000f8ec0ff */
[----:B------:R-:W-:Y:S02]  /*4c20*/  ULOP3.LUT UR16, UR16, 0x10000, URZ, 0xfc, !UPT ;  /* 0x0001000010107892 */ /* 0x000fe4000f8efcff */
[----:B------:R-:W-:Y:S02]  /*4c30*/  ULOP3.LUT UR11, UR20, 0x3fff, URZ, 0xc0, !UPT ;  /* 0x00003fff140b7892 */ /* 0x000fe4000f8ec0ff */
[----:B------:R-:W-:Y:S02]  /*4c40*/  ULOP3.LUT UR10, UR21, 0x3fff, URZ, 0xc0, !UPT ;  /* 0x00003fff150a7892 */ /* 0x000fe4000f8ec0ff */
[----:B------:R-:W-:Y:S02]  /*4c50*/  UIADD3 UR4, UPT, UPT, UR4, 0x1006, URZ ;  /* 0x0000100604047890 */ /* 0x000fe4000fffe0ff */
[----:B------:R-:W-:Y:S02]  /*4c60*/  ULOP3.LUT UR17, UR22, 0x3fff, URZ, 0xc0, !UPT ;  /* 0x00003fff16117892 */ /* 0x000fe4000f8ec0ff */
[----:B------:R-:W-:Y:S02]  /*4c70*/  ULOP3.LUT UR24, UR11, 0x10000, URZ, 0xfc, !UPT ;  /* 0x000100000b187892 */ /* 0x000fe4000f8efcff */
[----:B------:R-:W-:Y:S02]  /*4c80*/  ULOP3.LUT UR22, UR10, 0x10000, URZ, 0xfc, !UPT ;  /* 0x000100000a167892 */ /* 0x000fe4000f8efcff */
[----:B------:R-:W-:Y:S02]  /*4c90*/  ULOP3.LUT UR17, UR17, 0x10000, URZ, 0xfc, !UPT ;  /* 0x0001000011117892 */ /* 0x000fe4000f8efcff */
[----:B------:R-:W-:Y:S02]  /*4ca0*/  UIADD3 UR26, UPT, UPT, UR15, 0x1404, URZ ;  /* 0x000014040f1a7890 */ /* 0x000fe4000fffe0ff */
[----:B------:R-:W-:Y:S02]  /*4cb0*/  UIADD3 UR24, UPT, UPT, UR24, 0x1406, URZ ;  /* 0x0000140618187890 */ /* 0x000fe4000fffe0ff */
[----:B------:R-:W-:Y:S02]  /*4cc0*/  UIADD3 UR22, UPT, UPT, UR22, 0x1800, URZ ;  /* 0x0000180016167890 */ /* 0x000fe4000fffe0ff */
[----:B------:R-:W-:Y:S02]  /*4cd0*/  UIADD3 UR20, UPT, UPT, UR17, 0x1802, URZ ;  /* 0x0000180211147890 */ /* 0x000fe4000fffe0ff */
[----:B------:R-:W-:Y:S01]  /*4ce0*/  UIADD3 UR18, UPT, UPT, UR19, 0x1804, URZ ;  /* 0x0000180413127890 */ /* 0x000fe2000fffe0ff */
[----:B------:R-:W-:Y:S01]  /*4cf0*/  UMOV UR8, UR40 ;  /* 0x0000002800087c82 */ /* 0x000fe20008000000 */
[----:B------:R-:W-:Y:S01]  /*4d00*/  UMOV UR7, 0x40004040 ;  /* 0x4000404000077882 */ /* 0x000fe20000000000 */
[----:B------:R-:W-:Y:S01]  /*4d10*/  UMOV UR10, UR46 ;  /* 0x0000002e000a7c82 */ /* 0x000fe20008000000 */
[----:B------:R1:W-:Y:S01]  /*4d20*/  UTCHMMA gdesc[UR6], gdesc[UR8], tmem[UR27], tmem[UR28], idesc[UR29], UPT ;  /* 0x00ff1c08060075ea */ /* 0x0003e2000b80001b */
[----:B------:R-:W-:Y:S01]  /*4d30*/  UMOV UR11, 0x40004040 ;  /* 0x40004040000b7882 */ /* 0x000fe20000000000 */
[----:B------:R-:W-:Y:S01]  /*4d40*/  UMOV UR40, UR36 ;  /* 0x0000002400287c82 */ /* 0x000fe20008000000 */
[----:B------:R-:W-:Y:S01]  /*4d50*/  UMOV UR25, 0x40004040 ;  /* 0x4000404000197882 */ /* 0x000fe20000000000 */
[----:B------:R-:W-:Y:S01]  /*4d60*/  UMOV UR21, 0x40004040 ;  /* 0x4000404000157882 */ /* 0x000fe20000000000 */
[----:B------:R-:W-:Y:S01]  /*4d70*/  UMOV UR19, 0x40004040 ;  /* 0x4000404000137882 */ /* 0x000fe20000000000 */
[----:B------:R-:W-:Y:S01]  /*4d80*/  UMOV UR36, UR54 ;  /* 0x0000003600247c82 */ /* 0x000fe20008000000 */
[----:B------:R-:W-:Y:S01]  /*4d90*/  UMOV UR17, 0x40004040 ;  /* 0x4000404000117882 */ /* 0x000fe20000000000 */
[----:B------:R-:W-:Y:S01]  /*4da0*/  UMOV UR15, 0x40004040 ;  /* 0x40004040000f7882 */ /* 0x000fe20000000000 */
[----:B-1----:R-:W-:Y:S02]  /*4db0*/  UIADD3 UR8, UPT, UPT, UR14, 0x1400, URZ ;  /* 0x000014000e087890 */ /* 0x002fe4000fffe0ff */
[----:B------:R-:W-:Y:S02]  /*4dc0*/  ULOP3.LUT UR7, UR5, 0x10000, URZ, 0xfc, !UPT ;  /* 0x0001000005077892 */ /* 0x000fe4000f8efcff */
[----:B------:R-:W-:Y:S02]  /*4dd0*/  UIADD3 UR6, UPT, UPT, UR16, 0x1402, URZ ;  /* 0x0000140210067890 */ /* 0x000fe4000fffe0ff */
[----:B------:R-:W-:Y:S02]  /*4de0*/  UIADD3 UR16, UPT, UPT, UR7, 0x1806, URZ ;  /* 0x0000180607107890 */ /* 0x000fe4000fffe0ff */
[----:B------:R-:W-:Y:S01]  /*4df0*/  UIADD3 UR14, UPT, UPT, UR13, 0x1c00, URZ ;  /* 0x00001c000d0e7890 */ /* 0x000fe2000fffe0ff */
[----:B------:R-:W-:Y:S01]  /*4e00*/  UMOV UR5, 0x40004040 ;  /* 0x4000404000057882 */ /* 0x000fe20000000000 */
[----:B------:R-:W-:Y:S01]  /*4e10*/  UMOV UR28, UR44 ;  /* 0x0000002c001c7c82 */ /* 0x000fe20008000000 */
[----:B------:R1:W-:Y:S01]  /*4e20*/  UTCHMMA gdesc[UR4], gdesc[UR10], tmem[UR30], tmem[UR38], idesc[UR39], UPT ;  /* 0x00ff260a040075ea */ /* 0x0003e2000b80001e */
[----:B------:R-:W-:Y:S01]  /*4e30*/  UMOV UR29, 0x40004040 ;  /* 0x40004040001d7882 */ /* 0x000fe20000000000 */
[----:B------:R-:W-:Y:S01]  /*4e40*/  UMOV UR7, 0x40004040 ;  /* 0x4000404000077882 */ /* 0x000fe20000000000 */
[----:B------:R2:W-:Y:S01]  /*4e50*/  UTCHMMA gdesc[UR8], gdesc[UR28], tmem[UR65], tmem[UR72], idesc[UR73], UPT ;  /* 0x00ff481c080075ea */ /* 0x0005e2000b800041 */
[----:B------:R3:W-:Y:S01]  /*4e60*/  UTCHMMA gdesc[UR6], gdesc[UR42], tmem[UR68], tmem[UR72], idesc[UR73], UPT ;  /* 0x00ff482a060075ea */ /* 0x0007e2000b800044 */
[----:B------:R-:W-:Y:S02]  /*4e70*/  UMOV UR27, 0x40004040 ;  /* 0x40004040001b7882 */ /* 0x000fe40000000000 */
[----:B------:R-:W-:Y:S01]  /*4e80*/  UTCHMMA gdesc[UR26], gdesc[UR48], tmem[UR67], tmem[UR72], idesc[UR73], UPT ;  /* 0x00ff48301a0075ea */ /* 0x000fe2000b800043 */
[----:B------:R-:W-:Y:S01]  /*4e90*/  UTCHMMA gdesc[UR24], gdesc[UR40], tmem[UR66], tmem[UR72], idesc[UR73], UPT ;  /* 0x00ff4828180075ea */ /* 0x000fe2000b800042 */
[----:B-1----:R-:W-:Y:S02]  /*4ea0*/  UIADD3 UR10, UPT, UPT, UR13, 0x1c02, URZ ;  /* 0x00001c020d0a7890 */ /* 0x002fe4000fffe0ff */
[----:B------:R-:W-:Y:S02]  /*4eb0*/  UIADD3 UR4, UPT, UPT, UR13, 0x1c06, URZ ;  /* 0x00001c060d047890 */ /* 0x000fe4000fffe0ff */
[----:B--2---:R-:W-:Y:S01]  /*4ec0*/  UIADD3 UR8, UPT, UPT, UR13, 0x1c04, URZ ;  /* 0x00001c040d087890 */ /* 0x004fe2000fffe0ff */
[----:B---3--:R-:W-:Y:S01]  /*4ed0*/  UMOV UR6, 0x0 ;  /* 0x0000000000067882 */ /* 0x008fe20000000000 */
[----:B------:R-:W-:Y:S01]  /*4ee0*/  UMOV UR7, 0x8200490 ;  /* 0x0820049000077882 */ /* 0x000fe20000000000 */
[----:B------:R-:W-:Y:S01]  /*4ef0*/  UMOV UR42, 0x0 ;  /* 0x00000000002a7882 */ /* 0x000fe20000000000 */
[----:B------:R-:W-:Y:S01]  /*4f00*/  UTCHMMA gdesc[UR22], gdesc[UR50], tmem[UR64], tmem[UR6], idesc[UR7], UPT ;  /* 0x00ff0632160075ea */ /* 0x000fe2000b800040 */
[----:B------:R-:W-:Y:S01]  /*4f10*/  UMOV UR43, 0x8200490 ;  /* 0x08200490002b7882 */ /* 0x000fe20000000000 */
[----:B------:R-:W-:Y:S01]  /*4f20*/  UMOV UR38, UR34 ;  /* 0x0000002200267c82 */ /* 0x000fe20008000000 */
[----:B------:R-:W-:Y:S01]  /*4f30*/  UTCHMMA gdesc[UR20], gdesc[UR52], tmem[UR63], tmem[UR42], idesc[UR43], UPT ;  /* 0x00ff2a34140075ea */ /* 0x000fe2000b80003f */
[----:B------:R-:W-:Y:S01]  /*4f40*/  UMOV UR39, 0x40004040 ;  /* 0x4000404000277882 */ /* 0x000fe20000000000 */
[----:B------:R-:W-:Y:S01]  /*4f50*/  UMOV UR68, 0x0 ;  /* 0x0000000000447882 */ /* 0x000fe20000000000 */
[----:B------:R-:W-:Y:S01]  /*4f60*/  UMOV UR34, UR32 ;  /* 0x0000002000227c82 */ /* 0x000fe20008000000 */
[----:B------:R-:W-:Y:S01]  /*4f70*/  UTCHMMA gdesc[UR18], gdesc[UR38], tmem[UR61], tmem[UR68], idesc[UR69], UPT ;  /* 0x00ff4426120075ea */ /* 0x000fe2000b80003d */
[----:B------:R-:W-:Y:S01]  /*4f80*/  UTCHMMA gdesc[UR16], gdesc[UR36], tmem[UR59], tmem[UR72], idesc[UR73], UPT ;  /* 0x00ff4824100075ea */ /* 0x000fe2000b80003b */
[----:B------:R1:W-:Y:S01]  /*4f90*/  UTCHMMA gdesc[UR14], gdesc[UR34], tmem[UR57], tmem[UR6], idesc[UR7], UPT ;  /* 0x00ff06220e0075ea */ /* 0x0003e2000b800039 */
[----:B------:R-:W-:Y:S01]  /*4fa0*/  UMOV UR32, UR56 ;  /* 0x0000003800207c82 */ /* 0x000fe20008000000 */
[----:B------:R-:W-:Y:S01]  /*4fb0*/  UMOV UR30, UR58 ;  /* 0x0000003a001e7c82 */ /* 0x000fe20008000000 */
[----:B------:R2:W-:Y:S01]  /*4fc0*/  UTCHMMA gdesc[UR10], gdesc[UR32], tmem[UR55], tmem[UR42], idesc[UR43], UPT ;  /* 0x00ff2a200a0075ea */ /* 0x0005e2000b800037 */
[----:B------:R2:W-:Y:S01]  /*4fd0*/  UTCHMMA gdesc[UR8], gdesc[UR30], tmem[UR47], tmem[UR68], idesc[UR69], UPT ;  /* 0x00ff441e080075ea */ /* 0x0005e2000b80002f */
[----:B------:R-:W-:Y:S02]  /*4fe0*/  UMOV UR28, UR60 ;  /* 0x0000003c001c7c82 */ /* 0x000fe40008000000 */
[----:B------:R2:W-:Y:S01]  /*4ff0*/  UTCHMMA gdesc[UR4], gdesc[UR28], tmem[UR45], tmem[UR72], idesc[UR73], UPT ;  /* 0x00ff481c040075ea */ /* 0x0005e2000b80002d */
[----:B-1----:R-:W-:Y:S04]  /*5000*/  UIADD3 UR6, UPT, UPT, UR75, 0x1, URZ ;  /* 0x000000014b067890 */ /* 0x002fe8000fffe0ff */
[----:B------:R-:W-:Y:S04]  /*5010*/  UISETP.NE.AND UP0, UPT, UR6, 0x3, UPT ;  /* 0x000000030600788c */ /* 0x000fe8000bf05270 */
[----:B------:R-:W-:Y:S01]  /*5020*/  USEL UR6, UR6, URZ, UP0 ;  /* 0x000000ff06067287 */ /* 0x000fe20008000000 */
[----:B------:R-:W-:Y:S11]  /*5030*/  BRA.U UP3, `(.L_x_67) ;  /* 0x0000000103047547 */ /* 0x000ff6000b800000 */
[----:B--2---:R-:W-:Y:S05]  /*5040*/  BPT.TRAP 0x1 ;  /* 0x000000040000795c */ /* 0x004fea0000300000 */
.L_x_67:
[----:B--2---:R-:W-:Y:S09]  /*5050*/  UIADD3 UR4, UPT, UPT, UR12, 0x70060, URZ ;  /* 0x000700600c047890 */ /* 0x004ff2000fffe0ff */
[----:B------:R1:W-:Y:S01]  /*5060*/  UTCBAR [UR4], URZ ;  /* 0x000000ff040073e9 */ /* 0x0003e200080000ff */
[----:B------:R-:W-:Y:S05]  /*5070*/  BRA.U !UP1, `(.L_x_68) ;  /* 0x0000000109047547 */ /* 0x000fea000b800000 */
[----:B-1----:R-:W-:Y:S05]  /*5080*/  BPT.TRAP 0x1 ;  /* 0x000000040000795c */ /* 0x002fea0000300000 */
.L_x_68:
[----:B-1----:R-:W-:Y:S04]  /*5090*/  ULEA UR4, UR6, UR12, 0x3 ;  /* 0x0000000c06047291 */ /* 0x002fe8000f8e18ff */
[----:B------:R-:W-:Y:S02]  /*50a0*/  UIADD3 UR5, UPT, UPT, UR4, 0x70038, URZ ;  /* 0x0007003804057890 */ /* 0x000fe4000fffe0ff */
[----:B------:R-:W-:Y:S04]  /*50b0*/  UIADD3 UR4, UPT, UPT, UR6, 0x1, URZ ;  /* 0x0000000106047890 */ /* 0x000fe8000fffe0ff */
[----:B------:R-:W-:Y:S03]  /*50c0*/  UISETP.NE.AND UP0, UPT, UR4, 0x3, UPT ;  /* 0x000000030400788c */ /* 0x000fe6000bf05270 */
[----:B------:R1:W-:Y:S01]  /*50d0*/  UTCBAR [UR5], URZ ;  /* 0x000000ff050073e9 */ /* 0x0003e200080000ff */
[----:B------:R-:W-:Y:S01]  /*50e0*/  USEL UR75, UR4, URZ, UP0 ;  /* 0x000000ff044b7287 */ /* 0x000fe20008000000 */
[----:B------:R-:W-:Y:S11]  /*50f0*/  BRA.U !UP1, `(.L_x_69) ;  /* 0x0000000109047547 */ /* 0x000ff6000b800000 */
[----:B-1----:R-:W-:Y:S05]  /*5100*/  BPT.TRAP 0x1 ;  /* 0x000000040000795c */ /* 0x002fea0000300000 */
.L_x_69:
[----:B------:R-:W-:Y:S01]  /*5110*/  ULEA UR4, UR62, UR12, 0x3 ;  /* 0x0000000c3e047291 */ /* 0x000fe2000f8e18ff */
[----:B------:R-:W-:Y:S08]  /*5120*/  SHF.L.U32 R2, R8, 0x1f, RZ ;  /* 0x0000001f08027819 */ /* 0x000ff000000006ff */
[----:B------:R-:W2:Y:S02]  /*5130*/  SYNCS.PHASECHK.TRANS64.TRYWAIT P0, [UR4+0x70020], R2 ;  /* 0x07002002ff0075a7 */ /* 0x000ea40008001104 */
[----:B--2---:R-:W-:Y:S05]  /*5140*/  @!P0 BRA `(.L_x_70) ;  /* 0x000001f400908947 */ /* 0x004fea0003800000 */
.L_x_419:
[----:B------:R-:W-:Y:S04]  /*5150*/  UIADD3 UR4, UPT, UPT, UR62, 0x1, URZ ;  /* 0x000000013e047890 */ /* 0x000fe8000fffe0ff */
[----:B------:R-:W-:Y:S04]  /*5160*/  UISETP.NE.AND UP0, UPT, UR4, 0x3, UPT ;  /* 0x000000030400788c */ /* 0x000fe8000bf05270 */
[----:B-1----:R-:W-:Y:S02]  /*5170*/  USEL UR5, URZ, 0x1, UP0 ;  /* 0x00000001ff057887 */ /* 0x002fe40008000000 */
[----:B------:R-:W-:Y:S04]  /*5180*/  USEL UR63, UR4, URZ, UP0 ;  /* 0x000000ff043f7287 */ /* 0x000fe80008000000 */
[----:B------:R-:W-:Y:S01]  /*5190*/  LOP3.LUT R8, R8, UR5, RZ, 0x3c, !PT ;  /* 0x0000000508087c12 */ /* 0x000fe2000f8e3cff */
[----:B------:R-:W-:Y:S05]  /*51a0*/  BRA.U UP5, `(.L_x_71) ;  /* 0x0000000105047547 */ /* 0x000fea000b800000 */
[----:B------:R-:W-:Y:S05]  /*51b0*/  BPT.TRAP 0x1 ;  /* 0x000000040000795c */ /* 0x000fea0000300000 */
.L_x_71:
[----:B--2---:R-:W-:Y:S04]  /*51c0*/  SHF.L.U32 R2, R12, 0x1f, RZ ;  /* 0x0000001f0c027819 */ /* 0x004fe800000006ff */
[----:B------:R-:W1:Y:S02]  /*51d0*/  SYNCS.PHASECHK.TRANS64.TRYWAIT P0, [UR12+0x700a0], R2 ;  /* 0x0700a002ff0075a7 */ /* 0x000e64000800110c */
[----:B-1----:R-:W-:Y:S05]  /*51e0*/  @!P0 BRA `(.L_x_72) ;  /* 0x000001f400808947 */ /* 0x002fea0003800000 */
.L_x_421:
[----:B------:R-:W-:Y:S05]  /*51f0*/  BRA.U UP4, `(.L_x_73) ;  /* 0x0000000104047547 */ /* 0x000fea000b800000 */
[----:B------:R-:W-:Y:S05]  /*5200*/  BPT.TRAP 0x1 ;  /* 0x000000040000795c */ /* 0x000fea0000300000 */
.L_x_73:
[----:B------:R-:W-:Y:S01]  /*5210*/  LOP3.LUT R6, R9, 0x1, RZ, 0x3c, !PT ;  /* 0x0000000109067812 */ /* 0x000fe200078e3cff */
[----:B-1----:R-:W-:Y:S02]  /*5220*/  HFMA2 R2, -RZ, RZ, 0, 1.52587890625e-05 ;  /* 0x00000100ff027431 */ /* 0x002fe400000001ff */
[----:B------:R-:W-:Y:S01]  /*5230*/  IMAD.MOV.U32 R3, RZ, RZ, 0x20 ;  /* 0x00000020ff037424 */ /* 0x000fe200078e00ff */
[----:B------:R-:W-:Y:S04]  /*5240*/  SHF.L.U32 R0, R6, 0x1f, RZ ;  /* 0x0000001f06007819 */ /* 0x000fe800000006ff */
[----:B------:R1:W2:Y:S02]  /*5250*/  SYNCS.PHASECHK.TRANS64.TRYWAIT P0, [UR12+0x70058], R0 ;  /* 0x07005800ff0075a7 */ /* 0x0002a4000800110c */
[----:B-1----:R-:W-:Y:S01]  /*5260*/  IMAD.MOV.U32 R0, RZ, RZ, 0x28 ;  /* 0x00000028ff007424 */ /* 0x002fe200078e00ff */
[----:B--2---:R-:W-:Y:S06]  /*5270*/  @!P0 BRA `(.L_x_74) ;  /* 0x000001f400748947 */ /* 0x004fec0003800000 */
.L_x_423:
[----:B------:R-:W-:Y:S01]  /*5280*/  ULOP3.LUT UR13, UR70, 0x4000000, URZ, 0xfc, !UPT ;  /* 0x04000000460d7892 */ /* 0x000fe2000f8efcff */
[----:B------:R-:W-:Y:S01]  /*5290*/  R2UR UR37, R2 ;  /* 0x00000000022572ca */ /* 0x000fe200000e0000 */
[----:B------:R-:W-:Y:S01]  /*52a0*/  IMAD.MOV.U32 R2, RZ, RZ, 0x30 ;  /* 0x00000030ff027424 */ /* 0x000fe200078e00ff */
[----:B------:R-:W-:Y:S01]  /*52b0*/  R2UR UR36, R3 ;  /* 0x00000000032472ca */ /* 0x000fe200000e0000 */
[----:B------:R-:W-:Y:S01]  /*52c0*/  ULEA UR4, UR62, UR13, 0xc ;  /* 0x0000000d3e047291 */ /* 0x000fe2000f8e60ff */
[----:B------:R-:W-:Y:S01]  /*52d0*/  R2UR UR35, R0 ;  /* 0x00000000002372ca */ /* 0x000fe200000e0000 */
[----:B------:R-:W-:Y:S01]  /*52e0*/  IMAD.MOV.U32 R3, RZ, RZ, 0x100 ;  /* 0x00000100ff037424 */ /* 0x000fe200078e00ff */
[----:B------:R-:W-:Y:S01]  /*52f0*/  R2UR UR32, R2 ;  /* 0x00000000022072ca */ /* 0x000fe200000e0000 */
[----:B------:R-:W-:Y:S01]  /*5300*/  UIADD3 UR20, UPT, UPT, UR4, 0x80, URZ ;  /* 0x0000008004147890 */ /* 0x000fe2000fffe0ff */
[----:B------:R-:W-:Y:S01]  /*5310*/  IMAD.MOV.U32 R0, RZ, RZ, 0x100 ;  /* 0x00000100ff007424 */ /* 0x000fe200078e00ff */
[----:B------:R-:W-:Y:S01]  /*5320*/  UIADD3 UR18, UPT, UPT, UR4, 0x100, URZ ;  /* 0x0000010004127890 */ /* 0x000fe2000fffe0ff */
[----:B------:R-:W-:Y:S01]  /*5330*/  IMAD.MOV.U32 R2, RZ, RZ, 0x100 ;  /* 0x00000100ff027424 */ /* 0x000fe200078e00ff */
[----:B------:R-:W-:Y:S01]  /*5340*/  UIADD3 UR16, UPT, UPT, UR4, 0x180, URZ ;  /* 0x0000018004107890 */ /* 0x000fe2000fffe0ff */
[----:B------:R-:W-:Y:S01]  /*5350*/  R2UR UR34, R3 ;  /* 0x00000000032272ca */ /* 0x000fe200000e0000 */
[----:B------:R-:W-:Y:S01]  /*5360*/  UIADD3 UR14, UPT, UPT, UR4, 0x200, URZ ;  /* 0x00000200040e7890 */ /* 0x000fe2000fffe0ff */
[----:B------:R-:W-:Y:S01]  /*5370*/  R2UR UR33, R0 ;  /* 0x00000000002172ca */ /* 0x000fe200000e0000 */
[----:B------:R-:W-:Y:S01]  /*5380*/  UIADD3 UR10, UPT, UPT, UR4, 0x280, URZ ;  /* 0x00000280040a7890 */ /* 0x000fe2000fffe0ff */
[----:B------:R-:W-:Y:S01]  /*5390*/  IMAD.MOV.U32 R3, RZ, RZ, 0x38 ;  /* 0x00000038ff037424 */ /* 0x000fe200078e00ff */
[----:B------:R-:W-:Y:S01]  /*53a0*/  UIADD3 UR8, UPT, UPT, UR4, 0x300, URZ ;  /* 0x0000030004087890 */ /* 0x000fe2000fffe0ff */
[----:B------:R-:W-:Y:S01]  /*53b0*/  IMAD.MOV.U32 R0, RZ, RZ, 0x40 ;  /* 0x00000040ff007424 */ /* 0x000fe200078e00ff */
[----:B------:R-:W-:Y:S01]  /*53c0*/  UIADD3 UR6, UPT, UPT, UR4, 0x380, URZ ;  /* 0x0000038004067890 */ /* 0x000fe2000fffe0ff */
[C---:B------:R-:W-:Y:S01]  /*53d0*/  R2UR UR31, R2.reuse ;  /* 0x00000000021f72ca */ /* 0x040fe200000e0000 */
[----:B------:R-:W-:Y:S01]  /*53e0*/  UMOV UR52, 0x0 ;  /* 0x0000000000347882 */ /* 0x000fe20000000000 */
        /* <DEDUP_REMOVED lines=9> */
[----:B------:R-:W-:Y:S01]  /*5480*/  UMOV UR53, 0x8410490 ;  /* 0x0841049000357882 */ /* 0x000fe20000000000 */
[C---:B------:R-:W-:Y:S01]  /*5490*/  R2UR UR27, R0.reuse ;  /* 0x00000000001b72ca */ /* 0x040fe200000e0000 */
[----:B------:R-:W-:Y:S01]  /*54a0*/  UMOV UR5, 0x40004040 ;  /* 0x4000404000057882 */ /* 0x000fe20000000000 */
[----:B------:R-:W-:Y:S01]  /*54b0*/  R2UR UR25, R0 ;  /* 0x00000000001972ca */ /* 0x000fe200000e0000 */
[----:B------:R2:W-:Y:S01]  /*54c0*/  UTCHMMA tmem[UR36], gdesc[UR4], tmem[UR37], tmem[UR52], idesc[UR53], UPT ;  /* 0x00ff3404240079ea */ /* 0x0005e2000b800025 */
[----:B------:R-:W-:Y:S01]  /*54d0*/  R2UR UR22, R2 ;  /* 0x00000000021672ca */ /* 0x000fe200000e0000 */
[----:B------:R-:W-:Y:S01]  /*54e0*/  UMOV UR50, 0x0 ;  /* 0x0000000000327882 */ /* 0x000fe20000000000 */
[----:B------:R-:W-:Y:S01]  /*54f0*/  R2UR UR23, R0 ;  /* 0x00000000001772ca */ /* 0x000fe200000e0000 */
        /* <DEDUP_REMOVED lines=25> */
[----:B------:R-:W-:Y:S02]  /*5690*/  UMOV UR7, 0x40004040 ;  /* 0x4000404000077882 */ /* 0x000fe40000000000 */
[----:B------:R2:W-:Y:S01]  /*56a0*/  UTCHMMA tmem[UR22], gdesc[UR6], tmem[UR23], tmem[UR38], idesc[UR39], UPT ;  /* 0x00ff2606160079ea */ /* 0x0005e2000b800017 */
[----:B------:R-:W-:Y:S05]  /*56b0*/  BRA.U UP5, `(.L_x_75) ;  /* 0x0000000105047547 */ /* 0x000fea000b800000 */
[----:B--2---:R-:W-:Y:S05]  /*56c0*/  BPT.TRAP 0x1 ;  /* 0x000000040000795c */ /* 0x004fea0000300000 */
.L_x_75:
[----:B--2---:R-:W-:Y:S01]  /*56d0*/  UIADD3 UR4, UPT, UPT, UR12, 0x70090, URZ ;  /* 0x000700900c047890 */ /* 0x004fe2000fffe0ff */
[----:B------:R-:W-:Y:S01]  /*56e0*/  LOP3.LUT R0, R10, 0x1, RZ, 0x3c, !PT ;  /* 0x000000010a007812 */ /* 0x000fe200078e3cff */
[----:B------:R-:W-:Y:S01]  /*56f0*/  UMOV UR71, 0x1 ;  /* 0x0000000100477882 */ /* 0x000fe20000000000 */
[----:B------:R-:W-:Y:S06]  /*5700*/  UMOV UR73, UR62 ;  /* 0x0000003e00497c82 */ /* 0x000fec0008000000 */
[----:B------:R2:W-:Y:S01]  /*5710*/  UTCBAR [UR4], URZ ;  /* 0x000000ff040073e9 */ /* 0x0005e200080000ff */
[----:B------:R-:W-:Y:S05]  /*5720*/  BRA.U UP2, `(.L_x_76) ;  /* 0xffffffdd02b47547 */ /* 0x000fea000b83ffff */
.L_x_57:
[----:B------:R-:W-:Y:S04]  /*5730*/  BSSY.RECONVERGENT B0, `(.L_x_77) ;  /* 0x0000003000007945 */ /* 0x000fe80003800200 */
[----:B------:R-:W-:Y:S05]  /*5740*/  @!P4 BRA `(.L_x_78) ;  /* 0x000000000004c947 */ /* 0x000fea0003800000 */
[----:B--23--:R-:W-:Y:S05]  /*5750*/  BPT.TRAP 0x1 ;  /* 0x000000040000795c */ /* 0x00cfea0000300000 */
.L_x_78:
[----:B--23--:R-:W-:Y:S05]  /*5760*/  BSYNC.RECONVERGENT B0 ;  /* 0x0000000000007941 */ /* 0x00cfea0003800200 */
.L_x_77:
[----:B------:R-:W-:Y:S01]  /*5770*/  UIADD3 UR4, UPT, UPT, UR12, 0x70010, URZ ;  /* 0x000700100c047890 */ /* 0x000fe2000fffe0ff */
[----:B------:R-:W-:Y:S08]  /*5780*/  BSSY.RECONVERGENT B0, `(.L_x_79) ;  /* 0x0000004000007945 */ /* 0x000ff00003800200 */
[----:B------:R2:W-:Y:S01]  /*5790*/  UTCBAR [UR4], URZ ;  /* 0x000000ff040073e9 */ /* 0x0005e200080000ff */
[----:B------:R-:W-:Y:S05]  /*57a0*/  @!P4 BRA `(.L_x_80) ;  /* 0x000000000004c947 */ /* 0x000fea0003800000 */
[----:B--2---:R-:W-:Y:S05]  /*57b0*/  BPT.TRAP 0x1 ;  /* 0x000000040000795c */ /* 0x004fea0000300000 */
.L_x_80:
[----:B--2---:R-:W-:Y:S05]  /*57c0*/  BSYNC.RECONVERGENT B0 ;  /* 0x0000000000007941 */ /* 0x004fea0003800200 */
.L_x_79:
[----:B------:R-:W-:-:S09]  /*57d0*/  UIADD3 UR4, UPT, UPT, UR12, 0x70018, URZ ;  /* 0x000700180c047890 */ /* 0x000fd2000fffe0ff */
[----:B------:R2:W-:Y:S01]  /*57e0*/  UTCBAR [UR4], URZ ;  /* 0x000000ff040073e9 */ /* 0x0005e200080000ff */
[----:B------:R-:W-:Y:S05]  /*57f0*/  BRA.U UP5, `(.L_x_81) ;  /* 0x0000000105047547 */ /* 0x000fea000b800000 */
[----:B--2---:R-:W-:Y:S05]  /*5800*/  BPT.TRAP 0x1 ;  /* 0x000000040000795c */ /* 0x004fea0000300000 */
.L_x_81:
[----:B------:R-:W-:-:S04]  /*5810*/  SHF.L.U32 R3, R12, 0x1f, RZ ;  /* 0x0000001f0c037819 */ /* 0x000fc800000006ff */
[----:B------:R-:W3:Y:S02]  /*5820*/  SYNCS.PHASECHK.TRANS64.TRYWAIT P0, [UR12+0x700a8], R3 ;  /* 0x0700a803ff0075a7 */ /* 0x000ee4000800110c */
[----:B---3--:R-:W-:Y:S05]  /*5830*/  @!P0 BRA `(.L_x_82) ;  /* 0x000001f000208947 */ /* 0x008fea0003800000 */
.L_x_425:
[----:B------:R-:W-:Y:S05]  /*5840*/  BRA.U UP3, `(.L_x_83) ;  /* 0x0000000103047547 */ /* 0x000fea000b800000 */
[----:B--2---:R-:W-:Y:S05]  /*5850*/  BPT.TRAP 0x1 ;  /* 0x000000040000795c */ /* 0x004fea0000300000 */
.L_x_83:
[----:B---3--:R-:W-:Y:S01]  /*5860*/  SHF.L.U32 R2, R0, 0x1f, RZ ;  /* 0x0000001f00027819 */ /* 0x008fe200000006ff */
[----:B------:R-:W-:Y:S02]  /*5870*/  HFMA2 R3, -RZ, RZ, 0, 2.288818359375e-05 ;  /* 0x00000180ff037431 */ /* 0x000fe400000001ff */
[----:B-1----:R-:W-:Y:S01]  /*5880*/  IMAD.MOV.U32 R4, RZ, RZ, 0xa0 ;  /* 0x000000a0ff047424 */ /* 0x002fe200078e00ff */
[----:B------:R-:W1:Y:S02]  /*5890*/  SYNCS.PHASECHK.TRANS64.TRYWAIT P0, [UR12+0x70068], R2 ;  /* 0x07006802ff0075a7 */ /* 0x000e64000800110c */
[----:B-1----:R-:W-:Y:S05]  /*58a0*/  @!P0 BRA `(.L_x_84) ;  /* 0x000001f0001c8947 */ /* 0x002fea0003800000 */
.L_x_427:
[----:B-1----:R-:W-:Y:S01]  /*58b0*/  IMAD.MOV.U32 R2, RZ, RZ, 0xa8 ;  /* 0x000000a8ff027424 */ /* 0x002fe200078e00ff */
        /* <DEDUP_REMOVED lines=12> */
[----:B--2---:R-:W-:Y:S01]  /*5980*/  ULEA UR4, UR62, UR13, 0xc ;  /* 0x0000000d3e047291 */ /* 0x004fe2000f8e60ff */
[C---:B------:R-:W-:Y:S01]  /*5990*/  R2UR UR32, R3.reuse ;  /* 0x00000000032072ca */ /* 0x040fe200000e0000 */
[----:B------:R-:W-:Y:S01]  /*59a0*/  UISETP.NE.U32.AND UP0, UPT, UR71, URZ, UPT ;  /* 0x000000ff4700728c */ /* 0x000fe2000bf05070 */
[----:B------:R-:W-:Y:S01]  /*59b0*/  R2UR UR30, R0 ;  /* 0x00000000001e72ca */ /* 0x000fe200000e0000 */
[----:B------:R-:W-:Y:S01]  /*59c0*/  UIADD3 UR20, UPT, UPT, UR4, 0x80, URZ ;  /* 0x0000008004147890 */ /* 0x000fe2000fffe0ff */
[----:B------:R-:W-:Y:S01]  /*59d0*/  R2UR UR25, R2 ;  /* 0x00000000021972ca */ /* 0x000fe200000e0000 */
[----:B------:R-:W-:Y:S01]  /*59e0*/  IMAD.MOV.U32 R2, RZ, RZ, 0xd0 ;  /* 0x000000d0ff027424 */ /* 0x000fe200078e00ff */
[----:B------:R-:W-:Y:S01]  /*59f0*/  R2UR UR27, R4 ;  /* 0x00000000041b72ca */ /* 0x000fe200000e0000 */
[----:B------:R-:W-:Y:S01]  /*5a00*/  UIADD3 UR18, UPT, UPT, UR4, 0x100, URZ ;  /* 0x0000010004127890 */ /* 0x000fe2000fffe0ff */
        /* <DEDUP_REMOVED lines=9> */
[----:B------:R-:W-:Y:S01]  /*5aa0*/  UIADD3 UR8, UPT, UPT, UR4, 0x300, URZ ;  /* 0x0000030004087890 */ /* 0x000fe2000fffe0ff */
[----:B------:R-:W-:Y:S01]  /*5ab0*/  R2UR UR22, R0 ;  /* 0x00000000001672ca */ /* 0x000fe200000e0000 */
[----:B------:R-:W-:Y:S01]  /*5ac0*/  UMOV UR52, 0x0 ;  /* 0x0000000000347882 */ /* 0x000fe20000000000 */
[----:B------:R-:W-:Y:S01]  /*5ad0*/  UMOV UR53, 0x8410490 ;  /* 0x0841049000357882 */ /* 0x000fe20000000000 */
[----:B------:R-:W-:Y:S01]  /*5ae0*/  UMOV UR5, 0x40004040 ;  /* 0x4000404000057882 */ /* 0x000fe20000000000 */
[----:B------:R-:W-:Y:S01]  /*5af0*/  UIADD3 UR6, UPT, UPT, UR4, 0x380, URZ ;  /* 0x0000038004067890 */ /* 0x000fe2000fffe0ff */
[----:B------:R1:W-:Y:S01]  /*5b00*/  UTCHMMA tmem[UR35], gdesc[UR4], tmem[UR36], tmem[UR52], idesc[UR53], UP0 ;  /* 0x00ff3404230079ea */ /* 0x0003e20008000024 */
        /* <DEDUP_REMOVED lines=29> */
[----:B-1----:R-:W-:Y:S05]  /*5ce0*/  BPT.TRAP 0x1 ;  /* 0x000000040000795c */ /* 0x002fea0000300000 */
.L_x_85:
[----:B-1----:R-:W-:-:S09]  /*5cf0*/  UIADD3 UR4, UPT, UPT, UR12, 0x70098, URZ ;  /* 0x000700980c047890 */ /* 0x002fd2000fffe0ff */
[----:B------:R1:W-:Y:S01]  /*5d00*/  UTCBAR [UR4], URZ ;  /* 0x000000ff040073e9 */ /* 0x0003e200080000ff */
[----:B------:R-:W-:Y:S05]  /*5d10*/  BRA.U !UP1, `(.L_x_86) ;  /* 0x0000000109047547 */ /* 0x000fea000b800000 */
[----:B-1----:R-:W-:Y:S05]  /*5d20*/  BPT.TRAP 0x1 ;  /* 0x000000040000795c */ /* 0x002fea0000300000 */
.L_x_86:
[----:B-1----:R-:W-:-:S04]  /*5d30*/  ULEA UR4, UR75, UR12, 0x3 ;  /* 0x0000000c4b047291 */ /* 0x002fc8000f8e18ff */
[----:B------:R-:W-:-:S09]  /*5d40*/  UIADD3 UR4, UPT, UPT, UR4, 0x70038, URZ ;  /* 0x0007003804047890 */ /* 0x000fd2000fffe0ff */
[----:B------:R1:W-:Y:S01]  /*5d50*/  UTCBAR [UR4], URZ ;  /* 0x000000ff040073e9 */ /* 0x0003e200080000ff */
[----:B------:R-:W-:Y:S05]  /*5d60*/  BRA.U UP4, `(.L_x_87) ;  /* 0x0000000104047547 */ /* 0x000fea000b800000 */
[----:B-1----:R-:W-:Y:S05]  /*5d70*/  BPT.TRAP 0x1 ;  /* 0x000000040000795c */ /* 0x002fea0000300000 */
.L_x_87:
[----:B-1----:R-:W-:-:S09]  /*5d80*/  UIADD3 UR4, UPT, UPT, UR12, 0x70050, URZ ;  /* 0x000700500c047890 */ /* 0x002fd2000fffe0ff */
[----:B------:R1:W-:Y:S01]  /*5d90*/  UTCBAR [UR4], URZ ;  /* 0x000000ff040073e9 */ /* 0x0003e200080000ff */
[----:B------:R-:W-:Y:S05]  /*5da0*/  BRA.U UP3, `(.L_x_88) ;  /* 0x0000000103047547 */ /* 0x000fea000b800000 */
[----:B-1----:R-:W-:Y:S05]  /*5db0*/  BPT.TRAP 0x1 ;  /* 0x000000040000795c */ /* 0x002fea0000300000 */
.L_x_88:
[----:B-1----:R-:W-:Y:S01]  /*5dc0*/  UIADD3 UR4, UPT, UPT, UR12, 0x70060, URZ ;  /* 0x000700600c047890 */ /* 0x002fe2000fffe0ff */
[----:B------:R-:W-:Y:S01]  /*5dd0*/  LOP3.LUT R12, R12, 0x1, RZ, 0x3c, !PT ;  /* 0x000000010c0c7812 */ /* 0x000fe200078e3cff */
[----:B------:R-:W-:Y:S01]  /*5de0*/  UIADD3 UR76, UPT, UPT, UR77, 0x2, URZ ;  /* 0x000000024d4c7890 */ /* 0x000fe2000fffe0ff */
[----:B------:R-:W-:-:S06]  /*5df0*/  LOP3.LUT R7, R7, 0x1, RZ, 0x3c, !PT ;  /* 0x0000000107077812 */ /* 0x000fcc00078e3cff */
[----:B------:R2:W-:Y:S01]  /*5e00*/  UTCBAR [UR4], URZ ;  /* 0x000000ff040073e9 */ /* 0x0005e200080000ff */
[----:B------:R-:W-:-:S04]  /*5e10*/  NOP ;  /* 0x0000000000007918 */ /* 0x000fc80000000000 */
.L_x_29:
[----:B--2---:R-:W2:Y:S01]  /*5e20*/  LDCU UR4, c[0x0][0x370] ;  /* 0x00006e00ff0477ac */ /* 0x004ea20008000800 */
[----:B------:R-:W-:Y:S01]  /*5e30*/  R2UR UR6, R15 ;  /* 0x000000000f0672ca */ /* 0x000fe200000e0000 */
[----:B------:R-:W3:-:S12]  /*5e40*/  LDCU UR5, c[0x0][0x900] ;  /* 0x00012000ff0577ac */ /* 0x000ed80008000800 */
[----:B--2---:R-:W-:-:S04]  /*5e50*/  UIADD3 UR6, UPT, UPT, UR4, UR6, URZ ;  /* 0x0000000604067290 */ /* 0x004fc8000fffe0ff */
[----:B---3--:R-:W-:Y:S02]  /*5e60*/  UISETP.GE.AND UP0, UPT, UR6, UR5, UPT ;  /* 0x000000050600728c */ /* 0x008fe4000bf06270 */
[----:B------:R-:W-:-:S07]  /*5e70*/  MOV R15, UR6 ;  /* 0x00000006000f7c02 */ /* 0x000fce0008000f00 */
[----:B------:R-:W-:Y:S05]  /*5e80*/  BRA.U !UP0, `(.L_x_89) ;  /* 0xffffffb908807547 */ /* 0x000fea000b83ffff */
[----:B------:R-:W-:Y:S05]  /*5e90*/  EXIT ;  /* 0x000000000000794d */ /* 0x000fea0003800000 */
.L_x_28:
[----:B------:R-:W-:-:S08]  /*5ea0*/  NOP ;  /* 0x0000000000007918 */ /* 0x000fd00000000000 */
[----:B------:R-:W1:-:S00]  /*5eb0*/  USETMAXREG.DEALLOC.CTAPOOL 0x60 ;  /* 0x00000060000079c8 */ /* 0x000e4000080e0500 */
[----:B-1----:R-:W1:Y:S01]  /*5ec0*/  LDC R0, c[0x0][0x900] ;  /* 0x00024000ff007b82 */ /* 0x002e620000000800 */
[----:B------:R-:W-:Y:S02]  /*5ed0*/  MOV R57, UR5 ;  /* 0x0000000500397c02 */ /* 0x000fe40008000f00 */
[----:B-1----:R-:W-:-:S13]  /*5ee0*/  ISETP.LE.AND P0, PT, R0, UR5, PT ;  /* 0x0000000500007c0c */ /* 0x002fda000bf03270 */
[----:B------:R-:W-:Y:S05]  /*5ef0*/  @P0 EXIT ;  /* 0x000000000000094d */ /* 0x000fea0003800000 */
[----:B------:R-:W1:Y:S01]  /*5f00*/  S2UR UR5, SR_CTAID.Z ;  /* 0x00000000000579c3 */ /* 0x000e620000002700 */
[----:B------:R-:W-:Y:S01]  /*5f10*/  LOP3.LUT P0, RZ, R3, 0x7f, RZ, 0xc0, !PT ;  /* 0x0000007f03ff7812 */ /* 0x000fe2000780c0ff */
[----:B------:R-:W-:Y:S01]  /*5f20*/  HFMA2 R16, -RZ, RZ, 0, 0 ;  /* 0x00000000ff107431 */ /* 0x000fe200000001ff */
[----:B------:R-:W-:Y:S01]  /*5f30*/  BSSY B8, `(.L_x_90) ;  /* 0x00013c8000087945 */ /* 0x000fe20003800000 */
[----:B------:R-:W-:Y:S01]  /*5f40*/  IMAD.MOV.U32 R56, RZ, RZ, 0x1 ;  /* 0x00000001ff387424 */ /* 0x000fe200078e00ff */
[----:B------:R-:W-:Y:S01]  /*5f50*/  MOV R23, RZ ;  /* 0x000000ff00177202 */ /* 0x000fe20000000f00 */
[----:B------:R-:W2:Y:S02]  /*5f60*/  LDCU.64 UR40, c[0x0][0x358] ;  /* 0x00006b00ff2877ac */ /* 0x000ea40008000a00 */
[----:B------:R-:W1:Y:S01]  /*5f70*/  LDC R2, c[0x0][0x370] ;  /* 0x0000dc00ff027b82 */ /* 0x000e620000000800 */
[----:B------:R-:W3:Y:S01]  /*5f80*/  LDCU UR4, c[0x0][0x374] ;  /* 0x00006e80ff0477ac */ /* 0x000ee20008000800 */
[----:B------:R-:W-:Y:S01]  /*5f90*/  UMOV UR36, URZ ;  /* 0x000000ff00247c82 */ /* 0x000fe20008000000 */
[----:B------:R-:W-:-:S05]  /*5fa0*/  UMOV UR38, URZ ;  /* 0x000000ff00267c82 */ /* 0x000fca0008000000 */
[----:B------:R-:W4:Y:S01]  /*5fb0*/  S2UR UR6, SR_CTAID.Y ;  /* 0x00000000000679c3 */ /* 0x000f220000002600 */
[----:B-1----:R-:W-:-:S04]  /*5fc0*/  IMAD R0, R2, UR5, RZ ;  /* 0x0000000502007c24 */ /* 0x002fc8000f8e02ff */
[----:B------:R-:W-:Y:S02]  /*5fd0*/  IMAD.MOV R0, RZ, RZ, -R0 ;  /* 0x000000ffff007224 */ /* 0x000fe400078e0a00 */
[----:B----4-:R-:W-:Y:S02]  /*5fe0*/  IMAD R2, R2, UR6, R57 ;  /* 0x0000000602027c24 */ /* 0x010fe4000f8e0239 */
[----:B---3--:R-:W-:-:S05]  /*5ff0*/  IMAD R0, R0, UR4, RZ ;  /* 0x0000000400007c24 */ /* 0x008fca000f8e02ff */
[----:B------:R-:W-:-:S04]  /*6000*/  ISETP.NE.OR P0, PT, R2, R0, P0 ;  /* 0x000000000200720c */ /* 0x000fc80000705670 */
[----:B--2---:R-:W-:-:S09]  /*6010*/  P2R R58, PR, RZ, 0x1 ;  /* 0x00000001ff3a7803 */ /* 0x004fd20000000000 */
.L_x_292:
[----:B------:R-:W-:Y:S05]  /*6020*/  YIELD ;  /* 0x0000000000007946 */ /* 0x000fea0003800000 */
[----:B------:R-:W1:Y:S01]  /*6030*/  LDC R6, c[0x0][0x904] ;  /* 0x00024100ff067b82 */ /* 0x000e620000000800 */
[----:B--2---:R-:W2:Y:S01]  /*6040*/  LDCU.64 UR4, c[0x0][0x908] ;  /* 0x00012100ff0477ac */ /* 0x004ea20008000a00 */
[----:B------:R-:W-:Y:S01]  /*6050*/  BSSY B7, `(.L_x_91) ;  /* 0x00013b0000077945 */ /* 0x000fe20003800000 */
[----:B---3--:R-:W3:Y:S05]  /*6060*/  LDCU.64 UR6, c[0x0][0x920] ;  /* 0x00012400ff0677ac */ /* 0x008eea0008000a00 */
[----:B----4-:R-:W4:Y:S08]  /*6070*/  LDC.64 R4, c[0x0][0x918] ;  /* 0x00024600ff047b82 */ /* 0x010f300000000a00 */
[----:B------:R-:W5:Y:S01]  /*6080*/  LDC.64 R2, c[0x0][0x910] ;  /* 0x00024400ff027b82 */ /* 0x000f620000000a00 */
[----:B--2---:R-:W-:Y:S01]  /*6090*/  IMAD.HI.U32 R22, R57, UR4, RZ ;  /* 0x0000000439167c27 */ /* 0x004fe2000f8e00ff */
[----:B------:R-:W2:Y:S04]  /*60a0*/  LDCU UR4, c[0x0][0x380] ;  /* 0x00007000ff0477ac */ /* 0x000ea80008000800 */
[----:B------:R-:W-:-:S02]  /*60b0*/  SHF.R.U32.HI R22, RZ, UR5, R22 ;  /* 0x00000005ff167c19 */ /* 0x000fc40008011616 */
[----:B-1----:R-:W-:-:S04]  /*60c0*/  ISETP.NE.AND P0, PT, R6, 0x1, PT ;  /* 0x000000010600780c */ /* 0x002fc80003f05270 */
[----:B------:R-:W-:Y:S02]  /*60d0*/  SEL R22, R57, R22, !P0 ;  /* 0x0000001639167207 */ /* 0x000fe40004000000 */
[----:B----4-:R-:W-:-:S03]  /*60e0*/  ISETP.NE.AND P0, PT, R5, 0x1, PT ;  /* 0x000000010500780c */ /* 0x010fc60003f05270 */
[----:B---3--:R-:W-:-:S04]  /*60f0*/  IMAD.HI.U32 R0, R22, UR6, RZ ;  /* 0x0000000616007c27 */ /* 0x008fc8000f8e00ff */
[----:B------:R-:W-:Y:S01]  /*6100*/  IMAD.MOV R7, RZ, RZ, -R22 ;  /* 0x000000ffff077224 */ /* 0x000fe200078e0a16 */
[----:B------:R-:W-:-:S03]  /*6110*/  SHF.R.U32.HI R0, RZ, UR7, R0 ;  /* 0x00000007ff007c19 */ /* 0x000fc60008011600 */
[----:B------:R-:W-:Y:S01]  /*6120*/  IMAD R7, R6, R7, R57 ;  /* 0x0000000706077224 */ /* 0x000fe200078e0239 */
[----:B------:R-:W-:Y:S02]  /*6130*/  SEL R0, R22, R0, !P0 ;  /* 0x0000000016007207 */ /* 0x000fe40004000000 */
[----:B-----5:R-:W-:Y:S01]  /*6140*/  ISETP.NE.AND P0, PT, R2, 0x1, PT ;  /* 0x000000010200780c */ /* 0x020fe20003f05270 */
[----:B------:R-:W-:Y:S02]  /*6150*/  IMAD.SHL.U32 R7, R7, 0x100, RZ ;  /* 0x0000010007077824 */ /* 0x000fe400078e00ff */
[----:B------:R-:W-:-:S05]  /*6160*/  IMAD.HI.U32 R3, R0, R3, RZ ;  /* 0x0000000300037227 */ /* 0x000fca00078e00ff */
[----:B------:R-:W-:Y:S01]  /*6170*/  SHF.R.U32.HI R3, RZ, R4, R3 ;  /* 0x00000004ff037219 */ /* 0x000fe20000011603 */
[----:B------:R-:W-:-:S03]  /*6180*/  IMAD.MOV R4, RZ, RZ, -R0 ;  /* 0x000000ffff047224 */ /* 0x000fc600078e0a00 */
[----:B------:R-:W-:Y:S01]  /*6190*/  SEL R3, R0, R3, !P0 ;  /* 0x0000000300037207 */ /* 0x000fe20004000000 */
[----:B------:R-:W-:Y:S01]  /*61a0*/  IMAD R22, R5, R4, R22 ;  /* 0x0000000405167224 */ /* 0x000fe200078e0216 */
[----:B--2---:R-:W-:-:S03]  /*61b0*/  ISETP.GE.AND P0, PT, R7, UR4, PT ;  /* 0x0000000407007c0c */ /* 0x004fc6000bf06270 */
[----:B------:R-:W-:-:S04]  /*61c0*/  IMAD.MOV R3, RZ, RZ, -R3 ;  /* 0x000000ffff037224 */ /* 0x000fc800078e0a03 */
[----:B------:R-:W-:-:S06]  /*61d0*/  IMAD R2, R2, R3, R0 ;  /* 0x0000000302027224 */ /* 0x000fcc00078e0200 */
[----:B------:R-:W-:Y:S05]  /*61e0*/  @P0 BRA `(.L_x_92) ;  /* 0x0000013800580947 */ /* 0x000fea0003800000 */
[----:B------:R-:W1:Y:S02]  /*61f0*/  LDC R4, c[0x0][0x384] ;  /* 0x0000e100ff047b82 */ /* 0x000e640000000800 */
[----:B-1----:R-:W-:-:S13]  /*6200*/  ISETP.NE.AND P0, PT, R4, RZ, PT ;  /* 0x000000ff0400720c */ /* 0x002fda0003f05270 */
[----:B------:R-:W-:Y:S05]  /*6210*/  @P0 BRA `(.L_x_93) ;  /* 0x0000008000440947 */ /* 0x000fea0003800000 */
[----:B------:R-:W-:-:S09]  /*6220*/  UISETP.NE.AND UP0, UPT, UR37, URZ, UPT ;  /* 0x000000ff2500728c */ /* 0x000fd2000bf05270 */
[----:B------:R-:W-:Y:S05]  /*6230*/  BRA.U UP0, `(.L_x_94) ;  /* 0x0000000100047547 */ /* 0x000fea000b800000 */
[----:B------:R-:W-:Y:S05]  /*6240*/  BPT.TRAP 0x1 ;  /* 0x000000040000795c */ /* 0x000fea0000300000 */
.L_x_94:
[----:B------:R-:W1:Y:S01]  /*6250*/  S2R R17, SR_CgaCtaId ;  /* 0x0000000000117919 */ /* 0x000e620000008800 */
[----:B------:R-:W-:Y:S01]  /*6260*/  MOV R3, 0x400 ;  /* 0x0000040000037802 */ /* 0x000fe20000000f00 */
[----:B------:R-:W-:Y:S01]  /*6270*/  BSSY B0, `(.L_x_95) ;  /* 0x0000005000007945 */ /* 0x000fe20003800000 */
[----:B------:R-:W-:Y:S02]  /*6280*/  SHF.L.U32 R0, R56, 0x1f, RZ ;  /* 0x0000001f38007819 */ /* 0x000fe400000006ff */
[----:B-1----:R-:W-:-:S04]  /*6290*/  LEA R17, R17, R3, 0x18 ;  /* 0x0000000311117211 */ /* 0x002fc800078ec0ff */
[----:B------:R-:W1:Y:S02]  /*62a0*/  SYNCS.PHASECHK.TRANS64.TRYWAIT P0, [R17+URZ+0x700c0], R0 ;  /* 0x0700c000110075a7 */ /* 0x000e6400080011ff */
[----:B-1----:R-:W-:Y:S05]  /*62b0*/  @!P0 BRA `(.L_x_96) ;  /* 0x000001e400b08947 */ /* 0x002fea0003800000 */
.L_x_428:
[----:B------:R-:W-:Y:S05]  /*62c0*/  BSYNC B0 ;  /* 0x0000000000007941 */ /* 0x000fea0003800000 */
.L_x_95:
[----:B------:R-:W-:Y:S01]  /*62d0*/  ISETP.NE.AND P0, PT, R58, RZ, PT ;  /* 0x000000ff3a00720c */ /* 0x000fe20003f05270 */
[----:B------:R-:W-:-:S12]  /*62e0*/  BSSY.RECONVERGENT B6, `(.L_x_97) ;  /* 0x0000233000067945 */ /* 0x000fd80003800200 */
[----:B------:R-:W-:Y:S05]  /*62f0*/  @P0 BRA `(.L_x_98) ;  /* 0x0000002000c40947 */ /* 0x000fea0003800000 */
[----:B------:R-:W2:Y:S01]  /*6300*/  LDC.64 R4, c[0x4][0xa0] ;  /* 0x01002800ff047b82 */ /* 0x000ea20000000a00 */
[----:B------:R-:W-:Y:S01]  /*6310*/  MOV R18, 0x0 ;  /* 0x0000000000127802 */ /* 0x000fe20000000f00 */
[----:B------:R-:W3:Y:S01]  /*6320*/  LDCU.64 UR4, c[0x4][0xd0] ;  /* 0x01001a00ff0477ac */ /* 0x000ee20008000a00 */
[----:B------:R-:W-:Y:S02]  /*6330*/  MOV R6, UR43 ;  /* 0x0000002b00067c02 */ /* 0x000fe40008000f00 */
[----:B------:R-:W-:-:S03]  /*6340*/  MOV R7, UR42 ;  /* 0x0000002a00077c02 */ /* 0x000fc60008000f00 */
[----:B------:R4:W1:Y:S01]  /*6350*/  LDC.64 R8, c[0x4][R18] ;  /* 0x0100000012087b82 */ /* 0x0008620000000a00 */
[----:B--2---:R3:W-:Y:S02]  /*6360*/  STL.64 [R1], R4 ;  /* 0x0000000401007387 */ /* 0x0047e40000100a00 */
[----:B---3--:R-:W-:Y:S02]  /*6370*/  IMAD.U32 R4, RZ, RZ, UR4 ;  /* 0x00000004ff047e24 */ /* 0x008fe4000f8e00ff */
[----:B-1--4-:R-:W-:-:S03]  /*6380*/  IMAD.U32 R5, RZ, RZ, UR5 ;  /* 0x00000005ff057e24 */ /* 0x012fc6000f8e00ff */
[----:B------:R-:W-:-:S07]  /*6390*/  LEPC R20, `(.L_x_99) ;  /* 0x000000001014794e */ /* 0x000fce0000000000 */
[----:B------:R-:W-:Y:S05]  /*63a0*/  CALL.ABS.NOINC R8 ;  /* 0x0000000008007343 */ /* 0x000fea0003c00000 */
.L_x_99:
[----:B------:R1:W2:Y:S01]  /*63b0*/  LDC.64 R8, c[0x4][R18] ;  /* 0x0100000012087b82 */ /* 0x0002a20000000a00 */
[----:B------:R-:W3:Y:S01]  /*63c0*/  LDCU.64 UR4, c[0x4][0xe8] ;  /* 0x01001d00ff0477ac */ /* 0x000ee20008000a00 */
[----:B------:R-:W-:Y:S01]  /*63d0*/  IMAD.MOV.U32 R4, RZ, RZ, 0x3 ;  /* 0x00000003ff047424 */ /* 0x000fe200078e00ff */
[----:B------:R-:W-:Y:S01]  /*63e0*/  MOV R6, UR43 ;  /* 0x0000002b00067c02 */ /* 0x000fe20008000f00 */
[----:B------:R-:W-:Y:S01]  /*63f0*/  IMAD.MOV.U32 R5, RZ, RZ, 0x4 ;  /* 0x00000004ff057424 */ /* 0x000fe200078e00ff */
[----:B------:R-:W-:Y:S02]  /*6400*/  MOV R7, UR42 ;  /* 0x0000002a00077c02 */ /* 0x000fe40008000f00 */
[----:B------:R-:W-:Y:S04]  /*6410*/  STL [R1+0x8], R4 ;  /* 0x0000080401007387 */ /* 0x000fe80000100800 */
[----:B------:R3:W-:Y:S02]  /*6420*/  STL.64 [R1], R4 ;  /* 0x0000000401007387 */ /* 0x0007e40000100a00 */
[----:B---3--:R-:W-:Y:S01]  /*6430*/  MOV R4, UR4 ;  /* 0x0000000400047c02 */ /* 0x008fe20008000f00 */
[----:B-1----:R-:W-:-:S02]  /*6440*/  IMAD.U32 R5, RZ, RZ, UR5 ;  /* 0x00000005ff057e24 */ /* 0x002fc4000f8e00ff */
[----:B------:R-:W-:-:S07]  /*6450*/  LEPC R20, `(.L_x_100) ;  /* 0x000000001014794e */ /* 0x000fce0000000000 */
[----:B--2---:R-:W-:Y:S05]  /*6460*/  CALL.ABS.NOINC R8 ;  /* 0x0000000008007343 */ /* 0x004fea0003c00000 */
.L_x_100:
[----:B------:R1:W2:Y:S01]  /*6470*/  LDC.64 R8, c[0x4][R18] ;  /* 0x0100000012087b82 */ /* 0x0002a20000000a00 */
[----:B------:R-:W3:Y:S01]  /*6480*/  LDCU.64 UR4, c[0x4][0xe0] ;  /* 0x01001c00ff0477ac */ /* 0x000ee20008000a00 */
[----:B------:R-:W-:Y:S01]  /*6490*/  CS2R R6, SRZ ;  /* 0x0000000000067805 */ /* 0x000fe2000001ff00 */
[----:B---3--:R-:W-:Y:S01]  /*64a0*/  IMAD.U32 R4, RZ, RZ, UR4 ;  /* 0x00000004ff047e24 */ /* 0x008fe2000f8e00ff */
[----:B------:R-:W-:-:S04]  /*64b0*/  MOV R5, UR5 ;  /* 0x0000000500057c02 */ /* 0x000fc80008000f00 */
[----:B------:R-:W-:-:S07]  /*64c0*/  LEPC R20, `(.L_x_101) ;  /* 0x000000001014794e */ /* 0x000fce0000000000 */
[----:B-12---:R-:W-:Y:S05]  /*64d0*/  CALL.ABS.NOINC R8 ;  /* 0x0000000008007343 */ /* 0x006fea0003c00000 */
.L_x_101:
[----:B------:R1:W2:Y:S01]  /*64e0*/  LDC.64 R8, c[0x4][R18] ;  /* 0x0100000012087b82 */ /* 0x0002a20000000a00 */
[----:B------:R-:W3:Y:S01]  /*64f0*/  LDCU.64 UR4, c[0x4][0xf0] ;  /* 0x01001e00ff0477ac */ /* 0x000ee20008000a00 */
[----:B------:R-:W-:Y:S01]  /*6500*/  CS2R R6, SRZ ;  /* 0x0000000000067805 */ /* 0x000fe2000001ff00 */
[----:B---3--:R-:W-:Y:S01]  /*6510*/  IMAD.U32 R4, RZ, RZ, UR4 ;  /* 0x00000004ff047e24 */ /* 0x008fe2000f8e00ff */
[----:B------:R-:W-:-:S04]  /*6520*/  MOV R5, UR5 ;  /* 0x0000000500057c02 */ /* 0x000fc80008000f00 */
[----:B------:R-:W-:-:S07]  /*6530*/  LEPC R20, `(.L_x_102) ;  /* 0x000000001014794e */ /* 0x000fce0000000000 */
[----:B-12---:R-:W-:Y:S05]  /*6540*/  CALL.ABS.NOINC R8 ;  /* 0x0000000008007343 */ /* 0x006fea0003c00000 */
.L_x_102:
[----:B------:R1:W2:Y:S01]  /*6550*/  LDC.64 R8, c[0x4][R18] ;  /* 0x0100000012087b82 */ /* 0x0002a20000000a00 */
[----:B------:R-:W3:Y:S01]  /*6560*/  LDCU.64 UR4, c[0x4][0xf8] ;  /* 0x01001f00ff0477ac */ /* 0x000ee20008000a00 */
[----:B------:R-:W-:Y:S01]  /*6570*/  CS2R R6, SRZ ;  /* 0x0000000000067805 */ /* 0x000fe2000001ff00 */
[----:B---3--:R-:W-:Y:S01]  /*6580*/  IMAD.U32 R4, RZ, RZ, UR4 ;  /* 0x00000004ff047e24 */ /* 0x008fe2000f8e00ff */
[----:B------:R-:W-:-:S04]  /*6590*/  MOV R5, UR5 ;  /* 0x0000000500057c02 */ /* 0x000fc80008000f00 */
[----:B------:R-:W-:-:S07]  /*65a0*/  LEPC R20, `(.L_x_103) ;  /* 0x000000001014794e */ /* 0x000fce0000000000 */
[----:B-12---:R-:W-:Y:S05]  /*65b0*/  CALL.ABS.NOINC R8 ;  /* 0x0000000008007343 */ /* 0x006fea0003c00000 */
.L_x_103:
[----:B------:R-:W-:Y:S01]  /*65c0*/  HFMA2 R0, -RZ, RZ, 0, 9.5367431640625e-07 ;  /* 0x00000010ff007431 */ /* 0x000fe200000001ff */
[----:B------:R1:W2:Y:S01]  /*65d0*/  LDC.64 R8, c[0x4][R18] ;  /* 0x0100000012087b82 */ /* 0x0002a20000000a00 */
[----:B------:R-:W3:Y:S01]  /*65e0*/  LDCU.64 UR4, c[0x4][0xc8] ;  /* 0x01001900ff0477ac */ /* 0x000ee20008000a00 */
[----:B------:R-:W-:Y:S01]  /*65f0*/  MOV R6, UR43 ;  /* 0x0000002b00067c02 */ /* 0x000fe20008000f00 */
[----:B------:R-:W-:Y:S01]  /*6600*/  IMAD.U32 R7, RZ, RZ, UR42 ;  /* 0x0000002aff077e24 */ /* 0x000fe2000f8e00ff */
[----:B------:R1:W-:Y:S01]  /*6610*/  STL [R1], R0 ;  /* 0x0000000001007387 */ /* 0x0003e20000100800 */
[----:B---3--:R-:W-:Y:S01]  /*6620*/  MOV R4, UR4 ;  /* 0x0000000400047c02 */ /* 0x008fe20008000f00 */
[----:B------:R-:W-:-:S04]  /*6630*/  IMAD.U32 R5, RZ, RZ, UR5 ;  /* 0x00000005ff057e24 */ /* 0x000fc8000f8e00ff */
[----:B------:R-:W-:-:S07]  /*6640*/  LEPC R20, `(.L_x_104) ;  /* 0x000000001014794e */ /* 0x000fce0000000000 */
[----:B-12---:R-:W-:Y:S05]  /*6650*/  CALL.ABS.NOINC R8 ;  /* 0x0000000008007343 */ /* 0x006fea0003c00000 */
.L_x_104:
[----:B------:R-:W1:Y:S01]  /*6660*/  S2R R0, SR_SWINHI ;  /* 0x0000000000007919 */ /* 0x000e620000002f00 */
[----:B------:R2:W3:Y:S01]  /*6670*/  LDC.64 R8, c[0x4][R18] ;  /* 0x0100000012087b82 */ /* 0x0004e20000000a00 */
[----:B------:R-:W4:Y:S01]  /*6680*/  LDCU.64 UR4, c[0x4][0x100] ;  /* 0x01002000ff0477ac */ /* 0x000f220008000a00 */
[----:B------:R-:W-:Y:S01]  /*6690*/  MOV R6, UR43 ;  /* 0x0000002b00067c02 */ /* 0x000fe20008000f00 */
[----:B------:R-:W-:Y:S01]  /*66a0*/  IMAD.U32 R7, RZ, RZ, UR42 ;  /* 0x0000002aff077e24 */ /* 0x000fe2000f8e00ff */
[----:B------:R-:W-:Y:S02]  /*66b0*/  MOV R4, R17 ;  /* 0x0000001100047202 */ /* 0x000fe40000000f00 */
[----:B-1----:R-:W-:Y:S02]  /*66c0*/  MOV R5, R0 ;  /* 0x0000000000057202 */ /* 0x002fe40000000f00 */
[----:B------:R-:W-:-:S05]  /*66d0*/  IADD3 R4, P0, PT, R4, 0x50000, RZ ;  /* 0x0005000004047810 */ /* 0x000fca0007f1e0ff */
[----:B------:R-:W-:-:S05]  /*66e0*/  IMAD.X R5, RZ, RZ, R5, P0 ;  /* 0x000000ffff057224 */ /* 0x000fca00000e0605 */
[----:B------:R4:W-:Y:S02]  /*66f0*/  STL.64 [R1], R4 ;  /* 0x0000000401007387 */ /* 0x0009e40000100a00 */
[----:B----4-:R-:W-:Y:S01]  /*6700*/  MOV R4, UR4 ;  /* 0x0000000400047c02 */ /* 0x010fe20008000f00 */
[----:B--23--:R-:W-:Y:S02]  /*6710*/  IMAD.U32 R5, RZ, RZ, UR5 ;  /* 0x00000005ff057e24 */ /* 0x00cfe4000f8e00ff */
[----:B------:R-:W-:-:S07]  /*6720*/  LEPC R20, `(.L_x_105) ;  /* 0x000000001014794e */ /* 0x000fce0000000000 */
[----:B------:R-:W-:Y:S05]  /*6730*/  CALL.ABS.NOINC R8 ;  /* 0x0000000008007343 */ /* 0x000fea0003c00000 */
.L_x_105:
[----:B------:R-:W1:Y:S01]  /*6740*/  LDC.64 R4, c[0x4][0xd8] ;  /* 0x01003600ff047b82 */ /* 0x000e620000000a00 */
[----:B------:R-:W2:Y:S01]  /*6750*/  LDCU.64 UR4, c[0x4][0xd0] ;  /* 0x01001a00ff0477ac */ /* 0x000ea20008000a00 */
[----:B------:R-:W-:Y:S02]  /*6760*/  MOV R6, UR43 ;  /* 0x0000002b00067c02 */ /* 0x000fe40008000f00 */
[----:B------:R-:W-:-:S04]  /*6770*/  MOV R7, UR42 ;  /* 0x0000002a00077c02 */ /* 0x000fc80008000f00 */
[----:B------:R3:W4:Y:S01]  /*6780*/  LDC.64 R8, c[0x4][R18] ;  /* 0x0100000012087b82 */ /* 0x0007220000000a00 */
[----:B-1----:R2:W-:Y:S02]  /*6790*/  STL.64 [R1], R4 ;  /* 0x0000000401007387 */ /* 0x0025e40000100a00 */
[----:B--2---:R-:W-:Y:S02]  /*67a0*/  IMAD.U32 R4, RZ, RZ, UR4 ;  /* 0x00000004ff047e24 */ /* 0x004fe4000f8e00ff */
[----:B---34-:R-:W-:-:S03]  /*67b0*/  IMAD.U32 R5, RZ, RZ, UR5 ;  /* 0x00000005ff057e24 */ /* 0x018fc6000f8e00ff */
[----:B------:R-:W-:-:S07]  /*67c0*/  LEPC R20, `(.L_x_106) ;  /* 0x000000001014794e */ /* 0x000fce0000000000 */
[----:B------:R-:W-:Y:S05]  /*67d0*/  CALL.ABS.NOINC R8 ;  /* 0x0000000008007343 */ /* 0x000fea0003c00000 */
.L_x_106:
[----:B------:R-:W-:Y:S01]  /*67e0*/  HFMA2 R0, -RZ, RZ, 0, 2.384185791015625e-06 ;  /* 0x00000028ff007431 */ /* 0x000fe200000001ff */
        /* <DEDUP_REMOVED lines=9> */
.L_x_107:
        /* <DEDUP_REMOVED lines=10> */
.L_x_108:
[----:B------:R1:W2:Y:S01]  /*6920*/  LDC.64 R8, c[0x4][R18] ;  /* 0x0100000012087b82 */ /* 0x0002a20000000a00 */
[----:B------:R-:W3:Y:S01]  /*6930*/  LDCU.64 UR4, c[0x4][0xe0] ;  /* 0x01001c00ff0477ac */ /* 0x000ee20008000a00 */
[----:B------:R-:W-:Y:S01]  /*6940*/  CS2R R6, SRZ ;  /* 0x0000000000067805 */ /* 0x000fe2000001ff00 */
[----:B---3--:R-:W-:Y:S01]  /*6950*/  IMAD.U32 R4, RZ, RZ, UR4 ;  /* 0x00000004ff047e24 */ /* 0x008fe2000f8e00ff */
[----:B------:R-:W-:-:S04]  /*6960*/  MOV R5, UR5 ;  /* 0x0000000500057c02 */ /* 0x000fc80008000f00 */
[----:B------:R-:W-:-:S07]  /*6970*/  LEPC R20, `(.L_x_109) ;  /* 0x000000001014794e */ /* 0x000fce0000000000 */
[----:B-12---:R-:W-:Y:S05]  /*6980*/  CALL.ABS.NOINC R8 ;  /* 0x0000000008007343 */ /* 0x006fea0003c00000 */
.L_x_109:
[----:B------:R-:W-:Y:S01]  /*6990*/  HFMA2 R0, -RZ, RZ, 0, 4.76837158203125e-07 ;  /* 0x00000008ff007431 */ /* 0x000fe200000001ff */
        /* <DEDUP_REMOVED lines=9> */
.L_x_110:
[----:B------:R-:W-:Y:S01]  /*6a30*/  HFMA2 R0, -RZ, RZ, 0, 2.6226043701171875e-06 ;  /* 0x0000002cff007431 */ /* 0x000fe200000001ff */
        /* <DEDUP_REMOVED lines=9> */
.L_x_111:
[----:B------:R1:W2:Y:S01]  /*6ad0*/  LDC.64 R8, c[0x4][R18] ;  /* 0x0100000012087b82 */ /* 0x0002a20000000a00 */
[----:B------:R-:W3:Y:S01]  /*6ae0*/  LDCU.64 UR4, c[0x4][0xe0] ;  /* 0x01001c00ff0477ac */ /* 0x000ee20008000a00 */
[----:B------:R-:W-:Y:S01]  /*6af0*/  CS2R R6, SRZ ;  /* 0x0000000000067805 */ /* 0x000fe2000001ff00 */
[----:B---3--:R-:W-:Y:S01]  /*6b00*/  IMAD.U32 R4, RZ, RZ, UR4 ;  /* 0x00000004ff047e24 */ /* 0x008fe2000f8e00ff */
[----:B------:R-:W-:-:S04]  /*6b10*/  MOV R5, UR5 ;  /* 0x0000000500057c02 */ /* 0x000fc80008000f00 */
[----:B------:R-:W-:-:S07]  /*6b20*/  LEPC R20, `(.L_x_112) ;  /* 0x000000001014794e */ /* 0x000fce0000000000 */
[----:B-12---:R-:W-:Y:S05]  /*6b30*/  CALL.ABS.NOINC R8 ;  /* 0x0000000008007343 */ /* 0x006fea0003c00000 */
.L_x_112:
        /* <DEDUP_REMOVED lines=10> */
.L_x_113:
[----:B------:R-:W-:Y:S01]  /*6be0*/  HFMA2 R0, -RZ, RZ, 0, 2.443790435791015625e-06 ;  /* 0x00000029ff007431 */ /* 0x000fe200000001ff */
        /* <DEDUP_REMOVED lines=9> */
.L_x_114:
        /* <DEDUP_REMOVED lines=10> */
.L_x_115:
        /* <DEDUP_REMOVED lines=10> */
.L_x_116:
[----:B------:R1:W2:Y:S01]  /*6dc0*/  LDC.64 R8, c[0x4][R18] ;  /* 0x0100000012087b82 */ /* 0x0002a20000000a00 */
[----:B------:R-:W3:Y:S01]  /*6dd0*/  LDCU.64 UR4, c[0x4][0xe0] ;  /* 0x01001c00ff0477ac */ /* 0x000ee20008000a00 */
[----:B------:R-:W-:Y:S01]  /*6de0*/  CS2R R6, SRZ ;  /* 0x0000000000067805 */ /* 0x000fe2000001ff00 */
[----:B---3--:R-:W-:Y:S01]  /*6df0*/  IMAD.U32 R4, RZ, RZ, UR4 ;  /* 0x00000004ff047e24 */ /* 0x008fe2000f8e00ff */
[----:B------:R-:W-:-:S04]  /*6e00*/  MOV R5, UR5 ;  /* 0x0000000500057c02 */ /* 0x000fc80008000f00 */
[----:B------:R-:W-:-:S07]  /*6e10*/  LEPC R20, `(.L_x_117) ;  /* 0x000000001014794e */ /* 0x000fce0000000000 */
[----:B-12---:R-:W-:Y:S05]  /*6e20*/  CALL.ABS.NOINC R8 ;  /* 0x0000000008007343 */ /* 0x006fea0003c00000 */
.L_x_117:
[----:B------:R-:W-:Y:S01]  /*6e30*/  HFMA2 R0, -RZ, RZ, 0, 3.814697265625e-06 ;  /* 0x00000040ff007431 */ /* 0x000fe200000001ff */
        /* <DEDUP_REMOVED lines=9> */
.L_x_118:
        /* <DEDUP_REMOVED lines=10> */
.L_x_119:
[----:B------:R1:W2:Y:S01]  /*6f70*/  LDC.64 R8, c[0x4][R18] ;  /* 0x0100000012087b82 */ /* 0x0002a20000000a00 */
[----:B------:R-:W3:Y:S01]  /*6f80*/  LDCU.64 UR4, c[0x4][0xe0] ;  /* 0x01001c00ff0477ac */ /* 0x000ee20008000a00 */
[----:B------:R-:W-:Y:S01]  /*6f90*/  CS2R R6, SRZ ;  /* 0x0000000000067805 */ /* 0x000fe2000001ff00 */
[----:B---3--:R-:W-:Y:S01]  /*6fa0*/  IMAD.U32 R4, RZ, RZ, UR4 ;  /* 0x00000004ff047e24 */ /* 0x008fe2000f8e00ff */
[----:B------:R-:W-:-:S04]  /*6fb0*/  MOV R5, UR5 ;  /* 0x0000000500057c02 */ /* 0x000fc80008000f00 */
[----:B------:R-:W-:-:S07]  /*6fc0*/  LEPC R20, `(.L_x_120) ;  /* 0x000000001014794e */ /* 0x000fce0000000000 */
[----:B-12---:R-:W-:Y:S05]  /*6fd0*/  CALL.ABS.NOINC R8 ;  /* 0x0000000008007343 */ /* 0x006fea0003c00000 */
.L_x_120:
        /* <DEDUP_REMOVED lines=10> */
.L_x_121:
        /* <DEDUP_REMOVED lines=10> */
.L_x_122:
        /* <DEDUP_REMOVED lines=10> */
.L_x_123:
        /* <DEDUP_REMOVED lines=10> */
.L_x_124:
[----:B------:R1:W2:Y:S01]  /*7260*/  LDC.64 R8, c[0x4][R18] ;  /* 0x0100000012087b82 */ /* 0x0002a20000000a00 */
[----:B------:R-:W3:Y:S01]  /*7270*/  LDCU.64 UR4, c[0x4][0xe0] ;  /* 0x01001c00ff0477ac */ /* 0x000ee20008000a00 */
[----:B------:R-:W-:Y:S01]  /*7280*/  CS2R R6, SRZ ;  /* 0x0000000000067805 */ /* 0x000fe2000001ff00 */
[----:B---3--:R-:W-:Y:S01]  /*7290*/  IMAD.U32 R4, RZ, RZ, UR4 ;  /* 0x00000004ff047e24 */ /* 0x008fe2000f8e00ff */
[----:B------:R-:W-:-:S04]  /*72a0*/  MOV R5, UR5 ;  /* 0x0000000500057c02 */ /* 0x000fc80008000f00 */
[----:B------:R-:W-:-:S07]  /*72b0*/  LEPC R20, `(.L_x_125) ;  /* 0x000000001014794e */ /* 0x000fce0000000000 */
[----:B-12---:R-:W-:Y:S05]  /*72c0*/  CALL.ABS.NOINC R8 ;  /* 0x0000000008007343 */ /* 0x006fea0003c00000 */
.L_x_125:
[----:B------:R-:W-:Y:S01]  /*72d0*/  HFMA2 R0, -RZ, RZ, 0, 5.9604644775390625e-08 ;  /* 0x00000001ff007431 */ /* 0x000fe200000001ff */
        /* <DEDUP_REMOVED lines=9> */
.L_x_126:
        /* <DEDUP_REMOVED lines=10> */
.L_x_127:
[----:B------:R1:W2:Y:S01]  /*7410*/  LDC.64 R8, c[0x4][R18] ;  /* 0x0100000012087b82 */ /* 0x0002a20000000a00 */
[----:B------:R-:W3:Y:S01]  /*7420*/  LDCU.64 UR4, c[0x4][0xe0] ;  /* 0x01001c00ff0477ac */ /* 0x000ee20008000a00 */
[----:B------:R-:W-:Y:S01]  /*7430*/  CS2R R6, SRZ ;  /* 0x0000000000067805 */ /* 0x000fe2000001ff00 */
[----:B---3--:R-:W-:Y:S01]  /*7440*/  IMAD.U32 R4, RZ, RZ, UR4 ;  /* 0x00000004ff047e24 */ /* 0x008fe2000f8e00ff */
[----:B------:R-:W-:-:S04]  /*7450*/  MOV R5, UR5 ;  /* 0x0000000500057c02 */ /* 0x000fc80008000f00 */
[----:B------:R-:W-:-:S07]  /*7460*/  LEPC R20, `(.L_x_128) ;  /* 0x000000001014794e */ /* 0x000fce0000000000 */
[----:B-12---:R-:W-:Y:S05]  /*7470*/  CALL.ABS.NOINC R8 ;  /* 0x0000000008007343 */ /* 0x006fea0003c00000 */
.L_x_128:
[----:B------:R-:W-:Y:S01]  /*7480*/  HFMA2 R0, -RZ, RZ, 0, 1.1920928955078125e-07 ;  /* 0x00000002ff007431 */ /* 0x000fe200000001ff */
        /* <DEDUP_REMOVED lines=9> */
.L_x_129:
        /* <DEDUP_REMOVED lines=10> */
.L_x_130:
        /* <DEDUP_REMOVED lines=10> */
.L_x_131:
        /* <DEDUP_REMOVED lines=10> */
.L_x_132:
        /* <DEDUP_REMOVED lines=10> */
.L_x_133:
        /* <DEDUP_REMOVED lines=10> */
.L_x_134:
[----:B------:R1:W2:Y:S01]  /*7840*/  LDC.64 R8, c[0x4][R18] ;  /* 0x0100000012087b82 */ /* 0x0002a20000000a00 */
[----:B------:R-:W3:Y:S01]  /*7850*/  LDCU.64 UR4, c[0x4][0xe0] ;  /* 0x01001c00ff0477ac */ /* 0x000ee20008000a00 */
[----:B------:R-:W-:Y:S01]  /*7860*/  CS2R R6, SRZ ;  /* 0x0000000000067805 */ /* 0x000fe2000001ff00 */
[----:B---3--:R-:W-:Y:S01]  /*7870*/  IMAD.U32 R4, RZ, RZ, UR4 ;  /* 0x00000004ff047e24 */ /* 0x008fe2000f8e00ff */
[----:B------:R-:W-:-:S04]  /*7880*/  MOV R5, UR5 ;  /* 0x0000000500057c02 */ /* 0x000fc80008000f00 */
[----:B------:R-:W-:-:S07]  /*7890*/  LEPC R20, `(.L_x_135) ;  /* 0x000000001014794e */ /* 0x000fce0000000000 */
[----:B-12---:R-:W-:Y:S05]  /*78a0*/  CALL.ABS.NOINC R8 ;  /* 0x0000000008007343 */ /* 0x006fea0003c00000 */
.L_x_135:
        /* <DEDUP_REMOVED lines=10> */
.L_x_136:
        /* <DEDUP_REMOVED lines=10> */
.L_x_137:
[----:B------:R1:W2:Y:S01]  /*79f0*/  LDC.64 R8, c[0x4][R18] ;  /* 0x0100000012087b82 */ /* 0x0002a20000000a00 */
[----:B------:R-:W3:Y:S01]  /*7a00*/  LDCU.64 UR4, c[0x4][0xe0] ;  /* 0x01001c00ff0477ac */ /* 0x000ee20008000a00 */
[----:B------:R-:W-:Y:S01]  /*7a10*/  CS2R R6, SRZ ;  /* 0x0000000000067805 */ /* 0x000fe2000001ff00 */
[----:B---3--:R-:W-:Y:S01]  /*7a20*/  IMAD.U32 R4, RZ, RZ, UR4 ;  /* 0x00000004ff047e24 */ /* 0x008fe2000f8e00ff */
[----:B------:R-:W-:-:S04]  /*7a30*/  MOV R5, UR5 ;  /* 0x0000000500057c02 */ /* 0x000fc80008000f00 */
[----:B------:R-:W-:-:S07]  /*7a40*/  LEPC R20, `(.L_x_138) ;  /* 0x000000001014794e */ /* 0x000fce0000000000 */
[----:B-12---:R-:W-:Y:S05]  /*7a50*/  CALL.ABS.NOINC R8 ;  /* 0x0000000008007343 */ /* 0x006fea0003c00000 */
.L_x_138:
[----:B------:R-:W-:Y:S01]  /*7a60*/  HFMA2 R0, -RZ, RZ, 0, 0.0001220703125 ;  /* 0x00000800ff007431 */ /* 0x000fe200000001ff */
        /* <DEDUP_REMOVED lines=9> */
.L_x_139:
        /* <DEDUP_REMOVED lines=10> */
.L_x_140:
        /* <DEDUP_REMOVED lines=10> */
.L_x_141:
        /* <DEDUP_REMOVED lines=10> */
.L_x_142:
[----:B------:R1:W2:Y:S01]  /*7ce0*/  LDC.64 R8, c[0x4][R18] ;  /* 0x0100000012087b82 */ /* 0x0002a20000000a00 */
[----:B------:R-:W3:Y:S01]  /*7cf0*/  LDCU.64 UR4, c[0x4][0xe0] ;  /* 0x01001c00ff0477ac */ /* 0x000ee20008000a00 */
[----:B------:R-:W-:Y:S01]  /*7d00*/  CS2R R6, SRZ ;  /* 0x0000000000067805 */ /* 0x000fe2000001ff00 */
[----:B---3--:R-:W-:Y:S01]  /*7d10*/  IMAD.U32 R4, RZ, RZ, UR4 ;  /* 0x00000004ff047e24 */ /* 0x008fe2000f8e00ff */
[----:B------:R-:W-:-:S04]  /*7d20*/  MOV R5, UR5 ;  /* 0x0000000500057c02 */ /* 0x000fc80008000f00 */
[----:B------:R-:W-:-:S07]  /*7d30*/  LEPC R20, `(.L_x_143) ;  /* 0x000000001014794e */ /* 0x000fce0000000000 */
[----:B-12---:R-:W-:Y:S05]  /*7d40*/  CALL.ABS.NOINC R8 ;  /* 0x0000000008007343 */ /* 0x006fea0003c00000 */
.L_x_143:
        /* <DEDUP_REMOVED lines=10> */
.L_x_144:
        /* <DEDUP_REMOVED lines=10> */
.L_x_145:
[----:B------:R1:W2:Y:S01]  /*7e90*/  LDC.64 R8, c[0x4][R18] ;  /* 0x0100000012087b82 */ /* 0x0002a20000000a00 */
[----:B------:R-:W3:Y:S01]  /*7ea0*/  LDCU.64 UR4, c[0x4][0xe0] ;  /* 0x01001c00ff0477ac */ /* 0x000ee20008000a00 */
[----:B------:R-:W-:Y:S01]  /*7eb0*/  CS2R R6, SRZ ;  /* 0x0000000000067805 */ /* 0x000fe2000001ff00 */
[----:B---3--:R-:W-:Y:S01]  /*7ec0*/  IMAD.U32 R4, RZ, RZ, UR4 ;  /* 0x00000004ff047e24 */ /* 0x008fe2000f8e00ff */
[----:B------:R-:W-:-:S04]  /*7ed0*/  MOV R5, UR5 ;  /* 0x0000000500057c02 */ /* 0x000fc80008000f00 */
[----:B------:R-:W-:-:S07]  /*7ee0*/  LEPC R20, `(.L_x_146) ;  /* 0x000000001014794e */ /* 0x000fce0000000000 */
[----:B-12---:R-:W-:Y:S05]  /*7ef0*/  CALL.ABS.NOINC R8 ;  /* 0x0000000008007343 */ /* 0x006fea0003c00000 */
.L_x_146:
[----:B------:R-:W-:Y:S01]  /*7f00*/  HFMA2 R0, -RZ, RZ, 0, 3.0517578125e-05 ;  /* 0x00000200ff007431 */ /* 0x000fe200000001ff */
        /* <DEDUP_REMOVED lines=9> */
.L_x_147:
        /* <DEDUP_REMOVED lines=10> */
.L_x_148:
        /* <DEDUP_REMOVED lines=10> */
.L_x_149:
        /* <DEDUP_REMOVED lines=10> */
.L_x_150:
[----:B------:R1:W2:Y:S01]  /*8180*/  LDC.64 R8, c[0x4][R18] ;  /* 0x0100000012087b82 */ /* 0x0002a20000000a00 */
[----:B------:R-:W3:Y:S01]  /*8190*/  LDCU.64 UR4, c[0x4][0xe0] ;  /* 0x01001c00ff0477ac */ /* 0x000ee20008000a00 */
[----:B------:R-:W-:Y:S01]  /*81a0*/  CS2R R6, SRZ ;  /* 0x0000000000067805 */ /* 0x000fe2000001ff00 */
[----:B---3--:R-:W-:Y:S01]  /*81b0*/  IMAD.U32 R4, RZ, RZ, UR4 ;  /* 0x00000004ff047e24 */ /* 0x008fe2000f8e00ff */
[----:B------:R-:W-:-:S04]  /*81c0*/  MOV R5, UR5 ;  /* 0x0000000500057c02 */ /* 0x000fc80008000f00 */
[----:B------:R-:W-:-:S07]  /*81d0*/  LEPC R20, `(.L_x_151) ;  /* 0x000000001014794e */ /* 0x000fce0000000000 */
[----:B-12---:R-:W-:Y:S05]  /*81e0*/  CALL.ABS.NOINC R8 ;  /* 0x0000000008007343 */ /* 0x006fea0003c00000 */
.L_x_151:
[----:B------:R1:W-:Y:S01]  /*81f0*/  STL [R1], RZ ;  /* 0x000000ff01007387 */ /* 0x0003e20000100800 */
[----:B------:R1:W2:Y:S01]  /*8200*/  LDC.64 R8, c[0x4][R18] ;  /* 0x0100000012087b82 */ /* 0x0002a20000000a00 */
[----:B------:R-:W3:Y:S01]  /*8210*/  LDCU.64 UR4, c[0x4][0xc8] ;  /* 0x01001900ff0477ac */ /* 0x000ee20008000a00 */
[----:B------:R-:W-:Y:S02]  /*8220*/  MOV R6, UR43 ;  /* 0x0000002b00067c02 */ /* 0x000fe40008000f00 */
[----:B------:R-:W-:Y:S01]  /*8230*/  MOV R7, UR42 ;  /* 0x0000002a00077c02 */ /* 0x000fe20008000f00 */
[----:B---3--:R-:W-:Y:S02]  /*8240*/  IMAD.U32 R4, RZ, RZ, UR4 ;  /* 0x00000004ff047e24 */ /* 0x008fe4000f8e00ff */
[----:B------:R-:W-:Y:S02]  /*8250*/  IMAD.U32 R5, RZ, RZ, UR5 ;  /* 0x00000005ff057e24 */ /* 0x000fe4000f8e00ff */
[----:B------:R-:W-:-:S07]  /*8260*/  LEPC R20, `(.L_x_152) ;  /* 0x000000001014794e */ /* 0x000fce0000000000 */
[----:B-12---:R-:W-:Y:S05]  /*8270*/  CALL.ABS.NOINC R8 ;  /* 0x0000000008007343 */ /* 0x006fea0003c00000 */
.L_x_152:
        /* <DEDUP_REMOVED lines=10> */
.L_x_153:
[----:B------:R1:W2:Y:S01]  /*8320*/  LDC.64 R8, c[0x4][R18] ;  /* 0x0100000012087b82 */ /* 0x0002a20000000a00 */
[----:B------:R-:W3:Y:S01]  /*8330*/  LDCU.64 UR4, c[0x4][0xe0] ;  /* 0x01001c00ff0477ac */ /* 0x000ee20008000a00 */
[----:B------:R-:W-:Y:S01]  /*8340*/  CS2R R6, SRZ ;  /* 0x0000000000067805 */ /* 0x000fe2000001ff00 */
[----:B---3--:R-:W-:Y:S01]  /*8350*/  IMAD.U32 R4, RZ, RZ, UR4 ;  /* 0x00000004ff047e24 */ /* 0x008fe2000f8e00ff */
[----:B------:R-:W-:-:S04]  /*8360*/  MOV R5, UR5 ;  /* 0x0000000500057c02 */ /* 0x000fc80008000f00 */
[----:B------:R-:W-:-:S07]  /*8370*/  LEPC R20, `(.L_x_154) ;  /* 0x000000001014794e */ /* 0x000fce0000000000 */
[----:B-12---:R-:W-:Y:S05]  /*8380*/  CALL.ABS.NOINC R8 ;  /* 0x0000000008007343 */ /* 0x006fea0003c00000 */
.L_x_154:
[----:B------:R-:W-:Y:S01]  /*8390*/  HFMA2 R0, -RZ, RZ, 0, -0.0 ;  /* 0x00008000ff007431 */ /* 0x000fe200000001ff */
        /* <DEDUP_REMOVED lines=9> */
.L_x_155:
        /* <DEDUP_REMOVED lines=10> */
.L_x_156:
        /* <DEDUP_REMOVED lines=10> */
.L_x_157:
[----:B------:R-:W1:Y:S01]  /*8570*/  LDC.64 R4, c[0x4][0xa8] ;  /* 0x01002a00ff047b82 */ /* 0x000e620000000a00 */
[----:B------:R-:W2:Y:S01]  /*8580*/  LDCU.64 UR4, c[0x4][0xd0] ;  /* 0x01001a00ff0477ac */ /* 0x000ea20008000a00 */
[----:B------:R-:W-:Y:S02]  /*8590*/  MOV R6, UR43 ;  /* 0x0000002b00067c02 */ /* 0x000fe40008000f00 */
[----:B------:R-:W-:-:S04]  /*85a0*/  MOV R7, UR42 ;  /* 0x0000002a00077c02 */ /* 0x000fc80008000f00 */
[----:B------:R-:W3:Y:S01]  /*85b0*/  LDC.64 R18, c[0x4][R18] ;  /* 0x0100000012127b82 */ /* 0x000ee20000000a00 */
[----:B-1----:R2:W-:Y:S02]  /*85c0*/  STL.64 [R1], R4 ;  /* 0x0000000401007387 */ /* 0x0025e40000100a00 */
[----:B--2---:R-:W-:Y:S02]  /*85d0*/  IMAD.U32 R4, RZ, RZ, UR4 ;  /* 0x00000004ff047e24 */ /* 0x004fe4000f8e00ff */
[----:B---3--:R-:W-:-:S03]  /*85e0*/  IMAD.U32 R5, RZ, RZ, UR5 ;  /* 0x00000005ff057e24 */ /* 0x008fc6000f8e00ff */
[----:B------:R-:W-:-:S07]  /*85f0*/  LEPC R20, `(.L_x_98) ;  /* 0x000000001014794e */ /* 0x000fce0000000000 */
[----:B------:R-:W-:Y:S05]  /*8600*/  CALL.ABS.NOINC R18 ;  /* 0x0000000012007343 */ /* 0x000fea0003c00000 */
.L_x_98:
[----:B------:R-:W-:Y:S05]  /*8610*/  BSYNC.RECONVERGENT B6 ;  /* 0x0000000000067941 */ /* 0x000fea0003800200 */
.L_x_97:
[----:B------:R-:W2:Y:S01]  /*8620*/  S2R R5, SR_TID.X ;  /* 0x0000000000057919 */ /* 0x000ea20000002100 */
[----:B------:R-:W-:Y:S01]  /*8630*/  MOV R4, 0x400 ;  /* 0x0000040000047802 */ /* 0x000fe20000000f00 */
[----:B------:R-:W3:Y:S01]  /*8640*/  LDCU.64 UR4, c[0x0][0x880] ;  /* 0x00011000ff0477ac */ /* 0x000ee20008000a00 */
[----:B------:R-:W4:Y:S01]  /*8650*/  S2R R3, SR_CgaCtaId ;  /* 0x0000000000037919 */ /* 0x000f220000008800 */
[----:B-1----:R-:W1:Y:S01]  /*8660*/  S2R R0, SR_SWINHI ;  /* 0x0000000000007919 */ /* 0x002e620000002f00 */
[----:B---3--:R-:W-:-:S04]  /*8670*/  ISETP.NE.U32.AND P5, PT, RZ, UR4, PT ;  /* 0x00000004ff007c0c */ /* 0x008fc8000bfa5070 */
[----:B------:R-:W-:Y:S01]  /*8680*/  ISETP.NE.AND.EX P5, PT, RZ, UR5, PT, P5 ;  /* 0x00000005ff007c0c */ /* 0x000fe2000bfa5350 */
[----:B--2---:R-:W-:Y:S01]  /*8690*/  IMAD.SHL.U32 R5, R5, 0x2, RZ ;  /* 0x0000000205057824 */ /* 0x004fe200078e00ff */
[----:B----4-:R-:W-:-:S04]  /*86a0*/  LEA R3, R3, R4, 0x18 ;  /* 0x0000000403037211 */ /* 0x010fc800078ec0ff */
[----:B------:R-:W-:Y:S02]  /*86b0*/  LOP3.LUT R5, R5, 0xfe, RZ, 0xc0, !PT ;  /* 0x000000fe05057812 */ /* 0x000fe400078ec0ff */
[----:B------:R-:W-:Y:S02]  /*86c0*/  MOV R42, R3 ;  /* 0x00000003002a7202 */ /* 0x000fe40000000f00 */
[----:B-1----:R-:W-:-:S03]  /*86d0*/  MOV R43, R0 ;  /* 0x00000000002b7202 */ /* 0x002fc60000000f00 */
[----:B------:R-:W-:-:S03]  /*86e0*/  IMAD.WIDE.U32 R42, R5, 0x2, R42 ;  /* 0x00000002052a7825 */ /* 0x000fc600078e002a */
[C---:B------:R-:W-:Y:S02]  /*86f0*/  IADD3 R0, P0, PT, R42.reuse, 0x50000, RZ ;  /* 0x000500002a007810 */ /* 0x040fe40007f1e0ff */
[----:B------:R-:W-:-:S03]  /*8700*/  IADD3 R4, P1, PT, R42, 0x51000, RZ ;  /* 0x000510002a047810 */ /* 0x000fc60007f3e0ff */
[--C-:B------:R-:W-:Y:S01]  /*8710*/  IMAD.X R77, RZ, RZ, R43.reuse, P0 ;  /* 0x000000ffff4d7224 */ /* 0x100fe200000e062b */
[----:B------:R-:W-:Y:S01]  /*8720*/  IADD3 R6, P0, PT, R42, 0x50200, RZ ;  /* 0x000502002a067810 */ /* 0x000fe20007f1e0ff */
[----:B------:R-:W-:-:S03]  /*8730*/  IMAD.X R73, RZ, RZ, R43, P1 ;  /* 0x000000ffff497224 */ /* 0x000fc600008e062b */
[----:B------:R-:W-:Y:S01]  /*8740*/  SHF.R.U64 R5, R0, 0x3, R77 ;  /* 0x0000000300057819 */ /* 0x000fe2000000124d */
[----:B------:R-:W-:Y:S01]  /*8750*/  IMAD.X R75, RZ, RZ, R43, P0 ;  /* 0x000000ffff4b7224 */ /* 0x000fe200000e062b */
[----:B------:R-:W-:Y:S02]  /*8760*/  IADD3 R3, P0, PT, R42, 0x51200, RZ ;  /* 0x000512002a037810 */ /* 0x000fe40007f1e0ff */
[----:B------:R-:W-:Y:S02]  /*8770*/  LOP3.LUT R76, R0, 0x70, R5, 0x78, !PT ;  /* 0x00000070004c7812 */ /* 0x000fe400078e7805 */
[----:B------:R-:W-:Y:S01]  /*8780*/  SHF.R.U64 R7, R6, 0x3, R75 ;  /* 0x0000000306077819 */ /* 0x000fe2000000124b */
[----:B------:R-:W-:Y:S01]  /*8790*/  IMAD.X R85, RZ, RZ, R43, P0 ;  /* 0x000000ffff557224 */ /* 0x000fe200000e062b */
[----:B------:R-:W-:Y:S01]  /*87a0*/  IADD3 R0, P0, PT, R42, 0x52000, RZ ;  /* 0x000520002a007810 */ /* 0x000fe20007f1e0ff */
[----:B------:R1:W-:Y:S01]  /*87b0*/  ST.E desc[UR40][R76.64], RZ ;  /* 0x000000ff4c007985 */ /* 0x0003e2000c101928 */
[----:B------:R-:W-:-:S02]  /*87c0*/  SHF.R.U64 R5, R4, 0x3, R73 ;  /* 0x0000000304057819 */ /* 0x000fc40000001249 */
[----:B------:R-:W-:Y:S01]  /*87d0*/  LOP3.LUT R74, R6, 0x70, R7, 0x78, !PT ;  /* 0x00000070064a7812 */ /* 0x000fe200078e7807 */
[----:B------:R-:W-:Y:S01]  /*87e0*/  IMAD.X R83, RZ, RZ, R43, P0 ;  /* 0x000000ffff537224 */ /* 0x000fe200000e062b */
[----:B------:R-:W-:Y:S02]  /*87f0*/  LOP3.LUT R72, R4, 0x70, R5, 0x78, !PT ;  /* 0x0000007004487812 */ /* 0x000fe400078e7805 */
[C---:B------:R-:W-:Y:S01]  /*8800*/  IADD3 R6, P0, PT, R42.reuse, 0x52200, RZ ;  /* 0x000522002a067810 */ /* 0x040fe20007f1e0ff */
[----:B------:R-:W-:Y:S01]  /*8810*/  ST.E desc[UR40][R74.64], RZ ;  /* 0x000000ff4a007985 */ /* 0x000fe2000c101928 */
[C---:B------:R-:W-:Y:S02]  /*8820*/  SHF.R.U64 R5, R3.reuse, 0x3, R85 ;  /* 0x0000000303057819 */ /* 0x040fe40000001255 */
[C---:B------:R-:W-:Y:S01]  /*8830*/  IADD3 R4, P1, PT, R42.reuse, 0x53000, RZ ;  /* 0x000530002a047810 */ /* 0x040fe20007f3e0ff */
[----:B------:R-:W-:Y:S01]  /*8840*/  IMAD.X R81, RZ, RZ, R43, P0 ;  /* 0x000000ffff517224 */ /* 0x000fe200000e062b */
[----:B------:R-:W-:Y:S01]  /*8850*/  LOP3.LUT R84, R3, 0x70, R5, 0x78, !PT ;  /* 0x0000007003547812 */ /* 0x000fe200078e7805 */
[----:B------:R2:W-:Y:S01]  /*8860*/  ST.E desc[UR40][R72.64], RZ ;  /* 0x000000ff48007985 */ /* 0x0005e2000c101928 */
[----:B------:R-:W-:Y:S01]  /*8870*/  IADD3 R3, P0, PT, R42, 0x53200, RZ ;  /* 0x000532002a037810 */ /* 0x000fe20007f1e0ff */
[----:B------:R-:W-:Y:S01]  /*8880*/  IMAD.X R79, RZ, RZ, R43, P1 ;  /* 0x000000ffff4f7224 */ /* 0x000fe200008e062b */
[----:B------:R-:W-:Y:S01]  /*8890*/  SHF.R.U64 R5, R0, 0x3, R83 ;  /* 0x0000000300057819 */ /* 0x000fe20000001253 */
[----:B------:R3:W-:Y:S01]  /*88a0*/  ST.E desc[UR40][R84.64], RZ ;  /* 0x000000ff54007985 */ /* 0x0007e2000c101928 */
[----:B------:R-:W-:Y:S01]  /*88b0*/  SHF.R.U64 R7, R6, 0x3, R81 ;  /* 0x0000000306077819 */ /* 0x000fe20000001251 */
[----:B------:R-:W-:Y:S01]  /*88c0*/  IMAD.X R67, RZ, RZ, R43, P0 ;  /* 0x000000ffff437224 */ /* 0x000fe200000e062b */
[----:B------:R-:W-:-:S02]  /*88d0*/  LOP3.LUT R82, R0, 0x70, R5, 0x78, !PT ;  /* 0x0000007000527812 */ /* 0x000fc400078e7805 */
[----:B------:R-:W-:Y:S02]  /*88e0*/  IADD3 R0, P0, PT, R42, 0x54000, RZ ;  /* 0x000540002a007810 */ /* 0x000fe40007f1e0ff */
[----:B------:R-:W-:Y:S01]  /*88f0*/  SHF.R.U64 R5, R4, 0x3, R79 ;  /* 0x0000000304057819 */ /* 0x000fe2000000124f */
[----:B------:R4:W-:Y:S01]  /*8900*/  ST.E desc[UR40][R82.64], RZ ;  /* 0x000000ff52007985 */ /* 0x0009e2000c101928 */
[----:B------:R-:W-:Y:S01]  /*8910*/  LOP3.LUT R80, R6, 0x70, R7, 0x78, !PT ;  /* 0x0000007006507812 */ /* 0x000fe200078e7807 */
[----:B------:R-:W-:Y:S01]  /*8920*/  IMAD.X R65, RZ, RZ, R43, P0 ;  /* 0x000000ffff417224 */ /* 0x000fe200000e062b */
[----:B------:R-:W-:Y:S02]  /*8930*/  LOP3.LUT R78, R4, 0x70, R5, 0x78, !PT ;  /* 0x00000070044e7812 */ /* 0x000fe400078e7805 */
[----:B------:R-:W-:Y:S01]  /*8940*/  IADD3 R6, P0, PT, R42, 0x54200, RZ ;  /* 0x000542002a067810 */ /* 0x000fe20007f1e0ff */
[----:B------:R5:W-:Y:S01]  /*8950*/  ST.E desc[UR40][R80.64], RZ ;  /* 0x000000ff50007985 */ /* 0x000be2000c101928 */
[----:B------:R-:W-:-:S02]  /*8960*/  SHF.R.U64 R5, R3, 0x3, R67 ;  /* 0x0000000303057819 */ /* 0x000fc40000001243 */
[C---:B------:R-:W-:Y:S01]  /*8970*/  IADD3 R4, P1, PT, R42.reuse, 0x55000, RZ ;  /* 0x000550002a047810 */ /* 0x040fe20007f3e0ff */
[----:B------:R-:W-:Y:S01]  /*8980*/  IMAD.X R63, RZ, RZ, R43, P0 ;  /* 0x000000ffff3f7224 */ /* 0x000fe200000e062b */
[----:B------:R-:W-:Y:S01]  /*8990*/  LOP3.LUT R66, R3, 0x70, R5, 0x78, !PT ;  /* 0x0000007003427812 */ /* 0x000fe200078e7805 */
[----:B------:R-:W-:Y:S01]  /*89a0*/  ST.E desc[UR40][R78.64], RZ ;  /* 0x000000ff4e007985 */ /* 0x000fe2000c101928 */
        /* <DEDUP_REMOVED lines=14> */
[----:B------:R-:W-:Y:S01]  /*8a90*/  ST.E desc[UR40][R62.64], RZ ;  /* 0x000000ff3e007985 */ /* 0x000fe2000c101928 */
[----:B------:R-:W-:-:S02]  /*8aa0*/  SHF.R.U64 R5, R3, 0x3, R55 ;  /* 0x0000000303057819 */ /* 0x000fc40000001237 */
        /* <DEDUP_REMOVED lines=13> */
[----:B------:R-:W-:Y:S01]  /*8b80*/  ST.E desc[UR40][R52.64], RZ ;  /* 0x000000ff34007985 */ /* 0x000fe2000c101928 */
        /* <DEDUP_REMOVED lines=13> */
[----:B------:R-:W-:Y:S01]  /*8c60*/  ST.E desc[UR40][R46.64], RZ ;  /* 0x000000ff2e007985 */ /* 0x000fe2000c101928 */
        /* <DEDUP_REMOVED lines=69> */
[----:B------:R-:W-:Y:S01]  /*90c0*/  SHF.R.U64 R6, R3, 0x3, R9 ;  /* 0x0000000303067819 */ /* 0x000fe20000001209 */
[----:B------:R5:W-:Y:S01]  /*90d0*/  ST.E desc[UR40][R12.64], RZ ;  /* 0x000000ff0c007985 */ /* 0x000be2000c101928 */
[----:B------:R-:W-:-:S02]  /*90e0*/  IADD3 R5, P0, PT, R42, 0x50600, RZ ;  /* 0x000506002a057810 */ /* 0x000fc40007f1e0ff */
[----:B------:R-:W-:Y:S01]  /*90f0*/  LOP3.LUT R8, R3, 0x70, R6, 0x78, !PT ;  /* 0x0000007003087812 */ /* 0x000fe200078e7806 */
[----:B------:R-:W-:Y:S01]  /*9100*/  ST.E desc[UR40][R10.64], RZ ;  /* 0x000000ff0a007985 */ /* 0x000fe2000c101928 */
[----:B------:R-:W-:Y:S01]  /*9110*/  SHF.R.U64 R3, R0, 0x3, R7 ;  /* 0x0000000300037819 */ /* 0x000fe20000001207 */
[----:B------:R-:W-:Y:S01]  /*9120*/  IMAD.X R71, RZ, RZ, R43, P0 ;  /* 0x000000ffff477224 */ /* 0x000fe200000e062b */
[----:B------:R-:W-:Y:S01]  /*9130*/  IADD3 R4, P1, PT, R42, 0x51400, RZ ;  /* 0x000514002a047810 */ /* 0x000fe20007f3e0ff */
[----:B------:R5:W-:Y:S01]  /*9140*/  ST.E desc[UR40][R8.64], RZ ;  /* 0x000000ff08007985 */ /* 0x000be2000c101928 */
[----:B------:R-:W-:Y:S02]  /*9150*/  LOP3.LUT R6, R0, 0x70, R3, 0x78, !PT ;  /* 0x0000007000067812 */ /* 0x000fe400078e7803 */
[C---:B------:R-:W-:Y:S01]  /*9160*/  SHF.R.U64 R3, R5.reuse, 0x3, R71 ;  /* 0x0000000305037819 */ /* 0x040fe20000001247 */
[----:B------:R-:W-:Y:S02]  /*9170*/  IMAD.X R69, RZ, RZ, R43, P1 ;  /* 0x000000ffff457224 */ /* 0x000fe400008e062b */
[----:B------:R5:W-:Y:S01]  /*9180*/  ST.E desc[UR40][R6.64], RZ ;  /* 0x000000ff06007985 */ /* 0x000be2000c101928 */
[----:B------:R-:W-:-:S02]  /*9190*/  LOP3.LUT R70, R5, 0x70, R3, 0x78, !PT ;  /* 0x0000007005467812 */ /* 0x000fc400078e7803 */
[----:B------:R-:W-:Y:S02]  /*91a0*/  IADD3 R3, P0, PT, R42, 0x51600, RZ ;  /* 0x000516002a037810 */ /* 0x000fe40007f1e0ff */
[C---:B------:R-:W-:Y:S01]  /*91b0*/  SHF.R.U64 R0, R4.reuse, 0x3, R69 ;  /* 0x0000000304007819 */ /* 0x040fe20000001245 */
[----:B------:R-:W-:Y:S02]  /*91c0*/  ST.E desc[UR40][R70.64], RZ ;  /* 0x000000ff46007985 */ /* 0x000fe4000c101928 */
[----:B-1----:R-:W-:Y:S01]  /*91d0*/  IMAD.X R77, RZ, RZ, R43, P0 ;  /* 0x000000ffff4d7224 */ /* 0x002fe200000e062b */
[----:B------:R-:W-:Y:S02]  /*91e0*/  LOP3.LUT R68, R4, 0x70, R0, 0x78, !PT ;  /* 0x0000007004447812 */ /* 0x000fe400078e7800 */
[C---:B------:R-:W-:Y:S02]  /*91f0*/  IADD3 R0, P0, PT, R42.reuse, 0x52600, RZ ;  /* 0x000526002a007810 */ /* 0x040fe40007f1e0ff */
[----:B------:R-:W-:Y:S01]  /*9200*/  IADD3 R4, P1, PT, R42, 0x52400, RZ ;  /* 0x000524002a047810 */ /* 0x000fe20007f3e0ff */
[----:B------:R1:W-:Y:S01]  /*9210*/  ST.E desc[UR40][R68.64], RZ ;  /* 0x000000ff44007985 */ /* 0x0003e2000c101928 */
[----:B------:R-:W-:Y:S01]  /*9220*/  SHF.R.U64 R5, R3, 0x3, R77 ;  /* 0x0000000303057819 */ /* 0x000fe2000000124d */
[----:B--2---:R-:W-:-:S02]  /*9230*/  IMAD.X R73, RZ, RZ, R43, P0 ;  /* 0x000000ffff497224 */ /* 0x004fc400000e062b */
[----:B------:R-:W-:Y:S01]  /*9240*/  IMAD.X R75, RZ, RZ, R43, P1 ;  /* 0x000000ffff4b7224 */ /* 0x000fe200008e062b */
[----:B------:R-:W-:Y:S02]  /*9250*/  LOP3.LUT R76, R3, 0x70, R5, 0x78, !PT ;  /* 0x00000070034c7812 */ /* 0x000fe400078e7805 */
[----:B------:R-:W-:Y:S02]  /*9260*/  SHF.R.U64 R3, R0, 0x3, R73 ;  /* 0x0000000300037819 */ /* 0x000fe40000001249 */
[----:B------:R-:W-:Y:S01]  /*9270*/  SHF.R.U64 R5, R4, 0x3, R75 ;  /* 0x0000000304057819 */ /* 0x000fe2000000124b */
[----:B------:R2:W-:Y:S01]  /*9280*/  ST.E desc[UR40][R76.64], RZ ;  /* 0x000000ff4c007985 */ /* 0x0005e2000c101928 */
[----:B------:R-:W-:Y:S02]  /*9290*/  LOP3.LUT R72, R0, 0x70, R3, 0x78, !PT ;  /* 0x0000007000487812 */ /* 0x000fe400078e7803 */
[----:B------:R-:W-:Y:S02]  /*92a0*/  IADD3 R3, P0, PT, R42, 0x53400, RZ ;  /* 0x000534002a037810 */ /* 0x000fe40007f1e0ff */
[----:B------:R-:W-:-:S02]  /*92b0*/  LOP3.LUT R74, R4, 0x70, R5, 0x78, !PT ;  /* 0x00000070044a7812 */ /* 0x000fc400078e7805 */
[C---:B------:R-:W-:Y:S01]  /*92c0*/  IADD3 R4, P1, PT, R42.reuse, 0x53600, RZ ;  /* 0x000536002a047810 */ /* 0x040fe20007f3e0ff */
[--C-:B---3--:R-:W-:Y:S01]  /*92d0*/  IMAD.X R85, RZ, RZ, R43.reuse, P0 ;  /* 0x000000ffff557224 */ /* 0x108fe200000e062b */
[----:B------:R-:W-:Y:S01]  /*92e0*/  IADD3 R0, P0, PT, R42, 0x54400, RZ ;  /* 0x000544002a007810 */ /* 0x000fe20007f1e0ff */
[----:B------:R-:W-:Y:S02]  /*92f0*/  ST.E desc[UR40][R74.64], RZ ;  /* 0x000000ff4a007985 */ /* 0x000fe4000c101928 */
[----:B----4-:R-:W-:Y:S01]  /*9300*/  IMAD.X R83, RZ, RZ, R43, P1 ;  /* 0x000000ffff537224 */ /* 0x010fe200008e062b */
[C---:B------:R-:W-:Y:S01]  /*9310*/  SHF.R.U64 R5, R3.reuse, 0x3, R85 ;  /* 0x0000000303057819 */ /* 0x040fe20000001255 */
[----:B-----5:R-:W-:Y:S01]  /*9320*/  IMAD.X R81, RZ, RZ, R43, P0 ;  /* 0x000000ffff517224 */ /* 0x020fe200000e062b */
[----:B------:R3:W-:Y:S02]  /*9330*/  ST.E desc[UR40][R72.64], RZ ;  /* 0x000000ff48007985 */ /* 0x0007e4000c101928 */
[----:B------:R-:W-:-:S02]  /*9340*/  LOP3.LUT R84, R3, 0x70, R5, 0x78, !PT ;  /* 0x0000007003547812 */ /* 0x000fc400078e7805 */
[----:B------:R-:W-:Y:S02]  /*9350*/  SHF.R.U64 R5, R4, 0x3, R83 ;  /* 0x0000000304057819 */ /* 0x000fe40000001253 */
[----:B------:R-:W-:Y:S01]  /*9360*/  SHF.R.U64 R3, R0, 0x3, R81 ;  /* 0x0000000300037819 */ /* 0x000fe20000001251 */
[----:B------:R4:W-:Y:S01]  /*9370*/  ST.E desc[UR40][R84.64], RZ ;  /* 0x000000ff54007985 */ /* 0x0009e2000c101928 */
[----:B------:R-:W-:Y:S02]  /*9380*/  LOP3.LUT R82, R4, 0x70, R5, 0x78, !PT ;  /* 0x0000007004527812 */ /* 0x000fe400078e7805 */
[----:B------:R-:W-:Y:S02]  /*9390*/  IADD3 R4, P0, PT, R42, 0x54600, RZ ;  /* 0x000546002a047810 */ /* 0x000fe40007f1e0ff */
[----:B------:R-:W-:Y:S01]  /*93a0*/  LOP3.LUT R80, R0, 0x70, R3, 0x78, !PT ;  /* 0x0000007000507812 */ /* 0x000fe200078e7803 */
[----:B------:R-:W-:Y:S01]  /*93b0*/  ST.E desc[UR40][R82.64], RZ ;  /* 0x000000ff52007985 */ /* 0x000fe2000c101928 */
[C---:B------:R-:W-:Y:S01]  /*93c0*/  IADD3 R3, P1, PT, R42.reuse, 0x55400, RZ ;  /* 0x000554002a037810 */ /* 0x040fe20007f3e0ff */
[--C-:B------:R-:W-:Y:S01]  /*93d0*/  IMAD.X R67, RZ, RZ, R43.reuse, P0 ;  /* 0x000000ffff437224 */ /* 0x100fe200000e062b */
[----:B------:R-:W-:Y:S01]  /*93e0*/  IADD3 R0, P0, PT, R42, 0x55600, RZ ;  /* 0x000556002a007810 */ /* 0x000fe20007f1e0ff */
[----:B------:R5:W-:Y:S02]  /*93f0*/  ST.E desc[UR40][R80.64], RZ ;  /* 0x000000ff50007985 */ /* 0x000be4000c101928 */
[----:B------:R-:W-:Y:S01]  /*9400*/  IMAD.X R79, RZ, RZ, R43, P1 ;  /* 0x000000ffff4f7224 */ /* 0x000fe200008e062b */
[----:B------:R-:W-:Y:S01]  /*9410*/  SHF.R.U64 R5, R4, 0x3, R67 ;  /* 0x0000000304057819 */ /* 0x000fe20000001243 */
[----:B------:R-:W-:-:S03]  /*9420*/  IMAD.X R65, RZ, RZ, R43, P0 ;  /* 0x000000ffff417224 */ /* 0x000fc600000e062b */
[----:B------:R-:W-:Y:S02]  /*9430*/  LOP3.LUT R66, R4, 0x70, R5, 0x78, !PT ;  /* 0x0000007004427812 */ /* 0x000fe400078e7805 */
[C---:B------:R-:W-:Y:S02]  /*9440*/  SHF.R.U64 R4, R0.reuse, 0x3, R65 ;  /* 0x0000000300047819 */ /* 0x040fe40000001241 */
[C---:B------:R-:W-:Y:S01]  /*9450*/  SHF.R.U64 R5, R3.reuse, 0x3, R79 ;  /* 0x0000000303057819 */ /* 0x040fe2000000124f */
[----:B------:R5:W-:Y:S01]  /*9460*/  ST.E desc[UR40][R66.64], RZ ;  /* 0x000000ff42007985 */ /* 0x000be2000c101928 */
[----:B------:R-:W-:Y:S02]  /*9470*/  LOP3.LUT R64, R0, 0x70, R4, 0x78, !PT ;  /* 0x0000007000407812 */ /* 0x000fe400078e7804 */
[----:B------:R-:W-:Y:S02]  /*9480*/  IADD3 R0, P0, PT, R42, 0x56400, RZ ;  /* 0x000564002a007810 */ /* 0x000fe40007f1e0ff */
[----:B------:R-:W-:-:S02]  /*9490*/  LOP3.LUT R78, R3, 0x70, R5, 0x78, !PT ;  /* 0x00000070034e7812 */ /* 0x000fc400078e7805 */
[C---:B------:R-:W-:Y:S01]  /*94a0*/  IADD3 R4, P1, PT, R42.reuse, 0x56600, RZ ;  /* 0x000566002a047810 */ /* 0x040fe20007f3e0ff */
[--C-:B------:R-:W-:Y:S01]  /*94b0*/  IMAD.X R61, RZ, RZ, R43.reuse, P0 ;  /* 0x000000ffff3d7224 */ /* 0x100fe200000e062b */
[----:B------:R-:W-:Y:S01]  /*94c0*/  IADD3 R3, P0, PT, R42, 0x57400, RZ ;  /* 0x000574002a037810 */ /* 0x000fe20007f1e0ff */
[----:B------:R-:W-:Y:S02]  /*94d0*/  ST.E desc[UR40][R78.64], RZ ;  /* 0x000000ff4e007985 */ /* 0x000fe4000c101928 */
[----:B------:R-:W-:Y:S01]  /*94e0*/  IMAD.X R63, RZ, RZ, R43, P1 ;  /* 0x000000ffff3f7224 */ /* 0x000fe200008e062b */
[C---:B------:R-:W-:Y:S01]  /*94f0*/  SHF.R.U64 R5, R0.reuse, 0x3, R61 ;  /* 0x0000000300057819 */ /* 0x040fe2000000123d */
[----:B------:R-:W-:Y:S01]  /*9500*/  IMAD.X R55, RZ, RZ, R43, P0 ;  /* 0x000000ffff377224 */ /* 0x000fe200000e062b */
[----:B------:R5:W-:Y:S02]  /*9510*/  ST.E desc[UR40][R64.64], RZ ;  /* 0x000000ff40007985 */ /* 0x000be4000c101928 */
[----:B------:R-:W-:-:S02]  /*9520*/  LOP3.LUT R60, R0, 0x70, R5, 0x78, !PT ;  /* 0x00000070003c7812 */ /* 0x000fc400078e7805 */
[C---:B------:R-:W-:Y:S02]  /*9530*/  SHF.R.U64 R0, R3.reuse, 0x3, R55 ;  /* 0x0000000303007819 */ /* 0x040fe40000001237 */
[----:B------:R-:W-:Y:S01]  /*9540*/  SHF.R.U64 R5, R4, 0x3, R63 ;  /* 0x0000000304057819 */ /* 0x000fe2000000123f */
[----:B------:R5:W-:Y:S01]  /*9550*/  ST.E desc[UR40][R60.64], RZ ;  /* 0x000000ff3c007985 */ /* 0x000be2000c101928 */
[----:B------:R-:W-:Y:S02]  /*9560*/  LOP3.LUT R54, R3, 0x70, R0, 0x78, !PT ;  /* 0x0000007003367812 */ /* 0x000fe400078e7800 */
[----:B------:R-:W-:Y:S02]  /*9570*/  IADD3 R0, P0, PT, R42, 0x57600, RZ ;  /* 0x000576002a007810 */ /* 0x000fe40007f1e0ff */
[----:B------:R-:W-:Y:S02]  /*9580*/  LOP3.LUT R62, R4, 0x70, R5, 0x78, !PT ;  /* 0x00000070043e7812 */ /* 0x000fe400078e7805 */
        /* <DEDUP_REMOVED lines=106> */
[--C-:B-1----:R-:W-:Y:S01]  /*9c30*/  IMAD.X R69, RZ, RZ, R43.reuse, P0 ;  /* 0x000000ffff457224 */ /* 0x102fe200000e062b */
[----:B------:R-:W-:Y:S01]  /*9c40*/  IADD3 R3, P0, PT, R42, 0x53800, RZ ;  /* 0x000538002a037810 */ /* 0x000fe20007f1e0ff */
[----:B------:R-:W-:Y:S02]  /*9c50*/  ST.E desc[UR40][R10.64], RZ ;  /* 0x000000ff0a007985 */ /* 0x000fe4000c101928 */
[----:B--2---:R-:W-:Y:S01]  /*9c60*/  IMAD.X R77, RZ, RZ, R43, P1 ;  /* 0x000000ffff4d7224 */ /* 0x004fe200008e062b */
        /* <DEDUP_REMOVED lines=11> */
[--C-:B---3--:R-:W-:Y:S01]  /*9d20*/  IMAD.X R73, RZ, RZ, R43.reuse, P0 ;  /* 0x000000ffff497224 */ /* 0x108fe200000e062b */
[----:B------:R-:W-:Y:S01]  /*9d30*/  IADD3 R3, P0, PT, R42, 0x54a00, RZ ;  /* 0x00054a002a037810 */ /* 0x000fe20007f1e0ff */
[----:B------:R-:W-:Y:S02]  /*9d40*/  ST.E desc[UR40][R76.64], RZ ;  /* 0x000000ff4c007985 */ /* 0x000fe4000c101928 */
[----:B----4-:R-:W-:Y:S01]  /*9d50*/  IMAD.X R85, RZ, RZ, R43, P1 ;  /* 0x000000ffff557224 */ /* 0x010fe200008e062b */
        /* <DEDUP_REMOVED lines=11> */
[--C-:B-----5:R-:W-:Y:S01]  /*9e10*/  IMAD.X R81, RZ, RZ, R43.reuse, P0 ;  /* 0x000000ffff517224 */ /* 0x120fe200000e062b */
        /* <DEDUP_REMOVED lines=106> */
[----:B------:R1:W-:Y:S02]  /*a4c0*/  ST.E desc[UR40][R32.64], RZ ;  /* 0x000000ff20007985 */ /* 0x0003e4000c101928 */
        /* <DEDUP_REMOVED lines=29> */
[----:B------:R1:W-:Y:S02]  /*a6a0*/  ST.E desc[UR40][R18.64], RZ ;  /* 0x000000ff12007985 */ /* 0x0003e4000c101928 */
        /* <DEDUP_REMOVED lines=14> */
[----:B------:R1:W-:Y:S02]  /*a790*/  ST.E desc[UR40][R68.64], RZ ;  /* 0x000000ff44007985 */ /* 0x0003e4000c101928 */
[----:B------:R-:W-:Y:S01]  /*a7a0*/  IMAD.X R77, RZ, RZ, R43, P1 ;  /* 0x000000ffff4d7224 */ /* 0x000fe200008e062b */
[C---:B------:R-:W-:Y:S01]  /*a7b0*/  SHF.R.U64 R5, R0.reuse, 0x3, R71 ;  /* 0x0000000300057819 */ /* 0x040fe20000001247 */
[----:B----4-:R-:W-:Y:S01]  /*a7c0*/  IMAD.X R73, RZ, RZ, R43, P0 ;  /* 0x000000ffff497224 */ /* 0x010fe200000e062b */
        /* <DEDUP_REMOVED lines=108> */
[C---:B------:R-:W-:Y:S01]  /*ae90*/  SHF.R.U64 R0, R4.reuse, 0x3, R29 ;  /* 0x0000000304007819 */ /* 0x040fe2000000121d */
[----:B------:R1:W-:Y:S01]  /*aea0*/  ST.E desc[UR40][R30.64], RZ ;  /* 0x000000ff1e007985 */ /* 0x0003e2000c101928 */
[----:B------:R-:W-:Y:S02]  /*aeb0*/  LOP3.LUT R38, R3, 0x70, R5, 0x78, !PT ;  /* 0x0000007003267812 */ /* 0x000fe400078e7805 */
[----:B------:R-:W-:-:S03]  /*aec0*/  LOP3.LUT R28, R4, 0x70, R0, 0x78, !PT ;  /* 0x00000070041c7812 */ /* 0x000fc600078e7800 */
[----:B------:R1:W-:Y:S04]  /*aed0*/  ST.E desc[UR40][R38.64], RZ ;  /* 0x000000ff26007985 */ /* 0x0003e8000c101928 */
[----:B------:R1:W-:Y:S01]  /*aee0*/  ST.E desc[UR40][R28.64], RZ ;  /* 0x000000ff1c007985 */ /* 0x0003e2000c101928 */
[----:B------:R-:W-:Y:S05]  /*aef0*/  @!P5 BRA `(.L_x_158) ;  /* 0x0000000000d0d947 */ /* 0x000fea0003800000 */
[----:B------:R-:W2:Y:S01]  /*af00*/  LDC R4, c[0x0][0x904] ;  /* 0x00024100ff047b82 */ /* 0x000ea20000000800 */
[----:B------:R-:W3:Y:S01]  /*af10*/  LDCU.64 UR4, c[0x0][0x908] ;  /* 0x00012100ff0477ac */ /* 0x000ee20008000a00 */
[----:B------:R-:W4:Y:S01]  /*af20*/  S2R R0, SR_TID.X ;  /* 0x0000000000007919 */ /* 0x000f220000002100 */
[----:B------:R-:W-:Y:S01]  /*af30*/  BSSY.RECONVERGENT B0, `(.L_x_158) ;  /* 0x0000030000007945 */ /* 0x000fe20003800200 */
[----:B---3--:R-:W-:Y:S01]  /*af40*/  IMAD.HI.U32 R3, R57, UR4, RZ ;  /* 0x0000000439037c27 */ /* 0x008fe2000f8e00ff */
[----:B------:R-:W3:Y:S01]  /*af50*/  LDCU UR4, c[0x0][0x380] ;  /* 0x00007000ff0477ac */ /* 0x000ee20008000800 */
[----:B--2---:R-:W-:-:S03]  /*af60*/  ISETP.NE.AND P0, PT, R4, 0x1, PT ;  /* 0x000000010400780c */ /* 0x004fc60003f05270 */
[----:B------:R-:W-:-:S04]  /*af70*/  SHF.R.U32.HI R3, RZ, UR5, R3 ;  /* 0x00000005ff037c19 */ /* 0x000fc80008011603 */
[----:B------:R-:W-:Y:S02]  /*af80*/  SEL R3, R57, R3, !P0 ;  /* 0x0000000339037207 */ /* 0x000fe40004000000 */
[----:B----4-:R-:W-:-:S03]  /*af90*/  LOP3.LUT R0, R0, 0x7f, RZ, 0xc0, !PT ;  /* 0x0000007f00007812 */ /* 0x010fc600078ec0ff */
[----:B------:R-:W-:-:S04]  /*afa0*/  IMAD.MOV R3, RZ, RZ, -R3 ;  /* 0x000000ffff037224 */ /* 0x000fc800078e0a03 */
[----:B------:R-:W-:-:S04]  /*afb0*/  IMAD R3, R4, R3, R57 ;  /* 0x0000000304037224 */ /* 0x000fc800078e0239 */
[----:B------:R-:W-:-:S05]  /*afc0*/  IMAD R3, R3, 0x100, R0 ;  /* 0x0000010003037824 */ /* 0x000fca00078e0200 */
[----:B---3--:R-:W-:-:S13]  /*afd0*/  ISETP.GE.AND P0, PT, R3, UR4, PT ;  /* 0x0000000403007c0c */ /* 0x008fda000bf06270 */
[----:B------:R-:W-:Y:S05]  /*afe0*/  @P0 BRA `(.L_x_159) ;  /* 0x0000000000900947 */ /* 0x000fea0003800000 */
[----:B------:R-:W1:Y:S01]  /*aff0*/  LDC R5, c[0x0][0x38c] ;  /* 0x0000e300ff057b82 */ /* 0x000e620000000800 */
[----:B------:R-:W2:Y:S01]  /*b000*/  LDCU UR6, c[0x0][0x890] ;  /* 0x00011200ff0677ac */ /* 0x000ea20008000800 */
[----:B------:R-:W3:Y:S01]  /*b010*/  LDCU.64 UR4, c[0x0][0x888] ;  /* 0x00011100ff0477ac */ /* 0x000ee20008000a00 */
[----:B--2---:R-:W-:Y:S01]  /*b020*/  IMAD R3, R22, UR6, R3 ;  /* 0x0000000616037c24 */ /* 0x004fe2000f8e0203 */
[----:B-1----:R-:W-:-:S04]  /*b030*/  IABS R6, R5 ;  /* 0x0000000500067213 */ /* 0x002fc80000000000 */
[----:B------:R-:W1:Y:S08]  /*b040*/  I2F.RP R8, R6 ;  /* 0x0000000600087306 */ /* 0x000e700000209400 */
[----:B-1----:R-:W1:Y:S02]  /*b050*/  MUFU.RCP R8, R8 ;  /* 0x0000000800087308 */ /* 0x002e640000001000 */
[----:B-1----:R-:W-:-:S06]  /*b060*/  IADD3 R8, PT, PT, R8, 0xffffffe, RZ ;  /* 0x0ffffffe08087810 */ /* 0x002fcc0007ffe0ff */
[----:B------:R-:W1:Y:S02]  /*b070*/  F2I.FTZ.U32.TRUNC.NTZ R9, R8 ;  /* 0x0000000800097305 */ /* 0x000e64000021f000 */
[----:B-1----:R-:W-:Y:S01]  /*b080*/  IADD3 R0, PT, PT, RZ, -R9, RZ ;  /* 0x80000009ff007210 */ /* 0x002fe20007ffe0ff */
[----:B------:R-:W-:-:S04]  /*b090*/  IMAD.MOV.U32 R8, RZ, RZ, RZ ;  /* 0x000000ffff087224 */ /* 0x000fc800078e00ff */
[----:B------:R-:W-:Y:S01]  /*b0a0*/  IMAD R4, R0, R6, RZ ;  /* 0x0000000600047224 */ /* 0x000fe200078e02ff */
[----:B------:R-:W-:-:S03]  /*b0b0*/  IABS R0, R2 ;  /* 0x0000000200007213 */ /* 0x000fc60000000000 */
[----:B------:R-:W-:Y:S01]  /*b0c0*/  IMAD.HI.U32 R7, R9, R4, R8 ;  /* 0x0000000409077227 */ /* 0x000fe200078e0008 */
[----:B------:R-:W-:Y:S01]  /*b0d0*/  MOV R4, R0 ;  /* 0x0000000000047202 */ /* 0x000fe20000000f00 */
[----:B------:R-:W1:Y:S04]  /*b0e0*/  LDC.64 R8, c[0x0][0x880] ;  /* 0x00022000ff087b82 */ /* 0x000e680000000a00 */
[----:B------:R-:W-:-:S04]  /*b0f0*/  IMAD.HI.U32 R7, R7, R4, RZ ;  /* 0x0000000407077227 */ /* 0x000fc800078e00ff */
[----:B------:R-:W-:-:S04]  /*b100*/  IMAD.MOV R0, RZ, RZ, -R7 ;  /* 0x000000ffff007224 */ /* 0x000fc800078e0a07 */
[----:B------:R-:W-:-:S05]  /*b110*/  IMAD R0, R6, R0, R4 ;  /* 0x0000000006007224 */ /* 0x000fca00078e0204 */
[----:B------:R-:W-:-:S13]  /*b120*/  ISETP.GT.U32.AND P1, PT, R6, R0, PT ;  /* 0x000000000600720c */ /* 0x000fda0003f24070 */
[-C--:B------:R-:W-:Y:S01]  /*b130*/  @!P1 IADD3 R0, PT, PT, R0, -R6.reuse, RZ ;  /* 0x8000000600009210 */ /* 0x080fe20007ffe0ff */
[----:B------:R-:W-:Y:S01]  /*b140*/  @!P1 VIADD R7, R7, 0x1 ;  /* 0x0000000107079836 */ /* 0x000fe20000000000 */
[----:B------:R-:W-:Y:S02]  /*b150*/  ISETP.NE.AND P1, PT, R5, RZ, PT ;  /* 0x000000ff0500720c */ /* 0x000fe40003f25270 */
[----:B------:R-:W-:Y:S02]  /*b160*/  ISETP.GE.U32.AND P2, PT, R0, R6, PT ;  /* 0x000000060000720c */ /* 0x000fe40003f46070 */
[----:B------:R-:W-:-:S04]  /*b170*/  LOP3.LUT R0, R2, R5, RZ, 0x3c, !PT ;  /* 0x0000000502007212 */ /* 0x000fc800078e3cff */
[----:B------:R-:W-:-:S07]  /*b180*/  ISETP.GE.AND P0, PT, R0, RZ, PT ;  /* 0x000000ff0000720c */ /* 0x000fce0003f06270 */
[----:B------:R-:W-:-:S06]  /*b190*/  @P2 IADD3 R7, PT, PT, R7, 0x1, RZ ;  /* 0x0000000107072810 */ /* 0x000fcc0007ffe0ff */
[----:B------:R-:W-:Y:S01]  /*b1a0*/  @!P0 IMAD.MOV R7, RZ, RZ, -R7 ;  /* 0x000000ffff078224 */ /* 0x000fe200078e0a07 */
[----:B------:R-:W-:-:S04]  /*b1b0*/  @!P1 LOP3.LUT R7, RZ, R5, RZ, 0x33, !PT ;  /* 0x00000005ff079212 */ /* 0x000fc800078e33ff */
[C---:B------:R-:W-:Y:S01]  /*b1c0*/  IADD3 R0, PT, PT, -R7.reuse, RZ, RZ ;  /* 0x000000ff07007210 */ /* 0x040fe20007ffe1ff */
[----:B---3--:R-:W-:-:S04]  /*b1d0*/  IMAD R3, R7, UR5, R3 ;  /* 0x0000000507037c24 */ /* 0x008fc8000f8e0203 */
[----:B------:R-:W-:-:S04]  /*b1e0*/  IMAD R0, R5, R0, R2 ;  /* 0x0000000005007224 */ /* 0x000fc800078e0202 */
[----:B------:R-:W-:Y:S02]  /*b1f0*/  IMAD R3, R0, UR4, R3 ;  /* 0x0000000400037c24 */ /* 0x000fe4000f8e0203 */
[----:B------:R-:W-:Y:S02]  /*b200*/  IMAD.MOV.U32 R0, RZ, RZ, -0x800000 ;  /* 0xff800000ff007424 */ /* 0x000fe400078e00ff */
[----:B-1----:R-:W-:-:S05]  /*b210*/  IMAD.WIDE R8, R3, 0x4, R8 ;  /* 0x0000000403087825 */ /* 0x002fca00078e0208 */
[----:B------:R2:W-:Y:S02]  /*b220*/  STG.E desc[UR40][R8.64], R0 ;  /* 0x0000000008007986 */ /* 0x0005e4000c101928 */
.L_x_159:
[----:B------:R-:W-:Y:S05]  /*b230*/  BSYNC.RECONVERGENT B0 ;  /* 0x0000000000007941 */ /* 0x000fea0003800200 */
.L_x_158:
[----:B------:R-:W-:-:S09]  /*b240*/  UISETP.NE.AND UP0, UPT, UR37, URZ, UPT ;  /* 0x000000ff2500728c */ /* 0x000fd2000bf05270 */
[----:B------:R-:W-:Y:S05]  /*b250*/  BRA.U UP0, `(.L_x_160) ;  /* 0x0000000100047547 */ /* 0x000fea000b800000 */
[----:B------:R-:W-:Y:S05]  /*b260*/  BPT.TRAP 0x1 ;  /* 0x000000040000795c */ /* 0x000fea0000300000 */
.L_x_160:
[C---:B-1----:R-:W-:Y:S01]  /*b270*/  IADD3 R6, P0, PT, R42.reuse, 0x60000, RZ ;  /* 0x000600002a067810 */ /* 0x042fe20007f1e0ff */
[----:B------:R-:W1:Y:S01]  /*b280*/  S2UR UR4, SR_CgaCtaId ;  /* 0x00000000000479c3 */ /* 0x000e620000008800 */
[C---:B------:R-:W-:Y:S01]  /*b290*/  IADD3 R3, P1, PT, R42.reuse, 0x60200, RZ ;  /* 0x000602002a037810 */ /* 0x040fe20007f3e0ff */
[----:B------:R-:W-:Y:S01]  /*b2a0*/  UMOV UR5, 0x400 ;  /* 0x0000040000057882 */ /* 0x000fe20000000000 */
[----:B------:R-:W-:Y:S01]  /*b2b0*/  STL.64 [R1+0x78], R56 ;  /* 0x0000783801007387 */ /* 0x000fe20000100a00 */
[--C-:B------:R-:W-:Y:S01]  /*b2c0*/  IMAD.X R81, RZ, RZ, R43.reuse, P0 ;  /* 0x000000ffff517224 */ /* 0x100fe200000e062b */
[C---:B------:R-:W-:Y:S01]  /*b2d0*/  IADD3 R5, P0, PT, R42.reuse, 0x61000, RZ ;  /* 0x000610002a057810 */ /* 0x040fe20007f1e0ff */
[----:B------:R-:W-:Y:S01]  /*b2e0*/  IMAD.X R79, RZ, RZ, R43, P1 ;  /* 0x000000ffff4f7224 */ /* 0x000fe200008e062b */
[----:B--2---:R-:W-:Y:S01]  /*b2f0*/  IADD3 R0, P1, PT, R42, 0x61200, RZ ;  /* 0x000612002a007810 */ /* 0x004fe20007f3e0ff */
[----:B------:R-:W-:Y:S01]  /*b300*/  STL.64 [R1+0x70], R22 ;  /* 0x0000701601007387 */ /* 0x000fe20000100a00 */
[C---:B------:R-:W-:Y:S01]  /*b310*/  SHF.R.U64 R7, R6.reuse, 0x3, R81 ;  /* 0x0000000306077819 */ /* 0x040fe20000001251 */
[----:B------:R-:W-:Y:S01]  /*b320*/  IMAD.X R77, RZ, RZ, R43, P0 ;  /* 0x000000ffff4d7224 */ /* 0x000fe200000e062b */
[C---:B------:R-:W-:Y:S01]  /*b330*/  SHF.R.U64 R4, R3.reuse, 0x3, R79 ;  /* 0x0000000303047819 */ /* 0x040fe2000000124f */
[----:B------:R-:W-:Y:S01]  /*b340*/  IMAD.X R67, RZ, RZ, R43, P1 ;  /* 0x000000ffff437224 */ /* 0x000fe200008e062b */
[----:B------:R-:W-:Y:S01]  /*b350*/  LOP3.LUT R80, R6, 0x70, R7, 0x78, !PT ;  /* 0x0000007006507812 */ /* 0x000fe200078e7807 */
[----:B------:R-:W-:Y:S01]  /*b360*/  STL [R1+0x80], R58 ;  /* 0x0000803a01007387 */ /* 0x000fe20000100800 */
[----:B------:R-:W-:Y:S01]  /*b370*/  LOP3.LUT R78, R3, 0x70, R4, 0x78, !PT ;  /* 0x00000070034e7812 */ /* 0x000fe200078e7804 */
[----:B------:R-:W-:Y:S01]  /*b380*/  UISETP.NE.AND UP0, UPT, UR37, URZ, UPT ;  /* 0x000000ff2500728c */ /* 0x000fe2000bf05270 */
[----:B------:R-:W-:-:S02]  /*b390*/  IADD3 R6, P0, PT, R42, 0x62000, RZ ;  /* 0x000620002a067810 */ /* 0x000fc40007f1e0ff */
[----:B------:R-:W-:Y:S02]  /*b3a0*/  IADD3 R3, P1, PT, R42, 0x62200, RZ ;  /* 0x000622002a037810 */ /* 0x000fe40007f3e0ff */
[C---:B------:R-:W-:Y:S01]  /*b3b0*/  SHF.R.U64 R4, R0.reuse, 0x3, R67 ;  /* 0x0000000300047819 */ /* 0x040fe20000001243 */
[----:B------:R-:W-:Y:S01]  /*b3c0*/  IMAD.X R65, RZ, RZ, R43, P0 ;  /* 0x000000ffff417224 */ /* 0x000fe200000e062b */
[C---:B------:R-:W-:Y:S01]  /*b3d0*/  SHF.R.U64 R7, R5.reuse, 0x3, R77 ;  /* 0x0000000305077819 */ /* 0x040fe2000000124d */
[----:B------:R-:W-:Y:S01]  /*b3e0*/  IMAD.X R63, RZ, RZ, R43, P1 ;  /* 0x000000ffff3f7224 */ /* 0x000fe200008e062b */
[----:B------:R-:W-:Y:S01]  /*b3f0*/  LOP3.LUT R66, R0, 0x70, R4, 0x78, !PT ;  /* 0x0000007000427812 */ /* 0x000fe200078e7804 */
[----:B-1----:R-:W-:Y:S01]  /*b400*/  ULEA UR4, UR4, UR5, 0x18 ;  /* 0x0000000504047291 */ /* 0x002fe2000f8ec0ff */
[----:B------:R-:W-:Y:S02]  /*b410*/  IADD3 R0, P1, PT, R42, 0x63200, RZ ;  /* 0x000632002a007810 */ /* 0x000fe40007f3e0ff */
[----:B------:R-:W-:-:S02]  /*b420*/  LOP3.LUT R76, R5, 0x70, R7, 0x78, !PT ;  /* 0x00000070054c7812 */ /* 0x000fc400078e7807 */
[----:B------:R-:W-:Y:S01]  /*b430*/  IADD3 R5, P0, PT, R42, 0x63000, RZ ;  /* 0x000630002a057810 */ /* 0x000fe20007f1e0ff */
[----:B------:R-:W-:Y:S01]  /*b440*/  IMAD.X R55, RZ, RZ, R43, P1 ;  /* 0x000000ffff377224 */ /* 0x000fe200008e062b */
[C---:B------:R-:W-:Y:S02]  /*b450*/  SHF.R.U64 R7, R6.reuse, 0x3, R65 ;  /* 0x0000000306077819 */ /* 0x040fe40000001241 */
[C---:B------:R-:W-:Y:S01]  /*b460*/  SHF.R.U64 R4, R3.reuse, 0x3, R63 ;  /* 0x0000000303047819 */ /* 0x040fe2000000123f */
[----:B------:R-:W-:Y:S01]  /*b470*/  IMAD.X R61, RZ, RZ, R43, P0 ;  /* 0x000000ffff3d7224 */ /* 0x000fe200000e062b */
[----:B------:R-:W-:Y:S01]  /*b480*/  LOP3.LUT R64, R6, 0x70, R7, 0x78, !PT ;  /* 0x0000007006407812 */ /* 0x000fe200078e7807 */
[----:B------:R-:W-:Y:S01]  /*b490*/  SYNCS.ARRIVE.TRANS64.A1T0 RZ, [UR4+0x700b0], RZ ;  /* 0x0700b0ffffff79a7 */ /* 0x000fe20008100004 */
[----:B------:R-:W-:Y:S01]  /*b4a0*/  LOP3.LUT R62, R3, 0x70, R4, 0x78, !PT ;  /* 0x00000070033e7812 */ /* 0x000fe200078e7804 */
[----:B------:R-:W-:Y:S01]  /*b4b0*/  ST.E desc[UR40][R80.64], RZ ;  /* 0x000000ff50007985 */ /* 0x000fe2000c101928 */
[----:B------:R-:W-:-:S02]  /*b4c0*/  IADD3 R6, P0, PT, R42, 0x64000, RZ ;  /* 0x000640002a067810 */ /* 0x000fc40007f1e0ff */
[----:B------:R-:W-:Y:S01]  /*b4d0*/  IADD3 R3, P1, PT, R42, 0x64200, RZ ;  /* 0x000642002a037810 */ /* 0x000fe20007f3e0ff */
[----:B------:R1:W-:Y:S01]  /*b4e0*/  ST.E desc[UR40][R78.64], RZ ;  /* 0x000000ff4e007985 */ /* 0x0003e2000c101928 */
[C---:B------:R-:W-:Y:S01]  /*b4f0*/  SHF.R.U64 R4, R0.reuse, 0x3, R55 ;  /* 0x0000000300047819 */ /* 0x040fe20000001237 */
[----:B------:R-:W-:Y:S01]  /*b500*/  IMAD.X R53, RZ, RZ, R43, P0 ;  /* 0x000000ffff357224 */ /* 0x000fe200000e062b */
[C---:B------:R-:W-:Y:S01]  /*b510*/  SHF.R.U64 R7, R5.reuse, 0x3, R61 ;  /* 0x0000000305077819 */ /* 0x040fe2000000123d */
[----:B------:R-:W-:Y:S01]  /*b520*/  IMAD.X R51, RZ, RZ, R43, P1 ;  /* 0x000000ffff337224 */ /* 0x000fe200008e062b */
[----:B------:R-:W-:Y:S01]  /*b530*/  LOP3.LUT R54, R0, 0x70, R4, 0x78, !PT ;  /* 0x0000007000367812 */ /* 0x000fe200078e7804 */
[----:B------:R2:W-:Y:S01]  /*b540*/  ST.E desc[UR40][R76.64], RZ ;  /* 0x000000ff4c007985 */ /* 0x0005e2000c101928 */
[C---:B------:R-:W-:Y:S02]  /*b550*/  IADD3 R0, P1, PT, R42.reuse, 0x65200, RZ ;  /* 0x000652002a007810 */ /* 0x040fe40007f3e0ff */
[----:B------:R-:W-:Y:S01]  /*b560*/  LOP3.LUT R60, R5, 0x70, R7, 0x78, !PT ;  /* 0x00000070053c7812 */ /* 0x000fe200078e7807 */
[----:B------:R-:W-:Y:S01]  /*b570*/  ST.E desc[UR40][R66.64], RZ ;  /* 0x000000ff42007985 */ /* 0x000fe2000c101928 */
[----:B------:R-:W-:Y:S01]  /*b580*/  IADD3 R5, P0, PT, R42, 0x65000, RZ ;  /* 0x000650002a057810 */ /* 0x000fe20007f1e0ff */
[----:B------:R-:W-:Y:S01]  /*b590*/  IMAD.X R47, RZ, RZ, R43, P1 ;  /* 0x000000ffff2f7224 */ /* 0x000fe200008e062b */
[C---:B------:R-:W-:Y:S01]  /*b5a0*/  SHF.R.U64 R7, R6.reuse, 0x3, R53 ;  /* 0x0000000306077819 */ /* 0x040fe20000001235 */
[----:B------:R3:W-:Y:S01]  /*b5b0*/  ST.E desc[UR40][R64.64], RZ ;  /* 0x000000ff40007985 */ /* 0x0007e2000c101928 */
[C---:B------:R-:W-:Y:S01]  /*b5c0*/  SHF.R.U64 R4, R3.reuse, 0x3, R51 ;  /* 0x0000000303047819 */ /* 0x040fe20000001233 */
[----:B------:R-:W-:Y:S01]  /*b5d0*/  IMAD.X R49, RZ, RZ, R43, P0 ;  /* 0x000000ffff317224 */ /* 0x000fe200000e062b */
[----:B------:R-:W-:Y:S01]  /*b5e0*/  LOP3.LUT R52, R6, 0x70, R7, 0x78, !PT ;  /* 0x0000007006347812 */ /* 0x000fe200078e7807 */
[----:B------:R4:W-:Y:S01]  /*b5f0*/  ST.E desc[UR40][R62.64], RZ ;  /* 0x000000ff3e007985 */ /* 0x0009e2000c101928 */
[----:B------:R-:W-:-:S02]  /*b600*/  LOP3.LUT R50, R3, 0x70, R4, 0x78, !PT ;  /* 0x0000007003327812 */ /* 0x000fc400078e7804 */
[C---:B------:R-:W-:Y:S01]  /*b610*/  IADD3 R6, P0, PT, R42.reuse, 0x66000, RZ ;  /* 0x000660002a067810 */ /* 0x040fe20007f1e0ff */
[----:B------:R-:W-:Y:S01]  /*b620*/  ST.E desc[UR40][R60.64], RZ ;  /* 0x000000ff3c007985 */ /* 0x000fe2000c101928 */
[----:B------:R-:W-:Y:S02]  /*b630*/  IADD3 R3, P1, PT, R42, 0x66200, RZ ;  /* 0x000662002a037810 */ /* 0x000fe40007f3e0ff */
[C---:B------:R-:W-:Y:S01]  /*b640*/  SHF.R.U64 R4, R0.reuse, 0x3, R47 ;  /* 0x0000000300047819 */ /* 0x040fe2000000122f */
[----:B------:R-:W-:Y:S01]  /*b650*/  IMAD.X R45, RZ, RZ, R43, P0 ;  /* 0x000000ffff2d7224 */ /* 0x000fe200000e062b */
[----:B------:R-:W-:Y:S01]  /*b660*/  SHF.R.U64 R7, R5, 0x3, R49 ;  /* 0x0000000305077819 */ /* 0x000fe20000001231 */
[----:B------:R-:W-:Y:S01]  /*b670*/  IMAD.X R41, RZ, RZ, R43, P1 ;  /* 0x000000ffff297224 */ /* 0x000fe200008e062b */
[----:B------:R-:W-:Y:S01]  /*b680*/  LOP3.LUT R46, R0, 0x70, R4, 0x78, !PT ;  /* 0x00000070002e7812 */ /* 0x000fe200078e7804 */
[----:B------:R4:W-:Y:S01]  /*b690*/  ST.E desc[UR40][R54.64], RZ ;  /* 0x000000ff36007985 */ /* 0x0009e2000c101928 */
[----:B------:R-:W-:-:S02]  /*b6a0*/  IADD3 R0, P1, PT, R42, 0x67200, RZ ;  /* 0x000672002a007810 */ /* 0x000fc40007f3e0ff */
[----:B------:R-:W-:Y:S01]  /*b6b0*/  LOP3.LUT R48, R5, 0x70, R7, 0x78, !PT ;  /* 0x0000007005307812 */ /* 0x000fe200078e7807 */
[----:B------:R4:W-:Y:S01]  /*b6c0*/  ST.E desc[UR40][R52.64], RZ ;  /* 0x000000ff34007985 */ /* 0x0009e2000c101928 */
[----:B------:R-:W-:Y:S01]  /*b6d0*/  IADD3 R5, P0, PT, R42, 0x67000, RZ ;  /* 0x000670002a057810 */ /* 0x000fe20007f1e0ff */
[----:B------:R-:W-:Y:S01]  /*b6e0*/  IMAD.X R37, RZ, RZ, R43, P1 ;  /* 0x000000ffff257224 */ /* 0x000fe200008e062b */
[C---:B------:R-:W-:Y:S01]  /*b6f0*/  SHF.R.U64 R7, R6.reuse, 0x3, R45 ;  /* 0x0000000306077819 */ /* 0x040fe2000000122d */
[----:B------:R-:W-:Y:S01]  /*b700*/  ST.E desc[UR40][R50.64], RZ ;  /* 0x000000ff32007985 */ /* 0x000fe2000c101928 */
[C---:B------:R-:W-:Y:S01]  /*b710*/  SHF.R.U64 R4, R3.reuse, 0x3, R41 ;  /* 0x0000000303047819 */ /* 0x040fe20000001229 */
[----:B------:R-:W-:Y:S01]  /*b720*/  IMAD.X R39, RZ, RZ, R43, P0 ;  /* 0x000000ffff277224 */ /* 0x000fe200000e062b */
[----:B------:R-:W-:Y:S01]  /*b730*/  LOP3.LUT R44, R6, 0x70, R7, 0x78, !PT ;  /* 0x00000070062c7812 */ /* 0x000fe200078e7807 */
[----:B------:R4:W-:Y:S01]  /*b740*/  ST.E desc[UR40][R48.64], RZ ;  /* 0x000000ff30007985 */ /* 0x0009e2000c101928 */
[----:B------:R-:W-:-:S02]  /*b750*/  LOP3.LUT R40, R3, 0x70, R4, 0x78, !PT ;  /* 0x0000007003287812 */ /* 0x000fc400078e7804 */
[C---:B------:R-:W-:Y:S01]  /*b760*/  IADD3 R6, P0, PT, R42.reuse, 0x68000, RZ ;  /* 0x000680002a067810 */ /* 0x040fe20007f1e0ff */
[----:B------:R4:W-:Y:S01]  /*b770*/  ST.E desc[UR40][R46.64], RZ ;  /* 0x000000ff2e007985 */ /* 0x0009e2000c101928 */
[----:B------:R-:W-:Y:S02]  /*b780*/  IADD3 R3, P1, PT, R42, 0x68200, RZ ;  /* 0x000682002a037810 */ /* 0x000fe40007f3e0ff */
[C---:B------:R-:W-:Y:S01]  /*b790*/  SHF.R.U64 R4, R0.reuse, 0x3, R37 ;  /* 0x0000000300047819 */ /* 0x040fe20000001225 */
[----:B------:R-:W-:Y:S01]  /*b7a0*/  IMAD.X R35, RZ, RZ, R43, P0 ;  /* 0x000000ffff237224 */ /* 0x000fe200000e062b */
[----:B------:R-:W-:Y:S01]  /*b7b0*/  SHF.R.U64 R7, R5, 0x3, R39 ;  /* 0x0000000305077819 */ /* 0x000fe20000001227 */
[----:B------:R-:W-:Y:S01]  /*b7c0*/  IMAD.X R33, RZ, RZ, R43, P1 ;  /* 0x000000ffff217224 */ /* 0x000fe200008e062b */
[----:B------:R-:W-:Y:S01]  /*b7d0*/  LOP3.LUT R36, R0, 0x70, R4, 0x78, !PT ;  /* 0x0000007000247812 */ /* 0x000fe200078e7804 */
[----:B------:R-:W-:Y:S01]  /*b7e0*/  ST.E desc[UR40][R44.64], RZ ;  /* 0x000000ff2c007985 */ /* 0x000fe2000c101928 */
[----:B------:R-:W-:-:S02]  /*b7f0*/  IADD3 R0, P1, PT, R42, 0x69200, RZ ;  /* 0x000692002a007810 */ /* 0x000fc40007f3e0ff */
[----:B------:R-:W-:Y:S01]  /*b800*/  LOP3.LUT R38, R5, 0x70, R7, 0x78, !PT ;  /* 0x0000007005267812 */ /* 0x000fe200078e7807 */
[----:B------:R4:W-:Y:S01]  /*b810*/  ST.E desc[UR40][R40.64], RZ ;  /* 0x000000ff28007985 */ /* 0x0009e2000c101928 */
[----:B------:R-:W-:Y:S01]  /*b820*/  IADD3 R5, P0, PT, R42, 0x69000, RZ ;  /* 0x000690002a057810 */ /* 0x000fe20007f1e0ff */
[----:B------:R-:W-:Y:S01]  /*b830*/  IMAD.X R29, RZ, RZ, R43, P1 ;  /* 0x000000ffff1d7224 */ /* 0x000fe200008e062b */
[C---:B------:R-:W-:Y:S01]  /*b840*/  SHF.R.U64 R7, R6.reuse, 0x3, R35 ;  /* 0x0000000306077819 */ /* 0x040fe20000001223 */
[----:B------:R4:W-:Y:S01]  /*b850*/  ST.E desc[UR40][R38.64], RZ ;  /* 0x000000ff26007985 */ /* 0x0009e2000c101928 */
[C---:B------:R-:W-:Y:S01]  /*b860*/  SHF.R.U64 R4, R3.reuse, 0x3, R33 ;  /* 0x0000000303047819 */ /* 0x040fe20000001221 */
[----:B------:R-:W-:Y:S01]  /*b870*/  IMAD.X R31, RZ, RZ, R43, P0 ;  /* 0x000000ffff1f7224 */ /* 0x000fe200000e062b */
[----:B------:R-:W-:Y:S01]  /*b880*/  LOP3.LUT R34, R6, 0x70, R7, 0x78, !PT ;  /* 0x0000007006227812 */ /* 0x000fe200078e7807 */
[----:B------:R-:W-:Y:S01]  /*b890*/  ST.E desc[UR40][R36.64], RZ ;  /* 0x000000ff24007985 */ /* 0x000fe2000c101928 */
        /* <DEDUP_REMOVED lines=11> */
[----:B------:R-:W-:Y:S02]  /*b950*/  LOP3.LUT R30, R5, 0x70, R7, 0x78, !PT ;  /* 0x00000070051e7812 */ /* 0x000fe400078e7807 */
        /* <DEDUP_REMOVED lines=9> */
[----:B------:R-:W-:Y:S01]  /*b9f0*/  IADD3 R6, P0, PT, R42, 0x6c000, RZ ;  /* 0x0006c0002a067810 */ /* 0x000fe20007f1e0ff */
[----:B------:R4:W-:Y:S01]  /*ba00*/  ST.E desc[UR40][R26.64], RZ ;  /* 0x000000ff1a007985 */ /* 0x0009e2000c101928 */
[C---:B------:R-:W-:Y:S02]  /*ba10*/  SHF.R.U64 R4, R0.reuse, 0x3, R19 ;  /* 0x0000000300047819 */ /* 0x040fe40000001213 */
[----:B------:R-:W-:Y:S01]  /*ba20*/  SHF.R.U64 R7, R5, 0x3, R21 ;  /* 0x0000000305077819 */ /* 0x000fe20000001215 */
[----:B------:R-:W-:Y:S01]  /*ba30*/  IMAD.X R15, RZ, RZ, R43, P0 ;  /* 0x000000ffff0f7224 */ /* 0x000fe200000e062b */
[----:B------:R-:W-:Y:S01]  /*ba40*/  LOP3.LUT R18, R0, 0x70, R4, 0x78, !PT ;  /* 0x0000007000127812 */ /* 0x000fe200078e7804 */
[----:B------:R-:W-:Y:S01]  /*ba50*/  ST.E desc[UR40][R24.64], RZ ;  /* 0x000000ff18007985 */ /* 0x000fe2000c101928 */
[C---:B------:R-:W-:Y:S02]  /*ba60*/  IADD3 R3, P1, PT, R42.reuse, 0x6c200, RZ ;  /* 0x0006c2002a037810 */ /* 0x040fe40007f3e0ff */
[----:B------:R-:W-:-:S02]  /*ba70*/  IADD3 R4, P0, PT, R42, 0x6d000, RZ ;  /* 0x0006d0002a047810 */ /* 0x000fc40007f1e0ff */
[----:B------:R-:W-:Y:S01]  /*ba80*/  LOP3.LUT R20, R5, 0x70, R7, 0x78, !PT ;  /* 0x0000007005147812 */ /* 0x000fe200078e7807 */
[----:B------:R-:W-:Y:S01]  /*ba90*/  IMAD.X R13, RZ, RZ, R43, P1 ;  /* 0x000000ffff0d7224 */ /* 0x000fe200008e062b */
[----:B------:R-:W-:Y:S01]  /*baa0*/  SHF.R.U64 R7, R6, 0x3, R15 ;  /* 0x0000000306077819 */ /* 0x000fe2000000120f */
[----:B------:R-:W-:Y:S01]  /*bab0*/  IMAD.X R11, RZ, RZ, R43, P0 ;  /* 0x000000ffff0b7224 */ /* 0x000fe200000e062b */
[----:B------:R-:W-:Y:S01]  /*bac0*/  IADD3 R0, P1, PT, R42, 0x6d200, RZ ;  /* 0x0006d2002a007810 */ /* 0x000fe20007f3e0ff */
[----:B------:R4:W-:Y:S01]  /*bad0*/  ST.E desc[UR40][R20.64], RZ ;  /* 0x000000ff14007985 */ /* 0x0009e2000c101928 */
[----:B------:R-:W-:Y:S02]  /*bae0*/  LOP3.LUT R14, R6, 0x70, R7, 0x78, !PT ;  /* 0x00000070060e7812 */ /* 0x000fe400078e7807 */
[C---:B------:R-:W-:Y:S01]  /*baf0*/  SHF.R.U64 R6, R4.reuse, 0x3, R11 ;  /* 0x0000000304067819 */ /* 0x040fe2000000120b */
[----:B------:R-:W-:Y:S01]  /*bb00*/  IMAD.X R9, RZ, RZ, R43, P1 ;  /* 0x000000ffff097224 */ /* 0x000fe200008e062b */
[----:B------:R-:W-:Y:S01]  /*bb10*/  SHF.R.U64 R5, R3, 0x3, R13 ;  /* 0x0000000303057819 */ /* 0x000fe2000000120d */
[----:B------:R4:W-:Y:S01]  /*bb20*/  ST.E desc[UR40][R18.64], RZ ;  /* 0x000000ff12007985 */ /* 0x0009e2000c101928 */
[----:B------:R-:W-:-:S02]  /*bb30*/  LOP3.LUT R10, R4, 0x70, R6, 0x78, !PT ;  /* 0x00000070040a7812 */ /* 0x000fc400078e7806 */
[----:B------:R-:W-:Y:S01]  /*bb40*/  LOP3.LUT R12, R3, 0x70, R5, 0x78, !PT ;  /* 0x00000070030c7812 */ /* 0x000fe200078e7805 */
[----:B------:R-:W-:Y:S01]  /*bb50*/  ST.E desc[UR40][R14.64], RZ ;  /* 0x000000ff0e007985 */ /* 0x000fe2000c101928 */
[----:B------:R-:W-:Y:S02]  /*bb60*/  IADD3 R6, P0, PT, R42, 0x6e200, RZ ;  /* 0x0006e2002a067810 */ /* 0x000fe40007f1e0ff */
[----:B------:R-:W-:Y:S01]  /*bb70*/  SHF.R.U64 R5, R0, 0x3, R9 ;  /* 0x0000000300057819 */ /* 0x000fe20000001209 */
[----:B------:R4:W-:Y:S01]  /*bb80*/  ST.E desc[UR40][R12.64], RZ ;  /* 0x000000ff0c007985 */ /* 0x0009e2000c101928 */
[----:B------:R-:W-:Y:S01]  /*bb90*/  IADD3 R3, P1, PT, R42, 0x6e000, RZ ;  /* 0x0006e0002a037810 */ /* 0x000fe20007f3e0ff */
[----:B------:R-:W-:Y:S01]  /*bba0*/  IMAD.X R73, RZ, RZ, R43, P0 ;  /* 0x000000ffff497224 */ /* 0x000fe200000e062b */
[----:B------:R-:W-:Y:S01]  /*bbb0*/  LOP3.LUT R8, R0, 0x70, R5, 0x78, !PT ;  /* 0x0000007000087812 */ /* 0x000fe200078e7805 */
[----:B------:R4:W-:Y:S01]  /*bbc0*/  ST.E desc[UR40][R10.64], RZ ;  /* 0x000000ff0a007985 */ /* 0x0009e2000c101928 */
[----:B------:R-:W-:Y:S01]  /*bbd0*/  IADD3 R0, P2, PT, R42, 0x6f200, RZ ;  /* 0x0006f2002a007810 */ /* 0x000fe20007f5e0ff */
[----:B------:R-:W-:Y:S01]  /*bbe0*/  IMAD.X R75, RZ, RZ, R43, P1 ;  /* 0x000000ffff4b7224 */ /* 0x000fe200008e062b */
[----:B------:R-:W-:Y:S01]  /*bbf0*/  SHF.R.U64 R7, R6, 0x3, R73 ;  /* 0x0000000306077819 */ /* 0x000fe20000001249 */
[----:B------:R4:W-:Y:S01]  /*bc00*/  ST.E desc[UR40][R8.64], RZ ;  /* 0x000000ff08007985 */ /* 0x0009e2000c101928 */
[----:B------:R-:W-:Y:S01]  /*bc10*/  IADD3 R4, P1, PT, R42, 0x6f000, RZ ;  /* 0x0006f0002a047810 */ /* 0x000fe20007f3e0ff */
[----:B------:R-:W-:Y:S01]  /*bc20*/  IMAD.X R69, RZ, RZ, R43, P2 ;  /* 0x000000ffff457224 */ /* 0x000fe200010e062b */
[----:B------:R-:W-:-:S02]  /*bc30*/  SHF.R.U64 R5, R3, 0x3, R75 ;  /* 0x0000000303057819 */ /* 0x000fc4000000124b */
[----:B------:R-:W-:Y:S01]  /*bc40*/  LOP3.LUT R72, R6, 0x70, R7, 0x78, !PT ;  /* 0x0000007006487812 */ /* 0x000fe200078e7807 */
[----:B------:R-:W-:Y:S01]  /*bc50*/  IMAD.X R71, RZ, RZ, R43, P1 ;  /* 0x000000ffff477224 */ /* 0x000fe200008e062b */
[----:B------:R-:W-:Y:S02]  /*bc60*/  LOP3.LUT R74, R3, 0x70, R5, 0x78, !PT ;  /* 0x00000070034a7812 */ /* 0x000fe400078e7805 */
[----:B------:R-:W-:Y:S02]  /*bc70*/  IADD3 R6, P0, PT, R42, 0x60400, RZ ;  /* 0x000604002a067810 */ /* 0x000fe40007f1e0ff */
[----:B------:R-:W-:Y:S01]  /*bc80*/  SHF.R.U64 R3, R0, 0x3, R69 ;  /* 0x0000000300037819 */ /* 0x000fe20000001245 */
[----:B------:R-:W-:Y:S01]  /*bc90*/  ST.E desc[UR40][R74.64], RZ ;  /* 0x000000ff4a007985 */ /* 0x000fe2000c101928 */
[----:B------:R-:W-:Y:S01]  /*bca0*/  SHF.R.U64 R5, R4, 0x3, R71 ;  /* 0x0000000304057819 */ /* 0x000fe20000001247 */
[----:B------:R-:W-:Y:S01]  /*bcb0*/  IMAD.X R85, RZ, RZ, R43, P0 ;  /* 0x000000ffff557224 */ /* 0x000fe200000e062b */
[----:B------:R-:W-:Y:S01]  /*bcc0*/  LOP3.LUT R68, R0, 0x70, R3, 0x78, !PT ;  /* 0x0000007000447812 */ /* 0x000fe200078e7803 */
[----:B------:R4:W-:Y:S01]  /*bcd0*/  ST.E desc[UR40][R72.64], RZ ;  /* 0x000000ff48007985 */ /* 0x0009e2000c101928 */
[----:B------:R-:W-:-:S02]  /*bce0*/  IADD3 R3, P0, PT, R42, 0x60600, RZ ;  /* 0x000606002a037810 */ /* 0x000fc40007f1e0ff */
[----:B------:R-:W-:Y:S02]  /*bcf0*/  IADD3 R0, P1, PT, R42, 0x61400, RZ ;  /* 0x000614002a007810 */ /* 0x000fe40007f3e0ff */
[----:B------:R-:W-:Y:S01]  /*bd00*/  LOP3.LUT R70, R4, 0x70, R5, 0x78, !PT ;  /* 0x0000007004467812 */ /* 0x000fe200078e7805 */
[----:B------:R-:W-:Y:S01]  /*bd10*/  IMAD.X R83, RZ, RZ, R43, P0 ;  /* 0x000000ffff537224 */ /* 0x000fe200000e062b */
[C---:B------:R-:W-:Y:S01]  /*bd20*/  SHF.R.U64 R4, R6.reuse, 0x3, R85 ;  /* 0x0000000306047819 */ /* 0x040fe20000001255 */
[----:B------:R-:W-:Y:S02]  /*bd30*/  IMAD.X R7, RZ, RZ, R43, P1 ;  /* 0x000000ffff077224 */ /* 0x000fe400008e062b */
[----:B------:R-:W-:Y:S01]  /*bd40*/  ST.E desc[UR40][R70.64], RZ ;  /* 0x000000ff46007985 */ /* 0x000fe2000c101928 */
[C---:B------:R-:W-:Y:S02]  /*bd50*/  SHF.R.U64 R5, R3.reuse, 0x3, R83 ;  /* 0x0000000303057819 */ /* 0x040fe40000001253 */
[----:B------:R-:W-:Y:S01]  /*bd60*/  LOP3.LUT R84, R6, 0x70, R4, 0x78, !PT ;  /* 0x0000007006547812 */ /* 0x000fe200078e7804 */
[----:B------:R4:W-:Y:S01]  /*bd70*/  ST.E desc[UR40][R68.64], RZ ;  /* 0x000000ff44007985 */ /* 0x0009e2000c101928 */
[----:B------:R-:W-:-:S02]  /*bd80*/  LOP3.LUT R82, R3, 0x70, R5, 0x78, !PT ;  /* 0x0000007003527812 */ /* 0x000fc400078e7805 */
[----:B------:R-:W-:Y:S01]  /*bd90*/  IADD3 R3, P0, PT, R42, 0x61600, RZ ;  /* 0x000616002a037810 */ /* 0x000fe20007f1e0ff */
[----:B------:R4:W-:Y:S01]  /*bda0*/  ST.E desc[UR40][R84.64], RZ ;  /* 0x000000ff54007985 */ /* 0x0009e2000c101928 */
[----:B------:R-:W-:-:S03]  /*bdb0*/  SHF.R.U64 R4, R0, 0x3, R7 ;  /* 0x0000000300047819 */ /* 0x000fc60000001207 */
[----:B-1----:R-:W-:Y:S01]  /*bdc0*/  IMAD.X R79, RZ, RZ, R43, P0 ;  /* 0x000000ffff4f7224 */ /* 0x002fe200000e062b */
[----:B------:R-:W-:Y:S01]  /*bdd0*/  LOP3.LUT R6, R0, 0x70, R4, 0x78, !PT ;  /* 0x0000007000067812 */ /* 0x000fe200078e7804 */
[----:B------:R-:W-:Y:S01]  /*bde0*/  ST.E desc[UR40][R82.64], RZ ;  /* 0x000000ff52007985 */ /* 0x000fe2000c101928 */
[C---:B------:R-:W-:Y:S02]  /*bdf0*/  IADD3 R0, P0, PT, R42.reuse, 0x62600, RZ ;  /* 0x000626002a007810 */ /* 0x040fe40007f1e0ff */
[C---:B------:R-:W-:Y:S01]  /*be00*/  SHF.R.U64 R5, R3.reuse, 0x3, R79 ;  /* 0x0000000303057819 */ /* 0x040fe2000000124f */
[----:B------:R1:W-:Y:S01]  /*be10*/  ST.E desc[UR40][R6.64], RZ ;  /* 0x000000ff06007985 */ /* 0x0003e2000c101928 */
[----:B------:R-:W-:Y:S01]  /*be20*/  IADD3 R4, P1, PT, R42, 0x62400, RZ ;  /* 0x000624002a047810 */ /* 0x000fe20007f3e0ff */
[----:B--2---:R-:W-:Y:S01]  /*be30*/  IMAD.X R77, RZ, RZ, R43, P0 ;  /* 0x000000ffff4d7224 */ /* 0x004fe200000e062b */
[----:B------:R-:W-:-:S03]  /*be40*/  LOP3.LUT R78, R3, 0x70, R5, 0x78, !PT ;  /* 0x00000070034e7812 */ /* 0x000fc600078e7805 */
[----:B------:R-:W-:Y:S01]  /*be50*/  IMAD.X R81, RZ, RZ, R43, P1 ;  /* 0x000000ffff517224 */ /* 0x000fe200008e062b */
[C---:B------:R-:W-:Y:S01]  /*be60*/  SHF.R.U64 R3, R0.reuse, 0x3, R77 ;  /* 0x0000000300037819 */ /* 0x040fe2000000124d */
[----:B------:R2:W-:Y:S03]  /*be70*/  ST.E desc[UR40][R78.64], RZ ;  /* 0x000000ff4e007985 */ /* 0x0005e6000c101928 */
[----:B------:R-:W-:Y:S02]  /*be80*/  LOP3.LUT R76, R0, 0x70, R3, 0x78, !PT ;  /* 0x00000070004c7812 */ /* 0x000fe400078e7803 */
[----:B------:R-:W-:Y:S02]  /*be90*/  IADD3 R0, P0, PT, R42, 0x63400, RZ ;  /* 0x000634002a007810 */ /* 0x000fe40007f1e0ff */
[----:B------:R-:W-:-:S03]  /*bea0*/  SHF.R.U64 R5, R4, 0x3, R81 ;  /* 0x0000000304057819 */ /* 0x000fc60000001251 */
[----:B---3--:R-:W-:Y:S01]  /*beb0*/  IMAD.X R65, RZ, RZ, R43, P0 ;  /* 0x000000ffff417224 */ /* 0x008fe200000e062b */
[----:B------:R-:W-:Y:S02]  /*bec0*/  IADD3 R3, P0, PT, R42, 0x64400, RZ ;  /* 0x000644002a037810 */ /* 0x000fe40007f1e0ff */
[----:B------:R-:W-:Y:S02]  /*bed0*/  LOP3.LUT R80, R4, 0x70, R5, 0x78, !PT ;  /* 0x0000007004507812 */ /* 0x000fe400078e7805 */
[----:B------:R-:W-:Y:S01]  /*bee0*/  SHF.R.U64 R5, R0, 0x3, R65 ;  /* 0x0000000300057819 */ /* 0x000fe20000001241 */
[----:B----4-:R-:W-:Y:S01]  /*bef0*/  IMAD.X R63, RZ, RZ, R43, P0 ;  /* 0x000000ffff3f7224 */ /* 0x010fe200000e062b */
[----:B------:R-:W-:Y:S01]  /*bf00*/  IADD3 R4, P1, PT, R42, 0x63600, RZ ;  /* 0x000636002a047810 */ /* 0x000fe20007f3e0ff */
[----:B------:R-:W-:Y:S01]  /*bf10*/  ST.E desc[UR40][R80.64], RZ ;  /* 0x000000ff50007985 */ /* 0x000fe2000c101928 */
[----:B------:R-:W-:Y:S02]  /*bf20*/  LOP3.LUT R64, R0, 0x70, R5, 0x78, !PT ;  /* 0x0000007000407812 */ /* 0x000fe400078e7805 */
[C---:B------:R-:W-:Y:S01]  /*bf30*/  SHF.R.U64 R0, R3.reuse, 0x3, R63 ;  /* 0x0000000303007819 */ /* 0x040fe2000000123f */
[----:B------:R-:W-:Y:S01]  /*bf40*/  IMAD.X R67, RZ, RZ, R43, P1 ;  /* 0x000000ffff437224 */ /* 0x000fe200008e062b */
[----:B------:R3:W-:Y:S02]  /*bf50*/  ST.E desc[UR40][R76.64], RZ ;  /* 0x000000ff4c007985 */ /* 0x0007e4000c101928 */
[----:B------:R-:W-:-:S02]  /*bf60*/  LOP3.LUT R62, R3, 0x70, R0, 0x78, !PT ;  /* 0x00000070033e7812 */ /* 0x000fc400078e7800 */
[----:B------:R-:W-:Y:S01]  /*bf70*/  IADD3 R0, P0, PT, R42, 0x64600, RZ ;  /* 0x000646002a007810 */ /* 0x000fe20007f1e0ff */
[----:B------:R4:W-:Y:S01]  /*bf80*/  ST.E desc[UR40][R64.64], RZ ;  /* 0x000000ff40007985 */ /* 0x0009e2000c101928 */
[----:B------:R-:W-:-:S03]  /*bf90*/  SHF.R.U64 R5, R4, 0x3, R67 ;  /* 0x0000000304057819 */ /* 0x000fc60000001243 */
[----:B------:R-:W-:Y:S01]  /*bfa0*/  IMAD.X R55, RZ, RZ, R43, P0 ;  /* 0x000000ffff377224 */ /* 0x000fe200000e062b */
[----:B------:R-:W-:Y:S02]  /*bfb0*/  IADD3 R3, P0, PT, R42, 0x65600, RZ ;  /* 0x000656002a037810 */ /* 0x000fe40007f1e0ff */
[----:B------:R-:W-:Y:S02]  /*bfc0*/  LOP3.LUT R66, R4, 0x70, R5, 0x78, !PT ;  /* 0x0000007004427812 */ /* 0x000fe400078e7805 */
[----:B------:R-:W-:Y:S01]  /*bfd0*/  SHF.R.U64 R5, R0, 0x3, R55 ;  /* 0x0000000300057819 */ /* 0x000fe20000001237 */
[----:B------:R-:W-:Y:S01]  /*bfe0*/  IMAD.X R53, RZ, RZ, R43, P0 ;  /* 0x000000ffff357224 */ /* 0x000fe200000e062b */
        /* <DEDUP_REMOVED lines=61> */
[----:B------:R4:W-:Y:S01]  /*c3c0*/  ST.E desc[UR40][R36.64], RZ ;  /* 0x000000ff24007985 */ /* 0x0009e2000c101928 */
        /* <DEDUP_REMOVED lines=18> */
[----:B------:R-:W-:Y:S02]  /*c4f0*/  ST.E desc[UR40][R26.64], RZ ;  /* 0x000000ff1a007985 */ /* 0x000fe4000c101928 */
[----:B------:R-:W-:-:S02]  /*c500*/  LOP3.LUT R18, R3, 0x70, R0, 0x78, !PT ;  /* 0x0000007003127812 */ /* 0x000fc400078e7800 */
[----:B------:R-:W-:Y:S01]  /*c510*/  IADD3 R0, P0, PT, R42, 0x6d600, RZ ;  /* 0x0006d6002a007810 */ /* 0x000fe20007f1e0ff */
[----:B------:R-:W-:Y:S01]  /*c520*/  ST.E desc[UR40][R20.64], RZ ;  /* 0x000000ff14007985 */ /* 0x000fe2000c101928 */
        /* <DEDUP_REMOVED lines=46> */
[----:B-1----:R-:W-:Y:S01]  /*c810*/  IMAD.X R7, RZ, RZ, R43, P0 ;  /* 0x000000ffff077224 */ /* 0x002fe200000e062b */
[----:B------:R-:W-:Y:S02]  /*c820*/  IADD3 R3, P0, PT, R42, 0x63800, RZ ;  /* 0x000638002a037810 */ /* 0x000fe40007f1e0ff */
[----:B------:R-:W-:Y:S02]  /*c830*/  LOP3.LUT R84, R4, 0x70, R5, 0x78, !PT ;  /* 0x0000007004547812 */ /* 0x000fe400078e7805 */
[----:B------:R-:W-:Y:S01]  /*c840*/  SHF.R.U64 R5, R0, 0x3, R7 ;  /* 0x0000000300057819 */ /* 0x000fe20000001207 */
[----:B--2---:R-:W-:Y:S01]  /*c850*/  IMAD.X R79, RZ, RZ, R43, P0 ;  /* 0x000000ffff4f7224 */ /* 0x004fe200000e062b */
        /* <DEDUP_REMOVED lines=86> */
[----:B------:R-:W-:Y:S02]  /*cdc0*/  LOP3.LUT R44, R4, 0x70, R5, 0x78, !PT ;  /* 0x00000070042c7812 */ /* 0x000fe400078e7805 */
[----:B------:R-:W-:Y:S02]  /*cdd0*/  IADD3 R4, P1, PT, R42, 0x6ba00, RZ ;  /* 0x0006ba002a047810 */ /* 0x000fe40007f3e0ff */
[----:B------:R-:W-:Y:S01]  /*cde0*/  SHF.R.U64 R5, R0, 0x3, R37 ;  /* 0x0000000300057819 */ /* 0x000fe20000001225 */
[----:B------:R-:W-:Y:S01]  /*cdf0*/  ST.E desc[UR40][R44.64], RZ ;  /* 0x000000ff2c007985 */ /* 0x000fe2000c101928 */
[----:B------:R-:W-:Y:S01]  /*ce00*/  IADD3 R3, P0, PT, R42, 0x6c800, RZ ;  /* 0x0006c8002a037810 */ /* 0x000fe20007f1e0ff */
[----:B------:R-:W-:Y:S01]  /*ce10*/  IMAD.X R33, RZ, RZ, R43, P1 ;  /* 0x000000ffff217224 */ /* 0x000fe200008e062b */
[----:B------:R-:W-:Y:S01]  /*ce20*/  LOP3.LUT R36, R0, 0x70, R5, 0x78, !PT ;  /* 0x0000007000247812 */ /* 0x000fe200078e7805 */
[----:B------:R-:W-:Y:S02]  /*ce30*/  ST.E desc[UR40][R34.64], RZ ;  /* 0x000000ff22007985 */ /* 0x000fe4000c101928 */
[----:B------:R-:W-:Y:S01]  /*ce40*/  IMAD.X R29, RZ, RZ, R43, P0 ;  /* 0x000000ffff1d7224 */ /* 0x000fe200000e062b */
[----:B------:R-:W-:Y:S01]  /*ce50*/  SHF.R.U64 R5, R4, 0x3, R33 ;  /* 0x0000000304057819 */ /* 0x000fe20000001221 */
[----:B------:R3:W-:Y:S01]  /*ce60*/  ST.E desc[UR40][R36.64], RZ ;  /* 0x000000ff24007985 */ /* 0x0007e2000c101928 */
[----:B-1----:R-:W-:-:S02]  /*ce70*/  IADD3 R41, P0, PT, R42, 0x6ca00, RZ ;  /* 0x0006ca002a297810 */ /* 0x002fc40007f1e0ff */
[C---:B------:R-:W-:Y:S02]  /*ce80*/  SHF.R.U64 R0, R3.reuse, 0x3, R29 ;  /* 0x0000000303007819 */ /* 0x040fe4000000121d */
[----:B------:R-:W-:Y:S02]  /*ce90*/  LOP3.LUT R32, R4, 0x70, R5, 0x78, !PT ;  /* 0x0000007004207812 */ /* 0x000fe400078e7805 */
[C---:B--2---:R-:W-:Y:S02]  /*cea0*/  IADD3 R39, P1, PT, R42.reuse, 0x6d800, RZ ;  /* 0x0006d8002a277810 */ /* 0x044fe40007f3e0ff */
[----:B------:R-:W-:Y:S01]  /*ceb0*/  IADD3 R38, P2, PT, R42, 0x6da00, RZ ;  /* 0x0006da002a267810 */ /* 0x000fe20007f5e0ff */
[----:B------:R1:W-:Y:S01]  /*cec0*/  ST.E desc[UR40][R32.64], RZ ;  /* 0x000000ff20007985 */ /* 0x0003e2000c101928 */
[----:B------:R-:W-:-:S03]  /*ced0*/  LOP3.LUT R28, R3, 0x70, R0, 0x78, !PT ;  /* 0x00000070031c7812 */ /* 0x000fc600078e7800 */
[----:B------:R2:W-:Y:S01]  /*cee0*/  STL.64 [R1+0xb8], R38 ;  /* 0x0000b82601007387 */ /* 0x0005e20000100a00 */
[--C-:B------:R-:W-:Y:S01]  /*cef0*/  IMAD.X R11, RZ, RZ, R43.reuse, P2 ;  /* 0x000000ffff0b7224 */ /* 0x100fe200010e062b */
[C---:B---3--:R-:W-:Y:S02]  /*cf00*/  IADD3 R37, P3, PT, R42.reuse, 0x6e800, RZ ;  /* 0x0006e8002a257810 */ /* 0x048fe40007f7e0ff */
[C---:B------:R-:W-:Y:S01]  /*cf10*/  IADD3 R36, P4, PT, R42.reuse, 0x6ea00, RZ ;  /* 0x0006ea002a247810 */ /* 0x040fe20007f9e0ff */
[----:B------:R-:W3:Y:S04]  /*cf20*/  S2R R0, SR_CgaCtaId ;  /* 0x0000000000007919 */ /* 0x000ee80000008800 */
[----:B------:R4:W-:Y:S01]  /*cf30*/  STL.64 [R1+0xa8], R36 ;  /* 0x0000a82401007387 */ /* 0x0009e20000100a00 */
[----:B------:R-:W-:Y:S01]  /*cf40*/  IMAD.X R9, RZ, RZ, R43, P4 ;  /* 0x000000ffff097224 */ /* 0x000fe200020e062b */
[----:B------:R-:W-:-:S02]  /*cf50*/  IADD3 R31, P4, PT, R42, 0x61c00, RZ ;  /* 0x00061c002a1f7810 */ /* 0x000fc40007f9e0ff */
[----:B-1----:R-:W-:Y:S01]  /*cf60*/  IADD3 R33, P2, PT, R42, 0x60c00, RZ ;  /* 0x00060c002a217810 */ /* 0x002fe20007f5e0ff */
[----:B------:R1:W-:Y:S01]  /*cf70*/  ST.E desc[UR40][R28.64], RZ ;  /* 0x000000ff1c007985 */ /* 0x0003e2000c101928 */
[----:B------:R-:W-:-:S03]  /*cf80*/  MOV R40, 0x400 ;  /* 0x0000040000287802 */ /* 0x000fc60000000f00 */
[----:B------:R-:W-:Y:S01]  /*cf90*/  STL [R1+0x54], R11 ;  /* 0x0000540b01007387 */ /* 0x000fe20000100800 */
[--C-:B--2---:R-:W-:Y:S01]  /*cfa0*/  IMAD.X R39, RZ, RZ, R43.reuse, P0 ;  /* 0x000000ffff277224 */ /* 0x104fe200000e062b */
[C---:B------:R-:W-:Y:S01]  /*cfb0*/  IADD3 R35, P0, PT, R42.reuse, 0x6f800, RZ ;  /* 0x0006f8002a237810 */ /* 0x040fe20007f1e0ff */
[--C-:B------:R-:W-:Y:S01]  /*cfc0*/  IMAD.X R5, RZ, RZ, R43.reuse, P2 ;  /* 0x000000ffff057224 */ /* 0x100fe200010e062b */
[----:B------:R-:W-:Y:S04]  /*cfd0*/  STL [R1+0x44], R9 ;  /* 0x0000440901007387 */ /* 0x000fe80000100800 */
[----:B------:R-:W-:Y:S01]  /*cfe0*/  STL [R1+0x64], R39 ;  /* 0x0000642701007387 */ /* 0x000fe20000100800 */
[----:B----4-:R-:W-:Y:S01]  /*cff0*/  IMAD.X R37, RZ, RZ, R43, P1 ;  /* 0x000000ffff257224 */ /* 0x010fe200008e062b */
[----:B------:R-:W-:-:S05]  /*d000*/  IADD3 R34, P1, PT, R42, 0x6fa00, RZ ;  /* 0x0006fa002a227810 */ /* 0x000fca0007f3e0ff */
[----:B------:R2:W-:Y:S01]  /*d010*/  STL.64 [R1+0x98], R34 ;  /* 0x0000982201007387 */ /* 0x0005e20000100a00 */
[--C-:B------:R-:W-:Y:S01]  /*d020*/  IMAD.X R7, RZ, RZ, R43.reuse, P1 ;  /* 0x000000ffff077224 */ /* 0x100fe200008e062b */
[C---:B-1----:R-:W-:Y:S01]  /*d030*/  IADD3 R29, P1, PT, R42.reuse, 0x62c00, RZ ;  /* 0x00062c002a1d7810 */ /* 0x042fe20007f3e0ff */
[--C-:B------:R-:W-:Y:S02]  /*d040*/  IMAD.X R57, RZ, RZ, R43.reuse, P4 ;  /* 0x000000ffff397224 */ /* 0x100fe400020e062b */
[--C-:B--2---:R-:W-:Y:S01]  /*d050*/  IMAD.X R35, RZ, RZ, R43.reuse, P3 ;  /* 0x000000ffff237224 */ /* 0x104fe200018e062b */
[C---:B------:R-:W-:Y:S01]  /*d060*/  IADD3 R32, P3, PT, R42.reuse, 0x60e00, RZ ;  /* 0x00060e002a207810 */ /* 0x040fe20007f7e0ff */
[----:B------:R-:W-:Y:S04]  /*d070*/  STL [R1+0x34], R7 ;  /* 0x0000340701007387 */ /* 0x000fe80000100800 */
[----:B------:R1:W-:Y:S01]  /*d080*/  STL.64 [R1+0xb0], R34 ;  /* 0x0000b02201007387 */ /* 0x0003e20000100a00 */
[----:B------:R-:W-:Y:S01]  /*d090*/  IMAD.X R59, RZ, RZ, R43, P3 ;  /* 0x000000ffff3b7224 */ /* 0x000fe200018e062b */
[----:B------:R-:W-:-:S02]  /*d0a0*/  IADD3 R28, P2, PT, R42, 0x62e00, RZ ;  /* 0x00062e002a1c7810 */ /* 0x000fc40007f5e0ff */
[----:B------:R2:W-:Y:S04]  /*d0b0*/  STL.64 [R1+0x88], R32 ;  /* 0x0000882001007387 */ /* 0x0005e80000100a00 */
[----:B-1----:R1:W4:Y:S01]  /*d0c0*/  LDL.64 R34, [R1+0x60] ;  /* 0x0000600001227983 */ /* 0x0023220000100a00 */
[C---:B------:R-:W-:Y:S02]  /*d0d0*/  IADD3 R27, P3, PT, R42.reuse, 0x63c00, RZ ;  /* 0x00063c002a1b7810 */ /* 0x040fe40007f7e0ff */
[C---:B------:R-:W-:Y:S01]  /*d0e0*/  IADD3 R26, P4, PT, R42.reuse, 0x63e00, RZ ;  /* 0x00063e002a1a7810 */ /* 0x040fe20007f9e0ff */
[--C-:B--2---:R-:W-:Y:S01]  /*d0f0*/  IMAD.X R33, RZ, RZ, R43.reuse, P0 ;  /* 0x000000ffff217224 */ /* 0x104fe200000e062b */
[C---:B------:R-:W-:Y:S01]  /*d100*/  IADD3 R30, P0, PT, R42.reuse, 0x61e00, RZ ;  /* 0x00061e002a1e7810 */ /* 0x040fe20007f1e0ff */
[--C-:B------:R-:W-:Y:S01]  /*d110*/  IMAD.X R93, RZ, RZ, R43.reuse, P1 ;  /* 0x000000ffff5d7224 */ /* 0x100fe200008e062b */
[C---:B------:R-:W-:Y:S01]  /*d120*/  IADD3 R24, P1, PT, R42.reuse, 0x64e00, RZ ;  /* 0x00064e002a187810 */ /* 0x040fe20007f3e0ff */
[--C-:B------:R-:W-:Y:S01]  /*d130*/  IMAD.X R91, RZ, RZ, R43.reuse, P2 ;  /* 0x000000ffff5b7224 */ /* 0x100fe200010e062b */
[C---:B------:R-:W-:Y:S01]  /*d140*/  IADD3 R21, P2, PT, R42.reuse, 0x65c00, RZ ;  /* 0x00065c002a157810 */ /* 0x040fe20007f5e0ff */
[--C-:B------:R-:W-:Y:S01]  /*d150*/  IMAD.X R23, RZ, RZ, R43.reuse, P0 ;  /* 0x000000ffff177224 */ /* 0x100fe200000e062b */
[C---:B------:R-:W-:Y:S01]  /*d160*/  IADD3 R25, P0, PT, R42.reuse, 0x64c00, RZ ;  /* 0x00064c002a197810 */ /* 0x040fe20007f1e0ff */
[--C-:B------:R-:W-:Y:S01]  /*d170*/  IMAD.X R89, RZ, RZ, R43.reuse, P3 ;  /* 0x000000ffff597224 */ /* 0x100fe200018e062b */
[C---:B------:R-:W-:Y:S01]  /*d180*/  IADD3 R20, P3, PT, R42.reuse, 0x65e00, RZ ;  /* 0x00065e002a147810 */ /* 0x040fe20007f7e0ff */
[----:B------:R-:W-:Y:S01]  /*d190*/  IMAD.X R87, RZ, RZ, R43, P4 ;  /* 0x000000ffff577224 */ /* 0x000fe200020e062b */
[C---:B------:R-:W-:Y:S01]  /*d1a0*/  IADD3 R19, P4, PT, R42.reuse, 0x66c00, RZ ;  /* 0x00066c002a137810 */ /* 0x040fe20007f9e0ff */
[----:B----4-:R-:W-:Y:S01]  /*d1b0*/  IMAD.MOV.U32 R35, RZ, RZ, R39 ;  /* 0x000000ffff237224 */ /* 0x010fe200078e0027 */
[----:B------:R2:W-:Y:S04]  /*d1c0*/  STL [R1+0x2c], R5 ;  /* 0x00002c0501007387 */ /* 0x0005e80000100800 */
[----:B------:R-:W4:Y:S01]  /*d1d0*/  LDL.LU.64 R38, [R1+0xb8] ;  /* 0x0000b80001267983 */ /* 0x000f220000300a00 */
        /* <DEDUP_REMOVED lines=25> */
[C---:B--2---:R-:W-:Y:S01]  /*d370*/  IADD3 R5, P2, PT, R42.reuse, 0x6ce00, RZ ;  /* 0x0006ce002a057810 */ /* 0x044fe20007f5e0ff */
[--C-:B------:R-:W-:Y:S01]  /*d380*/  IMAD.X R55, RZ, RZ, R43.reuse, P3 ;  /* 0x000000ffff377224 */ /* 0x100fe200018e062b */
[C---:B------:R-:W-:Y:S01]  /*d390*/  IADD3 R4, P3, PT, R42.reuse, 0x6dc00, RZ ;  /* 0x0006dc002a047810 */ /* 0x040fe20007f7e0ff */
[----:B------:R-:W-:Y:S01]  /*d3a0*/  IMAD.X R53, RZ, RZ, R43, P4 ;  /* 0x000000ffff357224 */ /* 0x000fe200020e062b */
[----:B------:R-:W-:Y:S01]  /*d3b0*/  IADD3 R3, P4, PT, R42, 0x6de00, RZ ;  /* 0x0006de002a037810 */ /* 0x000fe20007f9e0ff */
[----:B------:R2:W-:Y:S01]  /*d3c0*/  STL.64 [R1+0xa0], R32 ;  /* 0x0000a02001007387 */ /* 0x0005e20000100a00 */
[----:B---3--:R-:W-:-:S02]  /*d3d0*/  LEA R0, R0, R40, 0x18 ;  /* 0x0000002800007211 */ /* 0x008fc400078ec0ff */
[C---:B------:R-:W-:Y:S01]  /*d3e0*/  SHF.R.U64 R42, R41.reuse, 0x3, R35 ;  /* 0x00000003292a7819 */ /* 0x040fe20000001223 */
[----:B------:R3:W-:Y:S03]  /*d3f0*/  STL.64 [R1+0x90], R30 ;  /* 0x0000901e01007387 */ /* 0x0007e60000100a00 */
[----:B------:R-:W-:-:S05]  /*d400*/  LOP3.LUT R34, R41, 0x70, R42, 0x78, !PT ;  /* 0x0000007029227812 */ /* 0x000fca00078e782a */
[----:B------:R1:W-:Y:S04]  /*d410*/  STL [R1+0x60], R34 ;  /* 0x0000602201007387 */ /* 0x0003e80000100800 */
[----:B--2---:R2:W2:Y:S04]  /*d420*/  LDL.64 R32, [R1+0x50] ;  /* 0x0000500001207983 */ /* 0x0044a80000100a00 */
[----:B---3--:R3:W3:Y:S04]  /*d430*/  LDL.64 R30, [R1+0x40] ;  /* 0x00004000011e7983 */ /* 0x0086e80000100a00 */
[----:B-1----:R-:W3:Y:S01]  /*d440*/  LDL.LU.64 R34, [R1+0xb0] ;  /* 0x0000b00001227983 */ /* 0x002ee20000300a00 */
[----:B----4-:R-:W-:-:S04]  /*d450*/  SHF.R.U64 R40, R39, 0x3, R37 ;  /* 0x0000000327287819 */ /* 0x010fc80000001225 */
[----:B------:R-:W-:Y:S02]  /*d460*/  LOP3.LUT R36, R39, 0x70, R40, 0x78, !PT ;  /* 0x0000007027247812 */ /* 0x000fe400078e7828 */
[----:B------:R-:W2:Y:S04]  /*d470*/  LDL.64 R40, [R1+0x50] ;  /* 0x0000500001287983 */ /* 0x000ea80000100a00 */
[----:B------:R1:W-:Y:S04]  /*d480*/  STL.64 [R1+0x58], R36 ;  /* 0x0000582401007387 */ /* 0x0003e80000100a00 */
[----:B-1----:R-:W3:Y:S01]  /*d490*/  LDL.LU.64 R36, [R1+0xa8] ;  /* 0x0000a80001247983 */ /* 0x002ee20000300a00 */
[----:B--2---:R-:W-:-:S05]  /*d4a0*/  IMAD.MOV.U32 R33, RZ, RZ, R41 ;  /* 0x000000ffff217224 */ /* 0x004fca00078e0029 */
[----:B------:R-:W-:-:S04]  /*d4b0*/  SHF.R.U64 R40, R38, 0x3, R33 ;  /* 0x0000000326287819 */ /* 0x000fc80000001221 */
[----:B------:R-:W-:Y:S02]  /*d4c0*/  LOP3.LUT R32, R38, 0x70, R40, 0x78, !PT ;  /* 0x0000007026207812 */ /* 0x000fe400078e7828 */
[----:B------:R-:W2:Y:S01]  /*d4d0*/  LDL.LU.64 R40, [R1+0x28] ;  /* 0x0000280001287983 */ /* 0x000ea20000300a00 */
[----:B---3--:R-:W-:-:S04]  /*d4e0*/  SHF.R.U64 R39, R37, 0x3, R35 ;  /* 0x0000000325277819 */ /* 0x008fc80000001223 */
[----:B------:R-:W-:Y:S02]  /*d4f0*/  LOP3.LUT R34, R37, 0x70, R39, 0x78, !PT ;  /* 0x0000007025227812 */ /* 0x000fe400078e7827 */
[----:B------:R-:W3:Y:S04]  /*d500*/  LDL.64 R38, [R1+0x40] ;  /* 0x0000400001267983 */ /* 0x000ee80000100a00 */
[----:B------:R1:W-:Y:S04]  /*d510*/  STL [R1+0x50], R32 ;  /* 0x0000502001007387 */ /* 0x0003e80000100800 */
[----:B------:R4:W-:Y:S04]  /*d520*/  STL.64 [R1+0x48], R34 ;  /* 0x0000482201007387 */ /* 0x0009e80000100a00 */
[----:B-1----:R-:W2:Y:S04]  /*d530*/  LDL.LU.64 R32, [R1+0xa0] ;  /* 0x0000a00001207983 */ /* 0x002ea80000300a00 */
[----:B----4-:R-:W2:Y:S01]  /*d540*/  LDL.LU.64 R34, [R1+0x98] ;  /* 0x0000980001227983 */ /* 0x010ea20000300a00 */
[----:B---3--:R-:W-:-:S05]  /*d550*/  IMAD.MOV.U32 R31, RZ, RZ, R39 ;  /* 0x000000ffff1f7224 */ /* 0x008fca00078e0027 */
[----:B------:R-:W-:-:S04]  /*d560*/  SHF.R.U64 R38, R36, 0x3, R31 ;  /* 0x0000000324267819 */ /* 0x000fc8000000121f */
[----:B------:R-:W-:Y:S02]  /*d570*/  LOP3.LUT R30, R36, 0x70, R38, 0x78, !PT ;  /* 0x00000070241e7812 */ /* 0x000fe400078e7826 */
[----:B------:R-:W3:Y:S04]  /*d580*/  LDL.LU.64 R38, [R1+0x30] ;  /* 0x0000300001267983 */ /* 0x000ee80000300a00 */
[----:B------:R1:W-:Y:S01]  /*d590*/  STL [R1+0x40], R30 ;  /* 0x0000401e01007387 */ /* 0x0003e20000100800 */
[----:B--2---:R-:W-:-:S04]  /*d5a0*/  SHF.R.U64 R37, R35, 0x3, R33 ;  /* 0x0000000323257819 */ /* 0x004fc80000001221 */
[----:B------:R-:W-:Y:S01]  /*d5b0*/  LOP3.LUT R32, R35, 0x70, R37, 0x78, !PT ;  /* 0x0000007023207812 */ /* 0x000fe200078e7825 */
[----:B-1----:R-:W2:Y:S04]  /*d5c0*/  LDL.LU.64 R30, [R1+0x90] ;  /* 0x00009000011e7983 */ /* 0x002ea80000300a00 */
[----:B------:R1:W-:Y:S04]  /*d5d0*/  STL.64 [R1+0x38], R32 ;  /* 0x0000382001007387 */ /* 0x0003e80000100a00 */
[----:B-1----:R-:W4:Y:S01]  /*d5e0*/  LDL.LU.64 R32, [R1+0x88] ;  /* 0x0000880001207983 */ /* 0x002f220000300a00 */
[----:B---3--:R-:W-:-:S04]  /*d5f0*/  SHF.R.U64 R36, R34, 0x3, R39 ;  /* 0x0000000322247819 */ /* 0x008fc80000001227 */
[----:B------:R-:W-:Y:S02]  /*d600*/  LOP3.LUT R38, R34, 0x70, R36, 0x78, !PT ;  /* 0x0000007022267812 */ /* 0x000fe400078e7824 */
[----:B------:R-:W3:Y:S01]  /*d610*/  LDL.LU.64 R36, [R1+0x60] ;  /* 0x0000600001247983 */ /* 0x000ee20000300a00 */
[C---:B----4-:R-:W-:Y:S02]  /*d620*/  SHF.R.U64 R35, R33.reuse, 0x3, R41 ;  /* 0x0000000321237819 */ /* 0x050fe40000001229 */
[C---:B------:R-:W-:Y:S02]  /*d630*/  SHF.R.U64 R34, R32.reuse, 0x3, R59 ;  /* 0x0000000320227819 */ /* 0x040fe4000000123b */
[----:B------:R-:W-:Y:S02]  /*d640*/  LOP3.LUT R40, R33, 0x70, R35, 0x78, !PT ;  /* 0x0000007021287812 */ /* 0x000fe400078e7823 */
[----:B------:R-:W-:Y:S02]  /*d650*/  LOP3.LUT R58, R32, 0x70, R34, 0x78, !PT ;  /* 0x00000070203a7812 */ /* 0x000fe400078e7822 */
[----:B--2---:R-:W-:Y:S01]  /*d660*/  SHF.R.U64 R33, R31, 0x3, R57 ;  /* 0x000000031f217819 */ /* 0x004fe20000001239 */
[----:B------:R-:W2:Y:S01]  /*d670*/  LDL.LU.64 R34, [R1+0x40] ;  /* 0x0000400001227983 */ /* 0x000ea20000300a00 */
[----:B------:R-:W-:-:S02]  /*d680*/  SHF.R.U64 R32, R30, 0x3, R23 ;  /* 0x000000031e207819 */ /* 0x000fc40000001217 */
[----:B------:R-:W-:Y:S02]  /*d690*/  LOP3.LUT R56, R31, 0x70, R33, 0x78, !PT ;  /* 0x000000701f387812 */ /* 0x000fe400078e7821 */
[----:B------:R-:W-:Y:S02]  /*d6a0*/  LOP3.LUT R22, R30, 0x70, R32, 0x78, !PT ;  /* 0x000000701e167812 */ /* 0x000fe400078e7820 */
[C---:B------:R-:W-:Y:S01]  /*d6b0*/  SHF.R.U64 R31, R29.reuse, 0x3, R93 ;  /* 0x000000031d1f7819 */ /* 0x040fe2000000125d */
[----:B------:R-:W4:Y:S01]  /*d6c0*/  LDL.LU.64 R32, [R1+0x48] ;  /* 0x0000480001207983 */ /* 0x000f220000300a00 */
[C---:B------:R-:W-:Y:S02]  /*d6d0*/  SHF.R.U64 R30, R28.reuse, 0x3, R91 ;  /* 0x000000031c1e7819 */ /* 0x040fe4000000125b */
[----:B------:R-:W-:Y:S02]  /*d6e0*/  LOP3.LUT R92, R29, 0x70, R31, 0x78, !PT ;  /* 0x000000701d5c7812 */ /* 0x000fe400078e781f */
[----:B------:R-:W-:-:S02]  /*d6f0*/  LOP3.LUT R90, R28, 0x70, R30, 0x78, !PT ;  /* 0x000000701c5a7812 */ /* 0x000fc400078e781e */
[C---:B------:R-:W-:Y:S01]  /*d700*/  SHF.R.U64 R29, R27.reuse, 0x3, R89 ;  /* 0x000000031b1d7819 */ /* 0x040fe20000001259 */
[----:B------:R-:W2:Y:S01]  /*d710*/  LDL.LU.64 R30, [R1+0x50] ;  /* 0x00005000011e7983 */ /* 0x000ea20000300a00 */
[C---:B------:R-:W-:Y:S02]  /*d720*/  SHF.R.U64 R28, R26.reuse, 0x3, R87 ;  /* 0x000000031a1c7819 */ /* 0x040fe40000001257 */
[----:B------:R-:W-:Y:S02]  /*d730*/  LOP3.LUT R88, R27, 0x70, R29, 0x78, !PT ;  /* 0x000000701b587812 */ /* 0x000fe400078e781d */
[----:B------:R-:W-:Y:S02]  /*d740*/  LOP3.LUT R86, R26, 0x70, R28, 0x78, !PT ;  /* 0x000000701a567812 */ /* 0x000fe400078e781c */
[----:B------:R-:W4:Y:S04]  /*d750*/  LDL.LU.64 R28, [R1+0x58] ;  /* 0x00005800011c7983 */ /* 0x000f280000300a00 */
[----:B---3--:R1:W-:Y:S04]  /*d760*/  ST.E desc[UR40][R36.64], RZ ;  /* 0x000000ff24007985 */ /* 0x0083e8000c101928 */
[----:B-1----:R-:W3:Y:S04]  /*d770*/  LDL.LU.64 R36, [R1+0x38] ;  /* 0x0000380001247983 */ /* 0x002ee80000300a00 */
[----:B----4-:R-:W-:Y:S04]  /*d780*/  ST.E desc[UR40][R28.64], RZ ;  /* 0x000000ff1c007985 */ /* 0x010fe8000c101928 */
[----:B--2---:R-:W-:Y:S04]  /*d790*/  ST.E desc[UR40][R30.64], RZ ;  /* 0x000000ff1e007985 */ /* 0x004fe8000c101928 */
[----:B------:R-:W-:Y:S04]  /*d7a0*/  ST.E desc[UR40][R32.64], RZ ;  /* 0x000000ff20007985 */ /* 0x000fe8000c101928 */
[----:B------:R-:W-:Y:S01]  /*d7b0*/  ST.E desc[UR40][R34.64], RZ ;  /* 0x000000ff22007985 */ /* 0x000fe2000c101928 */
[----:B------:R-:W-:-:S02]  /*d7c0*/  SHF.R.U64 R27, R25, 0x3, R85 ;  /* 0x00000003191b7819 */ /* 0x000fc40000001255 */
[C---:B------:R-:W-:Y:S02]  /*d7d0*/  SHF.R.U64 R26, R24.reuse, 0x3, R83 ;  /* 0x00000003181a7819 */ /* 0x040fe40000001253 */
[----:B------:R-:W-:Y:S02]  /*d7e0*/  LOP3.LUT R84, R25, 0x70, R27, 0x78, !PT ;  /* 0x0000007019547812 */ /* 0x000fe400078e781b */
[C---:B------:R-:W-:Y:S02]  /*d7f0*/  SHF.R.U64 R25, R21.reuse, 0x3, R81 ;  /* 0x0000000315197819 */ /* 0x040fe40000001251 */
[----:B------:R-:W-:Y:S02]  /*d800*/  LOP3.LUT R82, R24, 0x70, R26, 0x78, !PT ;  /* 0x0000007018527812 */ /* 0x000fe400078e781a */
[----:B------:R-:W-:Y:S02]  /*d810*/  LOP3.LUT R80, R21, 0x70, R25, 0x78, !PT ;  /* 0x0000007015507812 */ /* 0x000fe400078e7819 */
[----:B------:R-:W-:-:S02]  /*d820*/  SHF.R.U64 R24, R20, 0x3, R79 ;  /* 0x0000000314187819 */ /* 0x000fc4000000124f */
[C---:B------:R-:W-:Y:S02]  /*d830*/  SHF.R.U64 R21, R19.reuse, 0x3, R77 ;  /* 0x0000000313157819 */ /* 0x040fe4000000124d */
[----:B------:R-:W-:Y:S02]  /*d840*/  LOP3.LUT R78, R20, 0x70, R24, 0x78, !PT ;  /* 0x00000070144e7812 */ /* 0x000fe400078e7818 */
[----:B------:R-:W-:Y:S02]  /*d850*/  LOP3.LUT R76, R19, 0x70, R21, 0x78, !PT ;  /* 0x00000070134c7812 */ /* 0x000fe400078e7815 */
[C---:B------:R-:W-:Y:S02]  /*d860*/  SHF.R.U64 R20, R18.reuse, 0x3, R75 ;  /* 0x0000000312147819 */ /* 0x040fe4000000124b */
[----:B------:R-:W-:Y:S01]  /*d870*/  SHF.R.U64 R19, R17, 0x3, R73 ;  /* 0x0000000311137819 */ /* 0x000fe20000001249 */
[----:B---3--:R-:W-:Y:S04]  /*d880*/  ST.E desc[UR40][R36.64], RZ ;  /* 0x000000ff24007985 */ /* 0x008fe8000c101928 */
[----:B------:R-:W-:Y:S04]  /*d890*/  ST.E desc[UR40][R38.64], RZ ;  /* 0x000000ff26007985 */ /* 0x000fe8000c101928 */
[----:B------:R-:W-:Y:S04]  /*d8a0*/  ST.E desc[UR40][R40.64], RZ ;  /* 0x000000ff28007985 */ /* 0x000fe8000c101928 */
[----:B------:R1:W-:Y:S04]  /*d8b0*/  ST.E desc[UR40][R58.64], RZ ;  /* 0x000000ff3a007985 */ /* 0x0003e8000c101928 */
[----:B------:R2:W-:Y:S04]  /*d8c0*/  ST.E desc[UR40][R56.64], RZ ;  /* 0x000000ff38007985 */ /* 0x0005e8000c101928 */
[----:B------:R3:W-:Y:S04]  /*d8d0*/  ST.E desc[UR40][R22.64], RZ ;  /* 0x000000ff16007985 */ /* 0x0007e8000c101928 */
[----:B-1----:R1:W5:Y:S04]  /*d8e0*/  LDL.LU R58, [R1+0x80] ;  /* 0x00008000013a7983 */ /* 0x0023680000300800 */
[----:B--2---:R1:W5:Y:S04]  /*d8f0*/  LDL.LU.64 R56, [R1+0x78] ;  /* 0x0000780001387983 */ /* 0x0043680000300a00 */
[----:B---3--:R1:W5:Y:S01]  /*d900*/  LDL.LU.64 R22, [R1+0x70] ;  /* 0x0000700001167983 */ /* 0x0083620000300a00 */
[----:B------:R-:W-:-:S02]  /*d910*/  LOP3.LUT R74, R18, 0x70, R20, 0x78, !PT ;  /* 0x00000070124a7812 */ /* 0x000fc400078e7814 */
[----:B------:R-:W-:Y:S02]  /*d920*/  LOP3.LUT R72, R17, 0x70, R19, 0x78, !PT ;  /* 0x0000007011487812 */ /* 0x000fe400078e7813 */
[C---:B------:R-:W-:Y:S02]  /*d930*/  SHF.R.U64 R18, R15.reuse, 0x3, R71 ;  /* 0x000000030f127819 */ /* 0x040fe40000001247 */
[C---:B------:R-:W-:Y:S02]  /*d940*/  SHF.R.U64 R17, R14.reuse, 0x3, R69 ;  /* 0x000000030e117819 */ /* 0x040fe40000001245 */
[----:B------:R-:W-:Y:S02]  /*d950*/  LOP3.LUT R70, R15, 0x70, R18, 0x78, !PT ;  /* 0x000000700f467812 */ /* 0x000fe400078e7812 */
[----:B------:R-:W-:Y:S02]  /*d960*/  LOP3.LUT R68, R14, 0x70, R17, 0x78, !PT ;  /* 0x000000700e447812 */ /* 0x000fe400078e7811 */
[C---:B------:R-:W-:Y:S01]  /*d970*/  SHF.R.U64 R15, R13.reuse, 0x3, R67 ;  /* 0x000000030d0f7819 */ /* 0x040fe20000001243 */
[----:B------:R-:W2:Y:S03]  /*d980*/  S2R R14, SR_TID.X ;  /* 0x00000000000e7919 */ /* 0x000ea60000002100 */
[----:B------:R-:W-:-:S02]  /*d990*/  LOP3.LUT R66, R13, 0x70, R15, 0x78, !PT ;  /* 0x000000700d427812 */ /* 0x000fc400078e780f */
[----:B------:R-:W3:Y:S01]  /*d9a0*/  S2R R13, SR_SWINHI ;  /* 0x00000000000d7919 */ /* 0x000ee20000002f00 */
[----:B------:R-:W-:Y:S01]  /*d9b0*/  SHF.R.U64 R15, R11, 0x3, R63 ;  /* 0x000000030b0f7819 */ /* 0x000fe2000000123f */
[----:B------:R-:W-:-:S03]  /*d9c0*/  IMAD.X R51, RZ, RZ, R43, P0 ;  /* 0x000000ffff337224 */ /* 0x000fc600000e062b */
[----:B------:R-:W-:Y:S02]  /*d9d0*/  LOP3.LUT R62, R11, 0x70, R15, 0x78, !PT ;  /* 0x000000700b3e7812 */ /* 0x000fe400078e780f */
[C---:B------:R-:W-:Y:S01]  /*d9e0*/  SHF.R.U64 R11, R9.reuse, 0x3, R55 ;  /* 0x00000003090b7819 */ /* 0x040fe20000001237 */
[----:B------:R-:W-:Y:S01]  /*d9f0*/  IMAD.X R47, RZ, RZ, R43, P2 ;  /* 0x000000ffff2f7224 */ /* 0x000fe200010e062b */
[C---:B------:R-:W-:Y:S02]  /*da00*/  SHF.R.U64 R17, R12.reuse, 0x3, R65 ;  /* 0x000000030c117819 */ /* 0x040fe40000001241 */
[----:B------:R-:W-:Y:S02]  /*da10*/  LOP3.LUT R54, R9, 0x70, R11, 0x78, !PT ;  /* 0x0000007009367812 */ /* 0x000fe400078e780b */
[----:B------:R-:W-:Y:S02]  /*da20*/  SHF.R.U64 R9, R7, 0x3, R51 ;  /* 0x0000000307097819 */ /* 0x000fe40000001233 */
[----:B------:R-:W-:-:S02]  /*da30*/  LOP3.LUT R64, R12, 0x70, R17, 0x78, !PT ;  /* 0x000000700c407812 */ /* 0x000fc400078e7811 */
[C---:B------:R-:W-:Y:S02]  /*da40*/  SHF.R.U64 R12, R10.reuse, 0x3, R61 ;  /* 0x000000030a0c7819 */ /* 0x040fe4000000123d */
[----:B------:R-:W-:Y:S02]  /*da50*/  LOP3.LUT R50, R7, 0x70, R9, 0x78, !PT ;  /* 0x0000007007327812 */ /* 0x000fe400078e7809 */
[C---:B------:R-:W-:Y:S01]  /*da60*/  SHF.R.U64 R7, R5.reuse, 0x3, R47 ;  /* 0x0000000305077819 */ /* 0x040fe2000000122f */
[----:B------:R-:W-:Y:S01]  /*da70*/  IMAD.X R49, RZ, RZ, R43, P1 ;  /* 0x000000ffff317224 */ /* 0x000fe200008e062b */
[----:B------:R-:W-:Y:S02]  /*da80*/  LOP3.LUT R60, R10, 0x70, R12, 0x78, !PT ;  /* 0x000000700a3c7812 */ /* 0x000fe400078e780c */
[----:B------:R-:W-:Y:S02]  /*da90*/  SHF.R.U64 R10, R8, 0x3, R53 ;  /* 0x00000003080a7819 */ /* 0x000fe40000001235 */
[----:B------:R-:W-:Y:S01]  /*daa0*/  LOP3.LUT R46, R5, 0x70, R7, 0x78, !PT ;  /* 0x00000070052e7812 */ /* 0x000fe200078e7807 */
[----:B--2---:R-:W-:Y:S01]  /*dab0*/  IMAD.SHL.U32 R5, R14, 0x2, RZ ;  /* 0x000000020e057824 */ /* 0x004fe200078e00ff */
[----:B------:R-:W-:Y:S01]  /*dac0*/  LOP3.LUT R52, R8, 0x70, R10, 0x78, !PT ;  /* 0x0000007008347812 */ /* 0x000fe200078e780a */
[----:B------:R-:W-:Y:S01]  /*dad0*/  IMAD.X R45, RZ, RZ, R43, P3 ;  /* 0x000000ffff2d7224 */ /* 0x000fe200018e062b */
[----:B------:R-:W-:-:S02]  /*dae0*/  SHF.R.U64 R8, R6, 0x3, R49 ;  /* 0x0000000306087819 */ /* 0x000fc40000001231 */
[----:B------:R-:W-:Y:S02]  /*daf0*/  LOP3.LUT R5, R5, 0xfe, RZ, 0xc0, !PT ;  /* 0x000000fe05057812 */ /* 0x000fe400078ec0ff */
[----:B------:R-:W-:Y:S02]  /*db00*/  MOV R10, R0 ;  /* 0x00000000000a7202 */ /* 0x000fe40000000f00 */
[----:B---3--:R-:W-:Y:S01]  /*db10*/  MOV R11, R13 ;  /* 0x0000000d000b7202 */ /* 0x008fe20000000f00 */
[----:B------:R-:W-:Y:S01]  /*db20*/  IMAD.X R43, RZ, RZ, R43, P4 ;  /* 0x000000ffff2b7224 */ /* 0x000fe200020e062b */
[----:B------:R-:W-:Y:S02]  /*db30*/  LOP3.LUT R48, R6, 0x70, R8, 0x78, !PT ;  /* 0x0000007006307812 */ /* 0x000fe400078e7808 */
[C---:B------:R-:W-:Y:S01]  /*db40*/  SHF.R.U64 R6, R4.reuse, 0x3, R45 ;  /* 0x0000000304067819 */ /* 0x040fe2000000122d */
[----:B------:R-:W-:Y:S01]  /*db50*/  IMAD.WIDE.U32 R10, R5, 0x2, R10 ;  /* 0x00000002050a7825 */ /* 0x000fe200078e000a */
[----:B------:R1:W-:Y:S02]  /*db60*/  ST.E desc[UR40][R92.64], RZ ;  /* 0x000000ff5c007985 */ /* 0x0003e4000c101928 */
[----:B------:R-:W-:-:S02]  /*db70*/  LOP3.LUT R44, R4, 0x70, R6, 0x78, !PT ;  /* 0x00000070042c7812 */ /* 0x000fc400078e7806 */
[----:B------:R-:W-:Y:S01]  /*db80*/  SHF.R.U64 R4, R3, 0x3, R43 ;  /* 0x0000000303047819 */ /* 0x000fe2000000122b */
[----:B------:R1:W-:Y:S01]  /*db90*/  ST.E desc[UR40][R90.64], RZ ;  /* 0x000000ff5a007985 */ /* 0x0003e2000c101928 */
[----:B------:R-:W-:-:S03]  /*dba0*/  IADD3 R6, P2, PT, R10, 0x6ec00, RZ ;  /* 0x0006ec000a067810 */ /* 0x000fc60007f5e0ff */
[----:B------:R1:W-:Y:S01]  /*dbb0*/  ST.E desc[UR40][R88.64], RZ ;  /* 0x000000ff58007985 */ /* 0x0003e2000c101928 */
[----:B------:R-:W-:-:S03]  /*dbc0*/  LOP3.LUT R42, R3, 0x70, R4, 0x78, !PT ;  /* 0x00000070032a7812 */ /* 0x000fc600078e7804 */
[----:B------:R1:W-:Y:S01]  /*dbd0*/  ST.E desc[UR40][R86.64], RZ ;  /* 0x000000ff56007985 */ /* 0x0003e2000c101928 */
[----:B------:R-:W-:-:S03]  /*dbe0*/  IADD3 R8, P3, PT, R10, 0x6ee00, RZ ;  /* 0x0006ee000a087810 */ /* 0x000fc60007f7e0ff */
[----:B------:R1:W-:Y:S01]  /*dbf0*/  ST.E desc[UR40][R84.64], RZ ;  /* 0x000000ff54007985 */ /* 0x0003e2000c101928 */
[C---:B------:R-:W-:Y:S01]  /*dc00*/  IADD3 R4, P1, PT, R10.reuse, 0x6fe00, RZ ;  /* 0x0006fe000a047810 */ /* 0x040fe20007f3e0ff */
[----:B------:R-:W-:Y:S02]  /*dc10*/  IMAD.X R19, RZ, RZ, R11, P2 ;  /* 0x000000ffff137224 */ /* 0x000fe400010e060b */
[----:B------:R1:W-:Y:S01]  /*dc20*/  ST.E desc[UR40][R82.64], RZ ;  /* 0x000000ff52007985 */ /* 0x0003e2000c101928 */
[----:B------:R-:W-:-:S03]  /*dc30*/  IADD3 R3, P0, PT, R10, 0x6fc00, RZ ;  /* 0x0006fc000a037810 */ /* 0x000fc60007f1e0ff */
[----:B------:R1:W-:Y:S04]  /*dc40*/  ST.E desc[UR40][R80.64], RZ ;  /* 0x000000ff50007985 */ /* 0x0003e8000c101928 */
[----:B------:R1:W-:Y:S01]  /*dc50*/  ST.E desc[UR40][R78.64], RZ ;  /* 0x000000ff4e007985 */ /* 0x0003e2000c101928 */
[----:B------:R-:W-:-:S03]  /*dc60*/  IMAD.X R13, RZ, RZ, R11, P3 ;  /* 0x000000ffff0d7224 */ /* 0x000fc600018e060b */
[----:B------:R1:W-:Y:S01]  /*dc70*/  ST.E desc[UR40][R76.64], RZ ;  /* 0x000000ff4c007985 */ /* 0x0003e2000c101928 */
[----:B------:R-:W-:-:S03]  /*dc80*/  IMAD.X R9, RZ, RZ, R11, P1 ;  /* 0x000000ffff097224 */ /* 0x000fc600008e060b */
[----:B------:R1:W-:Y:S01]  /*dc90*/  ST.E desc[UR40][R74.64], RZ ;  /* 0x000000ff4a007985 */ /* 0x0003e2000c101928 */
[----:B------:R-:W-:Y:S01]  /*dca0*/  IMAD.X R11, RZ, RZ, R11, P0 ;  /* 0x000000ffff0b7224 */ /* 0x000fe200000e060b */
[----:B------:R-:W-:Y:S02]  /*dcb0*/  SHF.R.U64 R5, R6, 0x3, R19 ;  /* 0x0000000306057819 */ /* 0x000fe40000001213 */
[----:B------:R1:W-:Y:S04]  /*dcc0*/  ST.E desc[UR40][R72.64], RZ ;  /* 0x000000ff48007985 */ /* 0x0003e8000c101928 */
[----:B------:R1:W-:Y:S04]  /*dcd0*/  ST.E desc[UR40][R70.64], RZ ;  /* 0x000000ff46007985 */ /* 0x0003e8000c101928 */
[----:B------:R1:W-:Y:S01]  /*dce0*/  ST.E desc[UR40][R68.64], RZ ;  /* 0x000000ff44007985 */ /* 0x0003e2000c101928 */
[----:B------:R-:W-:-:S03]  /*dcf0*/  SHF.R.U64 R7, R8, 0x3, R13 ;  /* 0x0000000308077819 */ /* 0x000fc6000000120d */
[----:B------:R1:W-:Y:S01]  /*dd00*/  ST.E desc[UR40][R66.64], RZ ;  /* 0x000000ff42007985 */ /* 0x0003e2000c101928 */
[----:B------:R-:W-:-:S03]  /*dd10*/  LOP3.LUT R18, R6, 0x70, R5, 0x78, !PT ;  /* 0x0000007006127812 */ /* 0x000fc600078e7805 */
[----:B------:R1:W-:Y:S01]  /*dd20*/  ST.E desc[UR40][R64.64], RZ ;  /* 0x000000ff40007985 */ /* 0x0003e2000c101928 */
[----:B------:R-:W-:-:S03]  /*dd30*/  SHF.R.U64 R5, R3, 0x3, R11 ;  /* 0x0000000303057819 */ /* 0x000fc6000000120b */
[----:B------:R1:W-:Y:S01]  /*dd40*/  ST.E desc[UR40][R62.64], RZ ;  /* 0x000000ff3e007985 */ /* 0x0003e2000c101928 */
[----:B------:R-:W-:-:S03]  /*dd50*/  SHF.R.U64 R6, R4, 0x3, R9 ;  /* 0x0000000304067819 */ /* 0x000fc60000001209 */
[----:B------:R1:W-:Y:S01]  /*dd60*/  ST.E desc[UR40][R60.64], RZ ;  /* 0x000000ff3c007985 */ /* 0x0003e2000c101928 */
[----:B------:R-:W-:-:S03]  /*dd70*/  LOP3.LUT R12, R8, 0x70, R7, 0x78, !PT ;  /* 0x00000070080c7812 */ /* 0x000fc600078e7807 */
[----:B------:R1:W-:Y:S01]  /*dd80*/  ST.E desc[UR40][R54.64], RZ ;  /* 0x000000ff36007985 */ /* 0x0003e2000c101928 */
[----:B------:R-:W-:-:S03]  /*dd90*/  LOP3.LUT R10, R3, 0x70, R5, 0x78, !PT ;  /* 0x00000070030a7812 */ /* 0x000fc600078e7805 */
[----:B------:R1:W-:Y:S01]  /*dda0*/  ST.E desc[UR40][R52.64], RZ ;  /* 0x000000ff34007985 */ /* 0x0003e2000c101928 */
[----:B------:R-:W-:-:S03]  /*ddb0*/  LOP3.LUT R8, R4, 0x70, R6, 0x78, !PT ;  /* 0x0000007004087812 */ /* 0x000fc600078e7806 */
[----:B------:R1:W-:Y:S04]  /*ddc0*/  ST.E desc[UR40][R50.64], RZ ;  /* 0x000000ff32007985 */ /* 0x0003e8000c101928 */
[----:B------:R1:W-:Y:S04]  /*ddd0*/  ST.E desc[UR40][R48.64], RZ ;  /* 0x000000ff30007985 */ /* 0x0003e8000c101928 */
[----:B------:R1:W-:Y:S04]  /*dde0*/  ST.E desc[UR40][R46.64], RZ ;  /* 0x000000ff2e007985 */ /* 0x0003e8000c101928 */
[----:B------:R1:W-:Y:S04]  /*ddf0*/  ST.E desc[UR40][R44.64], RZ ;  /* 0x000000ff2c007985 */ /* 0x0003e8000c101928 */
[----:B------:R1:W-:Y:S04]  /*de00*/  ST.E desc[UR40][R42.64], RZ ;  /* 0x000000ff2a007985 */ /* 0x0003e8000c101928 */
[----:B------:R1:W-:Y:S04]  /*de10*/  ST.E desc[UR40][R18.64], RZ ;  /* 0x000000ff12007985 */ /* 0x0003e8000c101928 */
[----:B------:R1:W-:Y:S04]  /*de20*/  ST.E desc[UR40][R12.64], RZ ;  /* 0x000000ff0c007985 */ /* 0x0003e8000c101928 */
[----:B------:R1:W-:Y:S04]  /*de30*/  ST.E desc[UR40][R10.64], RZ ;  /* 0x000000ff0a007985 */ /* 0x0003e8000c101928 */
[----:B------:R1:W-:Y:S01]  /*de40*/  ST.E desc[UR40][R8.64], RZ ;  /* 0x000000ff08007985 */ /* 0x0003e2000c101928 */
[----:B------:R-:W-:Y:S01]  /*de50*/  @!PT LDS RZ, [RZ] ;  /* 0x00000000fffff984 */ /* 0x000fe20000000800 */
[----:B------:R-:W-:Y:S01]  /*de60*/  @!PT LDS RZ, [RZ] ;  /* 0x00000000fffff984 */ /* 0x000fe20000000800 */
[----:B------:R-:W-:Y:S01]  /*de70*/  @!PT LDS RZ, [RZ] ;  /* 0x00000000fffff984 */ /* 0x000fe20000000800 */
[----:B------:R-:W-:Y:S01]  /*de80*/  @!PT LDS RZ, [RZ] ;  /* 0x00000000fffff984 */ /* 0x000fe20000000800 */
[----:B------:R2:W-:Y:S06]  /*de90*/  MEMBAR.ALL.CTA ;  /* 0x0000000000007992 */ /* 0x0005ec0000008000 */
[----:B--2---:R-:W2:Y:S01]  /*dea0*/  FENCE.VIEW.ASYNC.S ;  /* 0x00000000000073c6 */ /* 0x004ea20000000000 */
[----:B------:R-:W-:Y:S05]  /*deb0*/  BRA.U UP0, `(.L_x_161) ;  /* 0x0000000100047547 */ /* 0x000fea000b800000 */
[----:B------:R-:W-:Y:S05]  /*dec0*/  BPT.TRAP 0x1 ;  /* 0x000000040000795c */ /* 0x000fea0000300000 */
.L_x_161:
[----:B-----5:R-:W-:Y:S01]  /*ded0*/  SHF.L.U32 R3, R56, 0x1f, RZ ;  /* 0x0000001f38037819 */ /* 0x020fe200000006ff */
[----:B------:R-:W-:Y:S03]  /*dee0*/  BSSY B0, `(.L_x_162) ;  /* 0x0000003000007945 */ /* 0x000fe60003800000 */
[----:B--2---:R-:W2:Y:S02]  /*def0*/  SYNCS.PHASECHK.TRANS64.TRYWAIT P0, [R0+URZ+0x700c8], R3 ;  /* 0x0700c803000075a7 */ /* 0x004ea400080011ff */
[----:B--2---:R-:W-:Y:S05]  /*df00*/  @!P0 BRA `(.L_x_163) ;  /* 0x0000016800b08947 */ /* 0x004fea0003800000 */
.L_x_429:
[----:B------:R-:W-:Y:S05]  /*df10*/  BSYNC B0 ;  /* 0x0000000000007941 */ /* 0x000fea0003800000 */
.L_x_162:
[----:B------:R-:W-:Y:S05]  /*df20*/  @!P5 BRA `(.L_x_164) ;  /* 0x0000000000d0d947 */ /* 0x000fea0003800000 */
[----:B------:R-:W3:Y:S01]  /*df30*/  LDC R4, c[0x0][0x904] ;  /* 0x00024100ff047b82 */ /* 0x000ee20000000800 */
[----:B------:R-:W2:Y:S01]  /*df40*/  LDCU.64 UR4, c[0x0][0x908] ;  /* 0x00012100ff0477ac */ /* 0x000ea20008000a00 */
[----:B------:R-:W-:Y:S01]  /*df50*/  LOP3.LUT R14, R14, 0x7f, RZ, 0xc0, !PT ;  /* 0x0000007f0e0e7812 */ /* 0x000fe200078ec0ff */
[----:B------:R-:W-:Y:S01]  /*df60*/  BSSY.RECONVERGENT B0, `(.L_x_164) ;  /* 0x0000030000007945 */ /* 0x000fe20003800200 */
[----:B--2---:R-:W-:Y:S01]  /*df70*/  IMAD.HI.U32 R3, R57, UR4, RZ ;  /* 0x0000000439037c27 */ /* 0x004fe2000f8e00ff */
[----:B------:R-:W2:Y:S01]  /*df80*/  LDCU UR4, c[0x0][0x380] ;  /* 0x00007000ff0477ac */ /* 0x000ea20008000800 */
[----:B---3--:R-:W-:-:S03]  /*df90*/  ISETP.NE.AND P0, PT, R4, 0x1, PT ;  /* 0x000000010400780c */ /* 0x008fc60003f05270 */
[----:B------:R-:W-:-:S04]  /*dfa0*/  SHF.R.U32.HI R3, RZ, UR5, R3 ;  /* 0x00000005ff037c19 */ /* 0x000fc80008011603 */
[----:B------:R-:W-:-:S05]  /*dfb0*/  SEL R3, R57, R3, !P0 ;  /* 0x0000000339037207 */ /* 0x000fca0004000000 */
[----:B------:R-:W-:-:S04]  /*dfc0*/  IMAD.MOV R3, RZ, RZ, -R3 ;  /* 0x000000ffff037224 */ /* 0x000fc800078e0a03 */
[----:B------:R-:W-:-:S04]  /*dfd0*/  IMAD R3, R4, R3, R57 ;  /* 0x0000000304037224 */ /* 0x000fc800078e0239 */
[----:B------:R-:W-:-:S04]  /*dfe0*/  IMAD R3, R3, 0x100, R14 ;  /* 0x0000010003037824 */ /* 0x000fc800078e020e */
[----:B------:R-:W-:-:S05]  /*dff0*/  VIADD R7, R3, 0x80 ;  /* 0x0000008003077836 */ /* 0x000fca0000000000 */
[----:B--2---:R-:W-:-:S13]  /*e000*/  ISETP.GE.AND P0, PT, R7, UR4, PT ;  /* 0x0000000407007c0c */ /* 0x004fda000bf06270 */
[----:B------:R-:W-:Y:S05]  /*e010*/  @P0 BRA `(.L_x_165) ;  /* 0x0000000000900947 */ /* 0x000fea0003800000 */
[----:B------:R-:W2:Y:S01]  /*e020*/  LDC R6, c[0x0][0x38c] ;  /* 0x0000e300ff067b82 */ /* 0x000ea20000000800 */
[----:B------:R-:W3:Y:S01]  /*e030*/  LDCU UR6, c[0x0][0x890] ;  /* 0x00011200ff0677ac */ /* 0x000ee20008000800 */
[----:B------:R-:W4:Y:S01]  /*e040*/  LDCU.64 UR4, c[0x0][0x888] ;  /* 0x00011100ff0477ac */ /* 0x000f220008000a00 */
[----:B---3--:R-:W-:Y:S01]  /*e050*/  IMAD R7, R22, UR6, R7 ;  /* 0x0000000616077c24 */ /* 0x008fe2000f8e0207 */
[----:B--2---:R-:W-:-:S04]  /*e060*/  IABS R5, R6 ;  /* 0x0000000600057213 */ /* 0x004fc80000000000 */
[----:B-1----:R-:W1:Y:S08]  /*e070*/  I2F.RP R8, R5 ;  /* 0x0000000500087306 */ /* 0x002e700000209400 */
        /* <DEDUP_REMOVED lines=8> */
[----:B------:R-:W-:-:S05]  /*e100*/  MOV R8, R3 ;  /* 0x0000000300087202 */ /* 0x000fca0000000f00 */
[----:B------:R-:W-:-:S04]  /*e110*/  IMAD.HI.U32 R4, R4, R8, RZ ;  /* 0x0000000804047227 */ /* 0x000fc800078e00ff */
[----:B------:R-:W-:-:S04]  /*e120*/  IMAD.MOV R3, RZ, RZ, -R4 ;  /* 0x000000ffff037224 */ /* 0x000fc800078e0a04 */
[C---:B------:R-:W-:Y:S02]  /*e130*/  IMAD R3, R5.reuse, R3, R8 ;  /* 0x0000000305037224 */ /* 0x040fe400078e0208 */
[----:B------:R-:W1:Y:S03]  /*e140*/  LDC.64 R8, c[0x0][0x880] ;  /* 0x00022000ff087b82 */ /* 0x000e660000000a00 */
        /* <DEDUP_REMOVED lines=11> */
[----:B----4-:R-:W-:-:S04]  /*e200*/  IMAD R7, R4, UR5, R7 ;  /* 0x0000000504077c24 */ /* 0x010fc8000f8e0207 */
[----:B------:R-:W-:Y:S02]  /*e210*/  IMAD R3, R6, R3, R2 ;  /* 0x0000000306037224 */ /* 0x000fe400078e0202 */
[----:B------:R-:W-:Y:S02]  /*e220*/  IMAD.MOV.U32 R2, RZ, RZ, -0x800000 ;  /* 0xff800000ff027424 */ /* 0x000fe400078e00ff */
[----:B------:R-:W-:-:S04]  /*e230*/  IMAD R7, R3, UR4, R7 ;  /* 0x0000000403077c24 */ /* 0x000fc8000f8e0207 */
[----:B-1----:R-:W-:-:S05]  /*e240*/  IMAD.WIDE R8, R7, 0x4, R8 ;  /* 0x0000000407087825 */ /* 0x002fca00078e0208 */
[----:B------:R2:W-:Y:S02]  /*e250*/  STG.E desc[UR40][R8.64], R2 ;  /* 0x0000000208007986 */ /* 0x0005e4000c101928 */
.L_x_165:
[----:B------:R-:W-:Y:S05]  /*e260*/  BSYNC.RECONVERGENT B0 ;  /* 0x0000000000007941 */ /* 0x000fea0003800200 */
.L_x_164:
[----:B------:R-:W-:Y:S01]  /*e270*/  @!PT LDS RZ, [RZ] ;  /* 0x00000000fffff984 */ /* 0x000fe20000000800 */
[----:B------:R-:W-:Y:S01]  /*e280*/  @!PT LDS RZ, [RZ] ;  /* 0x00000000fffff984 */ /* 0x000fe20000000800 */
[----:B------:R-:W-:Y:S01]  /*e290*/  @!PT LDS RZ, [RZ] ;  /* 0x00000000fffff984 */ /* 0x000fe20000000800 */
[----:B------:R-:W-:Y:S01]  /*e2a0*/  @!PT LDS RZ, [RZ] ;  /* 0x00000000fffff984 */ /* 0x000fe20000000800 */
[----:B------:R3:W-:Y:S06]  /*e2b0*/  MEMBAR.ALL.CTA ;  /* 0x0000000000007992 */ /* 0x0007ec0000008000 */
[----:B---3--:R-:W3:Y:S01]  /*e2c0*/  FENCE.VIEW.ASYNC.S ;  /* 0x00000000000073c6 */ /* 0x008ee20000000000 */
[----:B------:R-:W-:-:S09]  /*e2d0*/  UISETP.NE.AND UP0, UPT, UR37, URZ, UPT ;  /* 0x000000ff2500728c */ /* 0x000fd2000bf05270 */
[----:B------:R-:W-:Y:S05]  /*e2e0*/  BRA.U UP0, `(.L_x_166) ;  /* 0x0000000100047547 */ /* 0x000fea000b800000 */
[----:B------:R-:W-:Y:S05]  /*e2f0*/  BPT.TRAP 0x1 ;  /* 0x000000040000795c */ /* 0x000fea0000300000 */
.L_x_166:
[----:B---3--:R3:W-:Y:S01]  /*e300*/  SYNCS.ARRIVE.TRANS64.A1T0 RZ, [R0+URZ+0x700b8], RZ ;  /* 0x0700b8ff00ff79a7 */ /* 0x0087e200081000ff */
[----:B------:R-:W-:Y:S01]  /*e310*/  LOP3.LUT R56, R56, 0x1, RZ, 0x3c, !PT ;  /* 0x0000000138387812 */ /* 0x000fe200078e3cff */
[----:B------:R-:W-:Y:S06]  /*e320*/  BRA `(.L_x_92) ;  /* 0x000000b800087947 */ /* 0x000fec0003800000 */
.L_x_93:
[----:B------:R-:W-:-:S09]  /*e330*/  UISETP.NE.AND UP0, UPT, UR45, URZ, UPT ;  /* 0x000000ff2d00728c */ /* 0x000fd2000bf05270 */
[----:B------:R-:W-:Y:S05]  /*e340*/  BRA.U !UP0, `(.L_x_167) ;  /* 0x0000000108047547 */ /* 0x000fea000b800000 */
[----:B------:R-:W-:Y:S05]  /*e350*/  BPT.TRAP 0x1 ;  /* 0x000000040000795c */ /* 0x000fea0000300000 */
.L_x_167:
[----:B------:R-:W1:Y:S01]  /*e360*/  S2R R60, SR_CgaCtaId ;  /* 0x00000000003c7919 */ /* 0x000e620000008800 */
[----:B------:R-:W-:Y:S01]  /*e370*/  MOV R59, 0x400 ;  /* 0x00000400003b7802 */ /* 0x000fe20000000f00 */
[----:B------:R-:W-:Y:S01]  /*e380*/  BSSY B0, `(.L_x_168) ;  /* 0x0000005000007945 */ /* 0x000fe20003800000 */
[----:B------:R-:W-:Y:S02]  /*e390*/  SHF.L.U32 R0, R23, 0x1f, RZ ;  /* 0x0000001f17007819 */ /* 0x000fe400000006ff */
[----:B-1----:R-:W-:-:S04]  /*e3a0*/  LEA R59, R60, R59, 0x18 ;  /* 0x0000003b3c3b7211 */ /* 0x002fc800078ec0ff */
[----:B------:R-:W1:Y:S02]  /*e3b0*/  SYNCS.PHASECHK.TRANS64.TRYWAIT P0, [R59+URZ+0x70070], R0 ;  /* 0x070070003b0075a7 */ /* 0x000e6400080011ff */
[----:B-1----:R-:W-:Y:S05]  /*e3c0*/  @!P0 BRA `(.L_x_169) ;  /* 0x0000016400948947 */ /* 0x002fea0003800000 */
.L_x_430:
[----:B------:R-:W-:Y:S05]  /*e3d0*/  BSYNC B0 ;  /* 0x0000000000007941 */ /* 0x000fea0003800000 */
.L_x_168:
[----:B------:R-:W-:-:S09]  /*e3e0*/  UISETP.NE.AND UP0, UPT, UR45, URZ, UPT ;  /* 0x000000ff2d00728c */ /* 0x000fd2000bf05270 */
[----:B------:R-:W-:Y:S05]  /*e3f0*/  BRA.U !UP0, `(.L_x_170) ;  /* 0x0000000108047547 */ /* 0x000fea000b800000 */
[----:B------:R-:W-:Y:S05]  /*e400*/  BPT.TRAP 0x1 ;  /* 0x000000040000795c */ /* 0x000fea0000300000 */
.L_x_170:
[----:B------:R-:W-:Y:S01]  /*e410*/  IADD3 R18, PT, PT, R59, 0x70078, RZ ;  /* 0x000700783b127810 */ /* 0x000fe20007ffe0ff */
[----:B------:R-:W-:-:S03]  /*e420*/  UISETP.NE.AND UP0, UPT, UR44, URZ, UPT ;  /* 0x000000ff2c00728c */ /* 0x000fc6000bf05270 */
[----:B-1----:R-:W-:-:S04]  /*e430*/  PRMT R0, R60, 0x654, R18 ;  /* 0x000006543c007816 */ /* 0x002fc80000000012 */
[----:B------:R1:W-:Y:S02]  /*e440*/  SYNCS.ARRIVE.TRANS64.RED.A1T0 RZ, [R0+URZ], RZ ;  /* 0x000000ff00ff79a7 */ /* 0x0003e400081004ff */
[----:B------:R-:W-:Y:S05]  /*e450*/  BRA.U !UP0, `(.L_x_171) ;  /* 0x0000000108047547 */ /* 0x000fea000b800000 */
[----:B------:R-:W-:Y:S05]  /*e460*/  BPT.TRAP 0x1 ;  /* 0x000000040000795c */ /* 0x000fea0000300000 */
.L_x_171:
[----:B------:R-:W-:Y:S01]  /*e470*/  IMAD.U32 R3, RZ, RZ, UR38 ;  /* 0x00000026ff037e24 */ /* 0x000fe2000f8e00ff */
[----:B------:R-:W-:-:S04]  /*e480*/  ISETP.GE.AND P0, PT, R4, 0x81, PT ;  /* 0x000000810400780c */ /* 0x000fc80003f06270 */
[----:B------:R-:W-:-:S04]  /*e490*/  SHF.L.U32 R3, R3, 0x1f, RZ ;  /* 0x0000001f03037819 */ /* 0x000fc800000006ff */
[----:B------:R-:W2:Y:S02]  /*e4a0*/  SYNCS.PHASECHK.TRANS64.TRYWAIT P1, [R59+URZ+0x70080], R3 ;  /* 0x070080033b0075a7 */ /* 0x000ea400080211ff */
[----:B--2---:R-:W-:Y:S05]  /*e4b0*/  @!P1 BRA `(.L_x_172) ;  /* 0x00000164006c9947 */ /* 0x004fea0003800000 */
.L_x_431:
[----:B--2---:R-:W-:Y:S02]  /*e4c0*/  LOP3.LUT R3, R23, 0x1, RZ, 0x3c, !PT ;  /* 0x0000000117037812 */ /* 0x004fe400078e3cff */
[----:B------:R-:W-:Y:S01]  /*e4d0*/  MOV R61, R16 ;  /* 0x00000010003d7202 */ /* 0x000fe20000000f00 */
[----:B------:R-:W-:Y:S06]  /*e4e0*/  @!P0 BRA `(.L_x_173) ;  /* 0x0000003c00788947 */ /* 0x000fec0003800000 */
[----:B------:R-:W-:-:S05]  /*e4f0*/  VIADD R4, R4, 0x7f ;  /* 0x0000007f04047836 */ /* 0x000fca0000000000 */
[----:B-1----:R-:W-:-:S04]  /*e500*/  SHF.R.S32.HI R0, RZ, 0x1f, R4 ;  /* 0x0000001fff007819 */ /* 0x002fc80000011404 */
[----:B------:R-:W-:-:S04]  /*e510*/  LEA.HI R4, R0, R4, RZ, 0x7 ;  /* 0x0000000400047211 */ /* 0x000fc800078f38ff */
[----:B------:R-:W-:-:S04]  /*e520*/  SHF.R.S32.HI R4, RZ, 0x7, R4 ;  /* 0x00000007ff047819 */ /* 0x000fc80000011404 */
[----:B------:R-:W-:-:S04]  /*e530*/  VIMNMX R0, PT, PT, R4, 0x2, PT ;  /* 0x0000000204007848 */ /* 0x000fc80003fe0100 */
[----:B------:R-:W-:-:S05]  /*e540*/  IADD3 R0, PT, PT, -R0, R16, R4 ;  /* 0x0000001000007210 */ /* 0x000fca0007ffe104 */
[----:B------:R-:W-:-:S07]  /*e550*/  VIADD R61, R0, 0x1 ;  /* 0x00000001003d7836 */ /* 0x000fce0000000000 */
.L_x_234:
[----:B------:R-:W-:Y:S05]  /*e560*/  YIELD ;  /* 0x0000000000007946 */ /* 0x000fea0003800000 */
[----:B------:R-:W-:Y:S01]  /*e570*/  UISETP.NE.AND UP0, UPT, UR45, URZ, UPT ;  /* 0x000000ff2d00728c */ /* 0x000fe2000bf05270 */
[----:B------:R-:W-:Y:S02]  /*e580*/  VIADD R16, R16, 0x1 ;  /* 0x0000000110107836 */ /* 0x000fe40000000000 */
[----:B------:R-:W-:-:S03]  /*e590*/  IMAD.MOV.U32 R23, RZ, RZ, R3 ;  /* 0x000000ffff177224 */ /* 0x000fc600078e0003 */
[----:B------:R-:W-:-:S04]  /*e5a0*/  ISETP.NE.AND P0, PT, R16, R61, PT ;  /* 0x0000003d1000720c */ /* 0x000fc80003f05270 */
[----:B------:R-:W-:Y:S01]  /*e5b0*/  P2R R19, PR, RZ, 0x1 ;  /* 0x00000001ff137803 */ /* 0x000fe20000000000 */
[----:B-1-3--:R-:W-:Y:S08]  /*e5c0*/  BRA.U !UP0, `(.L_x_174) ;  /* 0x0000000108047547 */ /* 0x00aff0000b800000 */
[----:B------:R-:W-:Y:S05]  /*e5d0*/  BPT.TRAP 0x1 ;  /* 0x000000040000795c */ /* 0x000fea0000300000 */
.L_x_174:
[----:B------:R-:W-:Y:S01]  /*e5e0*/  SHF.L.U32 R0, R23, 0x1f, RZ ;  /* 0x0000001f17007819 */ /* 0x000fe200000006ff */
[----:B------:R-:W1:Y:S03]  /*e5f0*/  S2R R62, SR_TID.X ;  /* 0x00000000003e7919 */ /* 0x000e660000002100 */
[----:B------:R-:W2:Y:S01]  /*e600*/  SYNCS.PHASECHK.TRANS64.TRYWAIT P0, [R59+URZ+0x70070], R0 ;  /* 0x070070003b0075a7 */ /* 0x000ea200080011ff */
[----:B-1----:R-:W-:-:S05]  /*e610*/  IMAD.U32 R17, R62, 0x10000, RZ ;  /* 0x000100003e117824 */ /* 0x002fca00078e00ff */
[----:B------:R-:W-:Y:S01]  /*e620*/  LOP3.LUT R17, R17, 0x600000, RZ, 0xc0, !PT ;  /* 0x0060000011117812 */ /* 0x000fe200078ec0ff */
[----:B--2---:R-:W-:Y:S06]  /*e630*/  @!P0 BRA `(.L_x_175) ;  /* 0x0000016400208947 */ /* 0x004fec0003800000 */
.L_x_432:
[----:B------:R-:W-:Y:S05]  /*e640*/  WARPSYNC.ALL ;  /* 0x0000000000007948 */ /* 0x000fea0003800000 */
[----:B------:R-:W-:Y:S01]  /*e650*/  R2UR UR4, R17 ;  /* 0x00000000110472ca */ /* 0x000fe200000e0000 */
[----:B------:R-:W-:Y:S01]  /*e660*/  UISETP.NE.AND UP0, UPT, UR37, URZ, UPT ;  /* 0x000000ff2500728c */ /* 0x000fe2000bf05270 */
[----:B------:R-:W-:Y:S01]  /*e670*/  PLOP3.LUT P0, PT, PT, PT, PT, 0x80, 0x8 ;  /* 0x000000000008781c */ /* 0x000fe20003f0f070 */
[----:B------:R-:W-:-:S10]  /*e680*/  IMAD.MOV.U32 R65, RZ, RZ, 0x3f800000 ;  /* 0x3f800000ff417424 */ /* 0x000fd400078e00ff */
[----:B------:R-:W2:Y:S02]  /*e690*/  LDTM.x2 R4, tmem[UR4] ;  /* 0x00000004000479ee */ /* 0x000ea400080c0000 */
[----:B--2---:R-:W-:-:S13]  /*e6a0*/  FSETP.NEU.AND P2, PT, R4, R5, PT ;  /* 0x000000050400720b */ /* 0x004fda0003f4d000 */
[----:B-1----:R-:W1:Y:S01]  /*e6b0*/  @P2 LDC R0, c[0x0][0x704] ;  /* 0x0001c100ff002b82 */ /* 0x002e620000000800 */
[----:B------:R-:W-:-:S04]  /*e6c0*/  @P2 FADD R4, R4, -R5 ;  /* 0x8000000504042221 */ /* 0x000fc80000000000 */
[----:B-1----:R-:W-:-:S05]  /*e6d0*/  @P2 FMUL R0, R4, R0 ;  /* 0x0000000004002220 */ /* 0x002fca0000400000 */
[----:B------:R-:W-:-:S04]  /*e6e0*/  @P2 FSETP.GEU.AND P1, PT, R0, -126, PT ;  /* 0xc2fc00000000280b */ /* 0x000fc80003f2e000 */
[----:B------:R-:W-:-:S13]  /*e6f0*/  @P2 PLOP3.LUT P0, PT, P1, PT, PT, 0x80, 0x8 ;  /* 0x000000000008281c */ /* 0x000fda0000f0f070 */
[----:B------:R-:W-:-:S06]  /*e700*/  @!P0 FMUL R0, R0, 0.5 ;  /* 0x3f00000000008820 */ /* 0x000fcc0000400000 */
[----:B------:R-:W1:Y:S02]  /*e710*/  @P2 MUFU.EX2 R0, R0 ;  /* 0x0000000000002308 */ /* 0x000e640000000800 */
[----:B-1----:R-:W-:-:S05]  /*e720*/  @!P0 FMUL R0, R0, R0 ;  /* 0x0000000000008220 */ /* 0x002fca0000400000 */
[----:B------:R-:W-:Y:S01]  /*e730*/  @P2 MOV R65, R0 ;  /* 0x0000000000412202 */ /* 0x000fe20000000f00 */
[----:B------:R-:W-:Y:S06]  /*e740*/  BRA.U UP0, `(.L_x_176) ;  /* 0x0000000100047547 */ /* 0x000fec000b800000 */
[----:B------:R-:W-:Y:S05]  /*e750*/  BPT.TRAP 0x1 ;  /* 0x000000040000795c */ /* 0x000fea0000300000 */
.L_x_176:
[----:B------:R-:W-:Y:S01]  /*e760*/  IMAD.U32 R0, RZ, RZ, UR36 ;  /* 0x00000024ff007e24 */ /* 0x000fe2000f8e00ff */
[----:B------:R-:W-:-:S04]  /*e770*/  FSETP.NEU.AND P1, PT, R65, 1, PT ;  /* 0x3f8000004100780b */ /* 0x000fc80003f2d000 */
[----:B------:R-:W-:-:S04]  /*e780*/  SHF.L.U32 R0, R0, 0x1f, RZ ;  /* 0x0000001f00007819 */ /* 0x000fc800000006ff */
[----:B------:R-:W1:Y:S02]  /*e790*/  SYNCS.PHASECHK.TRANS64.TRYWAIT P0, [R59+URZ+0x70090], R0 ;  /* 0x070090003b0075a7 */ /* 0x000e6400080011ff */
[----:B-1----:R-:W-:Y:S05]  /*e7a0*/  @!P0 BRA `(.L_x_177) ;  /* 0x0000016000d88947 */ /* 0x002fea0003800000 */
.L_x_433:
[----:B------:R-:W-:-:S13]  /*e7b0*/  VOTE.ANY P1, P1 ;  /* 0x0000000000ff7806 */ /* 0x000fda0000820100 */
[----:B------:R-:W-:Y:S05]  /*e7c0*/  @!P1 BRA `(.L_x_178) ;  /* 0x0000001800e09947 */ /* 0x000fea0003800000 */
[----:B------:R-:W-:Y:S01]  /*e7d0*/  SHF.R.U32.HI R63, RZ, 0x5, R62 ;  /* 0x00000005ff3f7819 */ /* 0x000fe2000001163e */
[----:B------:R-:W-:Y:S01]  /*e7e0*/  BSSY.RECONVERGENT B6, `(.L_x_179) ;  /* 0x0000018000067945 */ /* 0x000fe20003800200 */
[----:B------:R-:W-:Y:S02]  /*e7f0*/  LOP3.LUT R24, R17, 0x100, RZ, 0xfc, !PT ;  /* 0x0000010011187812 */ /* 0x000fe400078efcff */
[----:B------:R-:W-:Y:S02]  /*e800*/  SHF.R.U32.HI R64, RZ, 0x15, R17 ;  /* 0x00000015ff407819 */ /* 0x000fe40000011611 */
[----:B------:R-:W-:Y:S02]  /*e810*/  LOP3.LUT R63, R63, 0x3, RZ, 0xc0, !PT ;  /* 0x000000033f3f7812 */ /* 0x000fe400078ec0ff */
[----:B------:R-:W-:Y:S02]  /*e820*/  R2UR UR4, R24 ;  /* 0x00000000180472ca */ /* 0x000fe400000e0000 */
[----:B------:R-:W-:-:S11]  /*e830*/  ISETP.NE.AND P0, PT, R63, R64, PT ;  /* 0x000000403f00720c */ /* 0x000fd60003f05270 */
[----:B------:R-:W2:Y:S02]  /*e840*/  LDTM.x16 R40, tmem[UR4] ;  /* 0x00000004002879ee */ /* 0x000ea40008240000 */
[----:B--2---:R-:W-:Y:S05]  /*e850*/  @!P0 BRA `(.L_x_180) ;  /* 0x0000000000408947 */ /* 0x004fea0003800000 */
[----:B------:R-:W-:Y:S01]  /*e860*/  MOV R14, 0x8 ;  /* 0x00000008000e7802 */ /* 0x000fe20000000f00 */
[----:B------:R-:W2:Y:S01]  /*e870*/  LDCU.64 UR8, c[0x4][0xb0] ;  /* 0x01001600ff0877ac */ /* 0x000ea20008000a00 */
[----:B------:R-:W-:Y:S02]  /*e880*/  HFMA2 R12, -RZ, RZ, 0, 5.9604644775390625e-08 ;  /* 0x00000001ff0c7431 */ /* 0x000fe400000001ff */
[----:B------:R-:W-:Y:S01]  /*e890*/  IMAD.MOV.U32 R8, RZ, RZ, 0x192 ;  /* 0x00000192ff087424 */ /* 0x000fe200078e00ff */
[----:B------:R-:W3:Y:S01]  /*e8a0*/  LDCU.64 UR6, c[0x4][0xb8] ;  /* 0x01001700ff0677ac */ /* 0x000ee20008000a00 */
[----:B------:R-:W4:Y:S01]  /*e8b0*/  LDC.64 R14, c[0x4][R14] ;  /* 0x010000000e0e7b82 */ /* 0x000f220000000a00 */
[----:B------:R-:W-:Y:S01]  /*e8c0*/  IMAD.MOV.U32 R13, RZ, RZ, RZ ;  /* 0x000000ffff0d7224 */ /* 0x000fe200078e00ff */
[----:B------:R-:W5:Y:S01]  /*e8d0*/  LDCU.64 UR4, c[0x4][0x30] ;  /* 0x01000600ff0477ac */ /* 0x000f620008000a00 */
[----:B--2---:R-:W-:Y:S01]  /*e8e0*/  IMAD.U32 R4, RZ, RZ, UR8 ;  /* 0x00000008ff047e24 */ /* 0x004fe2000f8e00ff */
[----:B------:R-:W-:Y:S01]  /*e8f0*/  MOV R5, UR9 ;  /* 0x0000000900057c02 */ /* 0x000fe20008000f00 */
[----:B---3--:R-:W-:Y:S01]  /*e900*/  IMAD.U32 R6, RZ, RZ, UR6 ;  /* 0x00000006ff067e24 */ /* 0x008fe2000f8e00ff */
[----:B------:R-:W-:Y:S01]  /*e910*/  MOV R7, UR7 ;  /* 0x0000000700077c02 */ /* 0x000fe20008000f00 */
[----:B-----5:R-:W-:Y:S01]  /*e920*/  IMAD.U32 R10, RZ, RZ, UR4 ;  /* 0x00000004ff0a7e24 */ /* 0x020fe2000f8e00ff */
[----:B------:R-:W-:-:S02]  /*e930*/  MOV R11, UR5 ;  /* 0x00000005000b7c02 */ /* 0x000fc40008000f00 */
[----:B------:R-:W-:-:S07]  /*e940*/  LEPC R20, `(.L_x_180) ;  /* 0x000000001014794e */ /* 0x000fce0000000000 */
[----:B-1--4-:R-:W-:Y:S05]  /*e950*/  CALL.ABS.NOINC R14 ;  /* 0x000000000e007343 */ /* 0x012fea0003c00000 */
.L_x_180:
[----:B------:R-:W-:Y:S05]  /*e960*/  BSYNC.RECONVERGENT B6 ;  /* 0x0000000000067941 */ /* 0x000fea0003800200 */
.L_x_179:
[----:B------:R-:W-:Y:S01]  /*e970*/  FSETP.NEU.AND P0, PT, R65, 1, PT ;  /* 0x3f8000004100780b */ /* 0x000fe20003f0d000 */
[----:B------:R-:W-:Y:S05]  /*e980*/  WARPSYNC.ALL ;  /* 0x0000000000007948 */ /* 0x000fea0003800000 */
[----:B------:R-:W-:Y:S01]  /*e990*/  LOP3.LUT R66, R17, 0x110, RZ, 0xfc, !PT ;  /* 0x0000011011427812 */ /* 0x000fe200078efcff */
[----:B------:R-:W-:Y:S01]  /*e9a0*/  BSSY.RECONVERGENT B6, `(.L_x_181) ;  /* 0x000001f000067945 */ /* 0x000fe20003800200 */
[----:B------:R-:W-:Y:S02]  /*e9b0*/  R2UR UR4, R24 ;  /* 0x00000000180472ca */ /* 0x000fe400000e0000 */
[----:B------:R-:W-:-:S03]  /*e9c0*/  R2UR UR5, R66 ;  /* 0x00000000420572ca */ /* 0x000fc600000e0000 */
[C---:B------:R-:W-:Y:S02]  /*e9d0*/  @P0 FMUL2 R40, R65.reuse.F32, R40.F32x2.HI_LO ;  /* 0x000000284128024a */ /* 0x040fe40000040000 */
[C---:B------:R-:W-:Y:S02]  /*e9e0*/  @P0 FMUL2 R42, R65.reuse.F32, R42.F32x2.HI_LO ;  /* 0x0000002a412a024a */ /* 0x040fe40000040000 */
[C---:B------:R-:W-:Y:S02]  /*e9f0*/  @P0 FMUL2 R44, R65.reuse.F32, R44.F32x2.HI_LO ;  /* 0x0000002c412c024a */ /* 0x040fe40000040000 */
[C---:B------:R-:W-:Y:S02]  /*ea00*/  @P0 FMUL2 R46, R65.reuse.F32, R46.F32x2.HI_LO ;  /* 0x0000002e412e024a */ /* 0x040fe40000040000 */
[C---:B------:R-:W-:Y:S02]  /*ea10*/  @P0 FMUL2 R48, R65.reuse.F32, R48.F32x2.HI_LO ;  /* 0x000000304130024a */ /* 0x040fe40000040000 */
[C---:B------:R-:W-:Y:S01]  /*ea20*/  @P0 FMUL2 R50, R65.reuse.F32, R50.F32x2.HI_LO ;  /* 0x000000324132024a */ /* 0x040fe20000040000 */
[----:B------:R-:W2:Y:S01]  /*ea30*/  LDTM.x16 R24, tmem[UR5] ;  /* 0x00000005001879ee */ /* 0x000ea20008240000 */
[----:B------:R-:W-:-:S02]  /*ea40*/  @P0 FMUL2 R52, R65.F32, R52.F32x2.HI_LO ;  /* 0x000000344134024a */ /* 0x000fc40000040000 */
[----:B------:R-:W-:Y:S01]  /*ea50*/  @P0 FMUL2 R54, R65.F32, R54.F32x2.HI_LO ;  /* 0x000000364136024a */ /* 0x000fe20000040000 */
[----:B------:R-:W-:-:S03]  /*ea60*/  ISETP.NE.AND P0, PT, R63, R64, PT ;  /* 0x000000403f00720c */ /* 0x000fc60003f05270 */
[----:B------:R3:W-:Y:S10]  /*ea70*/  STTM.x16 tmem[UR4], R40 ;  /* 0x00000028000079ed */ /* 0x0007f40008240004 */
[----:B--2---:R-:W-:Y:S05]  /*ea80*/  @!P0 BRA `(.L_x_182) ;  /* 0x0000000000408947 */ /* 0x004fea0003800000 */
[----:B------:R-:W-:Y:S01]  /*ea90*/  MOV R14, 0x8 ;  /* 0x00000008000e7802 */ /* 0x000fe20000000f00 */
[----:B------:R-:W2:Y:S01]  /*eaa0*/  LDCU.64 UR8, c[0x4][0xb0] ;  /* 0x01001600ff0877ac */ /* 0x000ea20008000a00 */
[----:B------:R-:W-:Y:S02]  /*eab0*/  HFMA2 R12, -RZ, RZ, 0, 5.9604644775390625e-08 ;  /* 0x00000001ff0c7431 */ /* 0x000fe400000001ff */
[----:B------:R-:W-:Y:S01]  /*eac0*/  IMAD.MOV.U32 R8, RZ, RZ, 0x192 ;  /* 0x00000192ff087424 */ /* 0x000fe200078e00ff */
[----:B------:R-:W4:Y:S01]  /*ead0*/  LDCU.64 UR6, c[0x4][0xb8] ;  /* 0x01001700ff0677ac */ /* 0x000f220008000a00 */
[----:B------:R-:W1:Y:S01]  /*eae0*/  LDC.64 R14, c[0x4][R14] ;  /* 0x010000000e0e7b82 */ /* 0x000e620000000a00 */
[----:B------:R-:W-:Y:S01]  /*eaf0*/  IMAD.MOV.U32 R13, RZ, RZ, RZ ;  /* 0x000000ffff0d7224 */ /* 0x000fe200078e00ff */
[----:B------:R-:W5:Y:S01]  /*eb00*/  LDCU.64 UR4, c[0x4][0x30] ;  /* 0x01000600ff0477ac */ /* 0x000f620008000a00 */
[----:B--2---:R-:W-:Y:S01]  /*eb10*/  IMAD.U32 R4, RZ, RZ, UR8 ;  /* 0x00000008ff047e24 */ /* 0x004fe2000f8e00ff */
[----:B------:R-:W-:Y:S01]  /*eb20*/  MOV R5, UR9 ;  /* 0x0000000900057c02 */ /* 0x000fe20008000f00 */
[----:B----4-:R-:W-:Y:S01]  /*eb30*/  IMAD.U32 R6, RZ, RZ, UR6 ;  /* 0x00000006ff067e24 */ /* 0x010fe2000f8e00ff */
[----:B------:R-:W-:Y:S01]  /*eb40*/  MOV R7, UR7 ;  /* 0x0000000700077c02 */ /* 0x000fe20008000f00 */
[----:B-----5:R-:W-:Y:S01]  /*eb50*/  IMAD.U32 R10, RZ, RZ, UR4 ;  /* 0x00000004ff0a7e24 */ /* 0x020fe2000f8e00ff */
[----:B------:R-:W-:-:S02]  /*eb60*/  MOV R11, UR5 ;  /* 0x00000005000b7c02 */ /* 0x000fc40008000f00 */
[----:B------:R-:W-:-:S07]  /*eb70*/  LEPC R20, `(.L_x_182) ;  /* 0x000000001014794e */ /* 0x000fce0000000000 */
[----:B-1-3--:R-:W-:Y:S05]  /*eb80*/  CALL.ABS.NOINC R14 ;  /* 0x000000000e007343 */ /* 0x00afea0003c00000 */
.L_x_182:
[----:B------:R-:W-:Y:S05]  /*eb90*/  BSYNC.RECONVERGENT B6 ;  /* 0x0000000000067941 */ /* 0x000fea0003800200 */
.L_x_181:
        /* <DEDUP_REMOVED lines=12> */
[----:B---3--:R-:W2:Y:S01]  /*ec60*/  LDTM.x16 R40, tmem[UR5] ;  /* 0x00000005002879ee */ /* 0x008ea20008240000 */
        /* <DEDUP_REMOVED lines=21> */
.L_x_184:
[----:B------:R-:W-:Y:S05]  /*edc0*/  BSYNC.RECONVERGENT B6 ;  /* 0x0000000000067941 */ /* 0x000fea0003800200 */
.L_x_183:
        /* <DEDUP_REMOVED lines=34> */
.L_x_186:
[----:B------:R-:W-:Y:S05]  /*eff0*/  BSYNC.RECONVERGENT B6 ;  /* 0x0000000000067941 */ /* 0x000fea0003800200 */
.L_x_185:
        /* <DEDUP_REMOVED lines=34> */
.L_x_188:
[----:B------:R-:W-:Y:S05]  /*f220*/  BSYNC.RECONVERGENT B6 ;  /* 0x0000000000067941 */ /* 0x000fea0003800200 */
.L_x_187:
        /* <DEDUP_REMOVED lines=34> */
.L_x_190:
[----:B------:R-:W-:Y:S05]  /*f450*/  BSYNC.RECONVERGENT B6 ;  /* 0x0000000000067941 */ /* 0x000fea0003800200 */
.L_x_189:
        /* <DEDUP_REMOVED lines=34> */
.L_x_192:
[----:B------:R-:W-:Y:S05]  /*f680*/  BSYNC.RECONVERGENT B6 ;  /* 0x0000000000067941 */ /* 0x000fea0003800200 */
.L_x_191:
        /* <DEDUP_REMOVED lines=34> */
.L_x_194:
[----:B------:R-:W-:Y:S05]  /*f8b0*/  BSYNC.RECONVERGENT B6 ;  /* 0x0000000000067941 */ /* 0x000fea0003800200 */
.L_x_193:
[----:B------:R-:W-:Y:S01]  /*f8c0*/  FSETP.NEU.AND P0, PT, R65, 1, PT ;  /* 0x3f8000004100780b */ /* 0x000fe20003f0d000 */
[----:B------:R-:W-:Y:S05]  /*f8d0*/  WARPSYNC.ALL ;  /* 0x0000000000007948 */ /* 0x000fea0003800000 */
[----:B------:R-:W-:-:S07]  /*f8e0*/  R2UR UR4, R66 ;  /* 0x00000000420472ca */ /* 0x000fce00000e0000 */
[C---:B------:R-:W-:Y:S02]  /*f8f0*/  @P0 FMUL2 R24, R65.reuse.F32, R24.F32x2.HI_LO ;  /* 0x000000184118024a */ /* 0x040fe40000040000 */
[C---:B------:R-:W-:Y:S02]  /*f900*/  @P0 FMUL2 R26, R65.reuse.F32, R26.F32x2.HI_LO ;  /* 0x0000001a411a024a */ /* 0x040fe40000040000 */
[C---:B------:R-:W-:Y:S02]  /*f910*/  @P0 FMUL2 R28, R65.reuse.F32, R28.F32x2.HI_LO ;  /* 0x0000001c411c024a */ /* 0x040fe40000040000 */
[C---:B------:R-:W-:Y:S02]  /*f920*/  @P0 FMUL2 R30, R65.reuse.F32, R30.F32x2.HI_LO ;  /* 0x0000001e411e024a */ /* 0x040fe40000040000 */
[C---:B------:R-:W-:Y:S02]  /*f930*/  @P0 FMUL2 R32, R65.reuse.F32, R32.F32x2.HI_LO ;  /* 0x000000204120024a */ /* 0x040fe40000040000 */
[----:B------:R-:W-:-:S02]  /*f940*/  @P0 FMUL2 R34, R65.F32, R34.F32x2.HI_LO ;  /* 0x000000224122024a */ /* 0x000fc40000040000 */
[C---:B------:R-:W-:Y:S02]  /*f950*/  @P0 FMUL2 R36, R65.reuse.F32, R36.F32x2.HI_LO ;  /* 0x000000244124024a */ /* 0x040fe40000040000 */
[----:B------:R-:W-:Y:S01]  /*f960*/  @P0 FMUL2 R38, R65.F32, R38.F32x2.HI_LO ;  /* 0x000000264126024a */ /* 0x000fe20000040000 */
[----:B------:R-:W-:-:S03]  /*f970*/  ISETP.NE.AND P0, PT, R63, R64, PT ;  /* 0x000000403f00720c */ /* 0x000fc60003f05270 */
[----:B------:R2:W-:Y:S02]  /*f980*/  STTM.x16 tmem[UR4], R24 ;  /* 0x00000018000079ed */ /* 0x0005e40008240004 */
[----:B--2---:R-:W-:-:S08]  /*f990*/  LOP3.LUT R24, R17, 0x180, RZ, 0xfc, !PT ;  /* 0x0000018011187812 */ /* 0x004fd000078efcff */
[----:B------:R-:W-:Y:S05]  /*f9a0*/  @!P0 BRA `(.L_x_195) ;  /* 0x0000000000408947 */ /* 0x000fea0003800000 */
        /* <DEDUP_REMOVED lines=16> */
.L_x_195:
[----:B------:R-:W-:Y:S05]  /*fab0*/  WARPSYNC.ALL ;  /* 0x0000000000007948 */ /* 0x000fea0003800000 */
[----:B------:R-:W-:Y:S02]  /*fac0*/  R2UR UR4, R24 ;  /* 0x00000000180472ca */ /* 0x000fe400000e0000 */
[----:B------:R-:W-:Y:S02]  /*fad0*/  ISETP.NE.AND P0, PT, R63, R64, PT ;  /* 0x000000403f00720c */ /* 0x000fe40003f05270 */
[----:B------:R-:W-:-:S09]  /*fae0*/  LOP3.LUT R24, R17, 0x190, RZ, 0xfc, !PT ;  /* 0x0000019011187812 */ /* 0x000fd200078efcff */
[----:B------:R2:W-:Y:S02]  /*faf0*/  STTM.x16 tmem[UR4], R0 ;  /* 0x00000000000079ed */ /* 0x0005e40008240004 */
[----:B------:R-:W-:Y:S05]  /*fb00*/  @!P0 BRA `(.L_x_196) ;  /* 0x0000000000408947 */ /* 0x000fea0003800000 */
[----:B--2---:R-:W-:Y:S01]  /*fb10*/  MOV R14, 0x8 ;  /* 0x00000008000e7802 */ /* 0x004fe20000000f00 */
        /* <DEDUP_REMOVED lines=15> */
.L_x_196:
[----:B------:R-:W-:Y:S05]  /*fc10*/  WARPSYNC.ALL ;  /* 0x0000000000007948 */ /* 0x000fea0003800000 */
[----:B------:R-:W-:Y:S02]  /*fc20*/  R2UR UR4, R24 ;  /* 0x00000000180472ca */ /* 0x000fe400000e0000 */
[----:B------:R-:W-:Y:S02]  /*fc30*/  ISETP.NE.AND P0, PT, R63, R64, PT ;  /* 0x000000403f00720c */ /* 0x000fe40003f05270 */
[----:B------:R-:W-:-:S09]  /*fc40*/  LOP3.LUT R24, R17, 0x1a0, RZ, 0xfc, !PT ;  /* 0x000001a011187812 */ /* 0x000fd200078efcff */
[----:B------:R4:W-:Y:S02]  /*fc50*/  STTM.x16 tmem[UR4], R0 ;  /* 0x00000000000079ed */ /* 0x0009e40008240004 */
[----:B------:R-:W-:Y:S05]  /*fc60*/  @!P0 BRA `(.L_x_197) ;  /* 0x0000000000408947 */ /* 0x000fea0003800000 */
[----:B--2-4-:R-:W-:Y:S01]  /*fc70*/  MOV R14, 0x8 ;  /* 0x00000008000e7802 */ /* 0x014fe20000000f00 */
        /* <DEDUP_REMOVED lines=15> */
.L_x_197:
[----:B------:R-:W-:Y:S05]  /*fd70*/  WARPSYNC.ALL ;  /* 0x0000000000007948 */ /* 0x000fea0003800000 */
[----:B------:R-:W-:Y:S02]  /*fd80*/  R2UR UR4, R24 ;  /* 0x00000000180472ca */ /* 0x000fe400000e0000 */
[----:B------:R-:W-:Y:S02]  /*fd90*/  ISETP.NE.AND P0, PT, R63, R64, PT ;  /* 0x000000403f00720c */ /* 0x000fe40003f05270 */
[----:B------:R-:W-:-:S09]  /*fda0*/  LOP3.LUT R24, R17, 0x1b0, RZ, 0xfc, !PT ;  /* 0x000001b011187812 */ /* 0x000fd200078efcff */
[----:B------:R1:W-:Y:S02]  /*fdb0*/  STTM.x16 tmem[UR4], R0 ;  /* 0x00000000000079ed */ /* 0x0003e40008240004 */
[----:B------:R-:W-:Y:S05]  /*fdc0*/  @!P0 BRA `(.L_x_198) ;  /* 0x0000000000408947 */ /* 0x000fea0003800000 */
[----:B-12-4-:R-:W-:Y:S01]  /*fdd0*/  MOV R14, 0x8 ;  /* 0x00000008000e7802 */ /* 0x016fe20000000f00 */
[----:B------:R-:W1:Y:S01]  /*fde0*/  LDCU.64 UR8, c[0x4][0xb0] ;  /* 0x01001600ff0877ac */ /* 0x000e620008000a00 */
[----:B------:R-:W-:Y:S02]  /*fdf0*/  HFMA2 R12, -RZ, RZ, 0, 5.9604644775390625e-08 ;  /* 0x00000001ff0c7431 */ /* 0x000fe400000001ff */
[----:B------:R-:W-:Y:S01]  /*fe00*/  IMAD.MOV.U32 R8, RZ, RZ, 0x192 ;  /* 0x00000192ff087424 */ /* 0x000fe200078e00ff */
[----:B------:R-:W2:Y:S01]  /*fe10*/  LDCU.64 UR6, c[0x4][0xb8] ;  /* 0x01001700ff0677ac */ /* 0x000ea20008000a00 */
[----:B------:R-:W4:Y:S01]  /*fe20*/  LDC.64 R14, c[0x4][R14] ;  /* 0x010000000e0e7b82 */ /* 0x000f220000000a00 */
[----:B------:R-:W-:Y:S01]  /*fe30*/  IMAD.MOV.U32 R13, RZ, RZ, RZ ;  /* 0x000000ffff0d7224 */ /* 0x000fe200078e00ff */
[----:B------:R-:W5:Y:S01]  /*fe40*/  LDCU.64 UR4, c[0x4][0x30] ;  /* 0x01000600ff0477ac */ /* 0x000f620008000a00 */
[----:B-1----:R-:W-:Y:S01]  /*fe50*/  IMAD.U32 R4, RZ, RZ, UR8 ;  /* 0x00000008ff047e24 */ /* 0x002fe2000f8e00ff */
[----:B------:R-:W-:Y:S01]  /*fe60*/  MOV R5, UR9 ;  /* 0x0000000900057c02 */ /* 0x000fe20008000f00 */
[----:B--2---:R-:W-:Y:S01]  /*fe70*/  IMAD.U32 R6, RZ, RZ, UR6 ;  /* 0x00000006ff067e24 */ /* 0x004fe2000f8e00ff */
[----:B------:R-:W-:Y:S01]  /*fe80*/  MOV R7, UR7 ;  /* 0x0000000700077c02 */ /* 0x000fe20008000f00 */
[----:B-----5:R-:W-:Y:S01]  /*fe90*/  IMAD.U32 R10, RZ, RZ, UR4 ;  /* 0x00000004ff0a7e24 */ /* 0x020fe2000f8e00ff */
[----:B------:R-:W-:-:S02]  /*fea0*/  MOV R11, UR5 ;  /* 0x00000005000b7c02 */ /* 0x000fc40008000f00 */
[----:B------:R-:W-:-:S07]  /*feb0*/  LEPC R20, `(.L_x_198) ;  /* 0x000000001014794e */ /* 0x000fce0000000000 */
[----:B---34-:R-:W-:Y:S05]  /*fec0*/  CALL.ABS.NOINC R14 ;  /* 0x000000000e007343 */ /* 0x018fea0003c00000 */
.L_x_198:
        /* <DEDUP_REMOVED lines=22> */
.L_x_199:
        /* <DEDUP_REMOVED lines=22> */
.L_x_200:
        /* <DEDUP_REMOVED lines=22> */
.L_x_201:
[----:B------:R-:W-:Y:S01]  /*102f0*/  LOP3.LUT R20, R17, 0x1f0, RZ, 0xfc, !PT ;  /* 0x000001f011147812 */ /* 0x000fe200078efcff */
[----:B------:R-:W-:Y:S05]  /*10300*/  WARPSYNC.ALL ;  /* 0x0000000000007948 */ /* 0x000fea0003800000 */
[----:B------:R-:W-:Y:S02]  /*10310*/  R2UR UR5, R24 ;  /* 0x00000000180572ca */ /* 0x000fe400000e0000 */
[----:B------:R-:W-:-:S11]  /*10320*/  R2UR UR4, R20 ;  /* 0x00000000140472ca */ /* 0x000fd600000e0000 */
[----:B------:R1:W-:Y:S02]  /*10330*/  STTM.x16 tmem[UR5], R0 ;  /* 0x00000000000079ed */ /* 0x0003e40008240005 */
[----:B------:R1:W-:Y:S02]  /*10340*/  STTM.x16 tmem[UR4], R0 ;  /* 0x00000000000079ed */ /* 0x0003e40008240004 */
.L_x_178:
[----:B------:R-:W-:-:S09]  /*10350*/  UISETP.NE.AND UP0, UPT, UR44, URZ, UPT ;  /* 0x000000ff2c00728c */ /* 0x000fd2000bf05270 */
[----:B------:R-:W-:Y:S05]  /*10360*/  BRA.U !UP0, `(.L_x_202) ;  /* 0x0000000108047547 */ /* 0x000fea000b800000 */
[----:B------:R-:W-:Y:S05]  /*10370*/  BPT.TRAP 0x1 ;  /* 0x000000040000795c */ /* 0x000fea0000300000 */
.L_x_202:
[----:B-12-4-:R-:W-:Y:S01]  /*10380*/  IADD3 R0, PT, PT, R59, 0x70088, RZ ;  /* 0x000700883b007810 */ /* 0x016fe20007ffe0ff */
[----:B------:R-:W-:Y:S02]  /*10390*/  UISETP.NE.AND UP0, UPT, UR37, URZ, UPT ;  /* 0x000000ff2500728c */ /* 0x000fe4000bf05270 */
[----:B------:R-:W-:Y:S01]  /*103a0*/  ULOP3.LUT UR38, UR38, 0x1, URZ, 0x3c, !UPT ;  /* 0x0000000126267892 */ /* 0x000fe2000f8e3cff */
[----:B------:R-:W-:-:S04]  /*103b0*/  PRMT R0, R60, 0x654, R0 ;  /* 0x000006543c007816 */ /* 0x000fc80000000000 */
[----:B------:R1:W-:Y:S01]  /*103c0*/  SYNCS.ARRIVE.TRANS64.RED.A1T0 RZ, [R0+URZ], RZ ;  /* 0x000000ff00ff79a7 */ /* 0x0003e200081004ff */
[----:B------:R-:W2:Y:S01]  /*103d0*/  FENCE.VIEW.ASYNC.T ;  /* 0x00000000000073c6 */ /* 0x000ea20000000200 */
[----:B------:R-:W-:Y:S05]  /*103e0*/  BRA.U UP0, `(.L_x_203) ;  /* 0x0000000100087547 */ /* 0x000fea000b800000 */
[----:B------:R-:W-:Y:S05]  /*103f0*/  BPT.TRAP 0x1 ;  /* 0x000000040000795c */ /* 0x000fea0000300000 */
[----:B------:R-:W-:Y:S05]  /*10400*/  BPT.TRAP 0x1 ;  /* 0x000000040000795c */ /* 0x000fea0000300000 */
.L_x_203:
[----:B-1----:R-:W-:Y:S01]  /*10410*/  IADD3 R0, PT, PT, R59, 0x700a0, RZ ;  /* 0x000700a03b007810 */ /* 0x002fe20007ffe0ff */
[----:B------:R-:W-:-:S03]  /*10420*/  UISETP.NE.AND UP0, UPT, UR44, URZ, UPT ;  /* 0x000000ff2c00728c */ /* 0x000fc6000bf05270 */
[----:B------:R-:W-:-:S04]  /*10430*/  PRMT R0, R60, 0x654, R0 ;  /* 0x000006543c007816 */ /* 0x000fc80000000000 */
[----:B--2---:R1:W-:Y:S02]  /*10440*/  SYNCS.ARRIVE.TRANS64.RED.A1T0 RZ, [R0+URZ], RZ ;  /* 0x000000ff00ff79a7 */ /* 0x0043e400081004ff */
[----:B------:R-:W-:Y:S05]  /*10450*/  BRA.U !UP0, `(.L_x_204) ;  /* 0x0000000108047547 */ /* 0x000fea000b800000 */
[----:B------:R-:W-:Y:S05]  /*10460*/  BPT.TRAP 0x1 ;  /* 0x000000040000795c */ /* 0x000fea0000300000 */
.L_x_204:
[----:B-1----:R-:W-:Y:S01]  /*10470*/  IMAD.U32 R0, RZ, RZ, UR38 ;  /* 0x00000026ff007e24 */ /* 0x002fe2000f8e00ff */
[----:B------:R-:W-:-:S04]  /*10480*/  LOP3.LUT R3, R17, 0x80, RZ, 0xfc, !PT ;  /* 0x0000008011037812 */ /* 0x000fc800078efcff */
[----:B------:R-:W-:-:S04]  /*10490*/  SHF.L.U32 R0, R0, 0x1f, RZ ;  /* 0x0000001f00007819 */ /* 0x000fc800000006ff */
[----:B------:R-:W1:Y:S02]  /*104a0*/  SYNCS.PHASECHK.TRANS64.TRYWAIT P0, [R59+URZ+0x70080], R0 ;  /* 0x070080003b0075a7 */ /* 0x000e6400080011ff */
[----:B-1----:R-:W-:Y:S05]  /*104b0*/  @!P0 BRA `(.L_x_205) ;  /* 0x0000014400a88947 */ /* 0x002fea0003800000 */
.L_x_434:
        /* <DEDUP_REMOVED lines=17> */
.L_x_206:
[----:B------:R-:W-:Y:S01]  /*105d0*/  IMAD.U32 R0, RZ, RZ, UR36 ;  /* 0x00000024ff007e24 */ /* 0x000fe2000f8e00ff */
[----:B------:R-:W-:-:S04]  /*105e0*/  FSETP.NEU.AND P1, PT, R63, 1, PT ;  /* 0x3f8000003f00780b */ /* 0x000fc80003f2d000 */
[----:B------:R-:W-:-:S04]  /*105f0*/  SHF.L.U32 R0, R0, 0x1f, RZ ;  /* 0x0000001f00007819 */ /* 0x000fc800000006ff */
[----:B------:R-:W1:Y:S02]  /*10600*/  SYNCS.PHASECHK.TRANS64.TRYWAIT P0, [R59+URZ+0x70098], R0 ;  /* 0x070098003b0075a7 */ /* 0x000e6400080011ff */
[----:B-1----:R-:W-:Y:S05]  /*10610*/  @!P0 BRA `(.L_x_207) ;  /* 0x0000014400648947 */ /* 0x002fea0003800000 */
.L_x_435:
        /* <DEDUP_REMOVED lines=9> */
[----:B---3--:R-:W2:Y:S02]  /*106b0*/  LDTM.x16 R40, tmem[UR4] ;  /* 0x00000004002879ee */ /* 0x008ea40008240000 */
        /* <DEDUP_REMOVED lines=17> */
.L_x_210:
[----:B------:R-:W-:Y:S05]  /*107d0*/  BSYNC.RECONVERGENT B6 ;  /* 0x0000000000067941 */ /* 0x000fea0003800200 */
.L_x_209:
        /* <DEDUP_REMOVED lines=34> */
.L_x_212:
[----:B------:R-:W-:Y:S05]  /*10a00*/  BSYNC.RECONVERGENT B6 ;  /* 0x0000000000067941 */ /* 0x000fea0003800200 */
.L_x_211:
        /* <DEDUP_REMOVED lines=34> */
.L_x_214:
[----:B------:R-:W-:Y:S05]  /*10c30*/  BSYNC.RECONVERGENT B6 ;  /* 0x0000000000067941 */ /* 0x000fea0003800200 */
.L_x_213:
        /* <DEDUP_REMOVED lines=34> */
.L_x_216:
[----:B------:R-:W-:Y:S05]  /*10e60*/  BSYNC.RECONVERGENT B6 ;  /* 0x0000000000067941 */ /* 0x000fea0003800200 */
.L_x_215:
        /* <DEDUP_REMOVED lines=34> */
.L_x_218:
[----:B------:R-:W-:Y:S05]  /*11090*/  BSYNC.RECONVERGENT B6 ;  /* 0x0000000000067941 */ /* 0x000fea0003800200 */
.L_x_217:
        /* <DEDUP_REMOVED lines=34> */
.L_x_220:
[----:B------:R-:W-:Y:S05]  /*112c0*/  BSYNC.RECONVERGENT B6 ;  /* 0x0000000000067941 */ /* 0x000fea0003800200 */
.L_x_219:
        /* <DEDUP_REMOVED lines=34> */
.L_x_222:
[----:B------:R-:W-:Y:S05]  /*114f0*/  BSYNC.RECONVERGENT B6 ;  /* 0x0000000000067941 */ /* 0x000fea0003800200 */
.L_x_221:
        /* <DEDUP_REMOVED lines=34> */
.L_x_224:
[----:B------:R-:W-:Y:S05]  /*11720*/  BSYNC.RECONVERGENT B6 ;  /* 0x0000000000067941 */ /* 0x000fea0003800200 */
.L_x_223:
        /* <DEDUP_REMOVED lines=31> */
.L_x_225:
        /* <DEDUP_REMOVED lines=22> */
.L_x_226:
        /* <DEDUP_REMOVED lines=22> */
.L_x_227:
        /* <DEDUP_REMOVED lines=22> */
.L_x_228:
        /* <DEDUP_REMOVED lines=22> */
.L_x_229:
        /* <DEDUP_REMOVED lines=22> */
.L_x_230:
        /* <DEDUP_REMOVED lines=22> */
.L_x_231:
[----:B------:R-:W-:Y:S01]  /*12160*/  LOP3.LUT R17, R17, 0x270, RZ, 0xfc, !PT ;  /* 0x0000027011117812 */ /* 0x000fe200078efcff */
[----:B------:R-:W-:Y:S05]  /*12170*/  WARPSYNC.ALL ;  /* 0x0000000000007948 */ /* 0x000fea0003800000 */
[----:B------:R-:W-:Y:S02]  /*12180*/  R2UR UR5, R24 ;  /* 0x00000000180572ca */ /* 0x000fe400000e0000 */
[----:B------:R-:W-:-:S11]  /*12190*/  R2UR UR4, R17 ;  /* 0x00000000110472ca */ /* 0x000fd600000e0000 */
[----:B------:R1:W-:Y:S02]  /*121a0*/  STTM.x16 tmem[UR5], R0 ;  /* 0x00000000000079ed */ /* 0x0003e40008240005 */
[----:B------:R1:W-:Y:S02]  /*121b0*/  STTM.x16 tmem[UR4], R0 ;  /* 0x00000000000079ed */ /* 0x0003e40008240004 */
.L_x_208:
[----:B------:R-:W-:-:S09]  /*121c0*/  UISETP.NE.AND UP0, UPT, UR45, URZ, UPT ;  /* 0x000000ff2d00728c */ /* 0x000fd2000bf05270 */
[----:B------:R-:W-:Y:S05]  /*121d0*/  BRA.U !UP0, `(.L_x_232) ;  /* 0x0000000108047547 */ /* 0x000fea000b800000 */
[----:B------:R-:W-:Y:S05]  /*121e0*/  BPT.TRAP 0x1 ;  /* 0x000000040000795c */ /* 0x000fea0000300000 */
.L_x_232:
[----:B-12-4-:R-:W-:Y:S01]  /*121f0*/  PRMT R0, R60, 0x654, R18 ;  /* 0x000006543c007816 */ /* 0x016fe20000000012 */
[----:B------:R-:W-:-:S03]  /*12200*/  UISETP.NE.AND UP0, UPT, UR37, URZ, UPT ;  /* 0x000000ff2500728c */ /* 0x000fc6000bf05270 */
[----:B------:R1:W-:Y:S01]  /*12210*/  SYNCS.ARRIVE.TRANS64.RED.A1T0 RZ, [R0+URZ], RZ ;  /* 0x000000ff00ff79a7 */ /* 0x0003e200081004ff */
[----:B------:R-:W2:Y:S05]  /*12220*/  FENCE.VIEW.ASYNC.T ;  /* 0x00000000000073c6 */ /* 0x000eaa0000000200 */
[----:B------:R-:W-:Y:S05]  /*12230*/  BRA.U UP0, `(.L_x_233) ;  /* 0x0000000100087547 */ /* 0x000fea000b800000 */
[----:B------:R-:W-:Y:S05]  /*12240*/  BPT.TRAP 0x1 ;  /* 0x000000040000795c */ /* 0x000fea0000300000 */
[----:B------:R-:W-:Y:S05]  /*12250*/  BPT.TRAP 0x1 ;  /* 0x000000040000795c */ /* 0x000fea0000300000 */
.L_x_233:
[----:B------:R-:W-:Y:S01]  /*12260*/  ISETP.NE.AND P0, PT, R19, RZ, PT ;  /* 0x000000ff1300720c */ /* 0x000fe20003f05270 */
[----:B------:R-:W-:Y:S01]  /*12270*/  VIADD R3, R59, 0x700a8 ;  /* 0x000700a83b037836 */ /* 0x000fe20000000000 */
[----:B------:R-:W-:-:S04]  /*12280*/  ULOP3.LUT UR36, UR36, 0x1, URZ, 0x3c, !UPT ;  /* 0x0000000124247892 */ /* 0x000fc8000f8e3cff */
[----:B------:R-:W-:-:S04]  /*12290*/  PRMT R3, R60, 0x654, R3 ;  /* 0x000006543c037816 */ /* 0x000fc80000000003 */
[----:B--2---:R2:W-:Y:S02]  /*122a0*/  SYNCS.ARRIVE.TRANS64.RED.A1T0 RZ, [R3+URZ], RZ ;  /* 0x000000ff03ff79a7 */ /* 0x0045e400081004ff */
[----:B--2---:R-:W-:Y:S01]  /*122b0*/  LOP3.LUT R3, R23, 0x1, RZ, 0x3c, !PT ;  /* 0x0000000117037812 */ /* 0x004fe200078e3cff */
[----:B------:R-:W-:Y:S06]  /*122c0*/  @P0 BRA `(.L_x_234) ;  /* 0xffffffc000a40947 */ /* 0x000fec000383ffff */
.L_x_173:
[----:B------:R-:W-:-:S09]  /*122d0*/  UISETP.NE.AND UP0, UPT, UR44, URZ, UPT ;  /* 0x000000ff2c00728c */ /* 0x000fd2000bf05270 */
[----:B------:R-:W-:Y:S05]  /*122e0*/  BRA.U !UP0, `(.L_x_235) ;  /* 0x0000000108047547 */ /* 0x000fea000b800000 */
[----:B------:R-:W-:Y:S05]  /*122f0*/  BPT.TRAP 0x1 ;  /* 0x000000040000795c */ /* 0x000fea0000300000 */
.L_x_235:
[----:B------:R-:W-:Y:S01]  /*12300*/  IADD3 R31, PT, PT, R59, 0x70088, RZ ;  /* 0x000700883b1f7810 */ /* 0x000fe20007ffe0ff */
[----:B------:R-:W-:-:S03]  /*12310*/  UISETP.NE.AND UP0, UPT, UR45, URZ, UPT ;  /* 0x000000ff2d00728c */ /* 0x000fc6000bf05270 */
[----:B------:R-:W-:-:S04]  /*12320*/  PRMT R4, R60, 0x654, R31 ;  /* 0x000006543c047816 */ /* 0x000fc8000000001f */
[----:B------:R2:W-:Y:S02]  /*12330*/  SYNCS.ARRIVE.TRANS64.RED.A1T0 RZ, [R4+URZ], RZ ;  /* 0x000000ff04ff79a7 */ /* 0x0005e400081004ff */
[----:B------:R-:W-:Y:S05]  /*12340*/  BRA.U !UP0, `(.L_x_236) ;  /* 0x0000000108047547 */ /* 0x000fea000b800000 */
[----:B------:R-:W-:Y:S05]  /*12350*/  BPT.TRAP 0x1 ;  /* 0x000000040000795c */ /* 0x000fea0000300000 */
.L_x_236:
[----:B------:R-:W-:Y:S01]  /*12360*/  SHF.L.U32 R3, R3, 0x1f, RZ ;  /* 0x0000001f03037819 */ /* 0x000fe200000006ff */
[----:B------:R-:W4:Y:S03]  /*12370*/  S2R R26, SR_TID.X ;  /* 0x00000000001a7919 */ /* 0x000f260000002100 */
[----:B------:R-:W5:Y:S01]  /*12380*/  SYNCS.PHASECHK.TRANS64.TRYWAIT P0, [R59+URZ+0x70070], R3 ;  /* 0x070070033b0075a7 */ /* 0x000f6200080011ff */
[----:B----4-:R-:W-:-:S05]  /*12390*/  IMAD.U32 R28, R26, 0x10000, RZ ;  /* 0x000100001a1c7824 */ /* 0x010fca00078e00ff */
[----:B------:R-:W-:Y:S01]  /*123a0*/  LOP3.LUT R28, R28, 0x600000, RZ, 0xc0, !PT ;  /* 0x006000001c1c7812 */ /* 0x000fe200078ec0ff */
[----:B-----5:R-:W-:Y:S06]  /*123b0*/  @!P0 BRA `(.L_x_237) ;  /* 0x0000012800108947 */ /* 0x020fec0003800000 */
.L_x_436:
[----:B------:R-:W-:Y:S05]  /*123c0*/  WARPSYNC.ALL ;  /* 0x0000000000007948 */ /* 0x000fea0003800000 */
[----:B------:R-:W-:Y:S01]  /*123d0*/  R2UR UR4, R28 ;  /* 0x000000001c0472ca */ /* 0x000fe200000e0000 */
[----:B------:R-:W-:-:S12]  /*123e0*/  UISETP.NE.AND UP0, UPT, UR45, URZ, UPT ;  /* 0x000000ff2d00728c */ /* 0x000fd8000bf05270 */
[----:B------:R-:W1:Y:S02]  /*123f0*/  LDTM.x2 R24, tmem[UR4] ;  /* 0x00000004001879ee */ /* 0x000e6400080c0000 */
[----:B-1----:R-:W-:Y:S05]  /*12400*/  BRA.U !UP0, `(.L_x_238) ;  /* 0x0000000108047547 */ /* 0x002fea000b800000 */
[----:B------:R-:W-:Y:S05]  /*12410*/  BPT.TRAP 0x1 ;  /* 0x000000040000795c */ /* 0x000fea0000300000 */
.L_x_238:
[----:B------:R1:W-:Y:S01]  /*12420*/  SYNCS.ARRIVE.TRANS64.RED.A1T0 RZ, [R0+URZ], RZ ;  /* 0x000000ff00ff79a7 */ /* 0x0003e200081004ff */
[----:B------:R-:W-:-:S09]  /*12430*/  UISETP.NE.AND UP0, UPT, UR37, URZ, UPT ;  /* 0x000000ff2500728c */ /* 0x000fd2000bf05270 */
[----:B------:R-:W-:Y:S05]  /*12440*/  BRA.U UP0, `(.L_x_239) ;  /* 0x0000000100047547 */ /* 0x000fea000b800000 */
[----:B------:R-:W-:Y:S05]  /*12450*/  BPT.TRAP 0x1 ;  /* 0x000000040000795c */ /* 0x000fea0000300000 */
.L_x_239:
[----:B-1----:R-:W-:-:S04]  /*12460*/  MOV R0, UR36 ;  /* 0x0000002400007c02 */ /* 0x002fc80008000f00 */
[----:B------:R-:W-:-:S04]  /*12470*/  SHF.L.U32 R0, R0, 0x1f, RZ ;  /* 0x0000001f00007819 */ /* 0x000fc800000006ff */
[----:B------:R-:W1:Y:S02]  /*12480*/  SYNCS.PHASECHK.TRANS64.TRYWAIT P0, [R59+URZ+0x70090], R0 ;  /* 0x070090003b0075a7 */ /* 0x000e6400080011ff */
[----:B-1----:R-:W-:Y:S05]  /*12490*/  @!P0 BRA `(.L_x_240) ;  /* 0x0000012400ec8947 */ /* 0x002fea0003800000 */
.L_x_437:
[----:B------:R-:W-:-:S09]  /*124a0*/  UISETP.NE.AND UP0, UPT, UR37, URZ, UPT ;  /* 0x000000ff2500728c */ /* 0x000fd2000bf05270 */
[----:B------:R-:W-:Y:S05]  /*124b0*/  BRA.U UP0, `(.L_x_241) ;  /* 0x0000000100047547 */ /* 0x000fea000b800000 */
[----:B------:R-:W-:Y:S05]  /*124c0*/  BPT.TRAP 0x1 ;  /* 0x000000040000795c */ /* 0x000fea0000300000 */
.L_x_241:
[----:B----4-:R-:W-:Y:S01]  /*124d0*/  SHF.L.U32 R3, R56, 0x1f, RZ ;  /* 0x0000001f38037819 */ /* 0x010fe200000006ff */
[----:B------:R1:W4:Y:S01]  /*124e0*/  MUFU.RCP R0, R24 ;  /* 0x0000001800007308 */ /* 0x0003220000001000 */
[----:B------:R-:W-:Y:S02]  /*124f0*/  BSSY B0, `(.L_x_242) ;  /* 0x0000003000007945 */ /* 0x000fe40003800000 */
[----:B------:R-:W5:Y:S02]  /*12500*/  SYNCS.PHASECHK.TRANS64.TRYWAIT P0, [R59+URZ+0x700c0], R3 ;  /* 0x0700c0033b0075a7 */ /* 0x000f6400080011ff */
[----:B-1--45:R-:W-:Y:S05]  /*12510*/  @!P0 BRA `(.L_x_243) ;  /* 0x0000012400e08947 */ /* 0x032fea0003800000 */
.L_x_438:
[----:B------:R-:W-:Y:S05]  /*12520*/  BSYNC B0 ;  /* 0x0000000000007941 */ /* 0x000fea0003800000 */
.L_x_242:
[----:B------:R-:W4:Y:S01]  /*12530*/  LDCU UR4, c[0x0][0x708] ;  /* 0x0000e100ff0477ac */ /* 0x000f220008000800 */
[----:B-1----:R-:W-:Y:S01]  /*12540*/  FFMA R3, -R24, R0, 1 ;  /* 0x3f80000018037423 */ /* 0x002fe20000000100 */
[----:B------:R-:W1:Y:S03]  /*12550*/  LDC R32, c[0x0][0x708] ;  /* 0x0001c200ff207b82 */ /* 0x000e660000000800 */
[----:B------:R-:W-:Y:S01]  /*12560*/  FFMA R3, R0, R3, R0 ;  /* 0x0000000300037223 */ /* 0x000fe20000000000 */
[----:B----4-:R-:W-:-:S03]  /*12570*/  MOV R0, UR4 ;  /* 0x0000000400007c02 */ /* 0x010fc60008000f00 */
[----:B------:R-:W-:Y:S01]  /*12580*/  FFMA R33, R3, UR4, RZ ;  /* 0x0000000403217c23 */ /* 0x000fe200080000ff */
[----:B------:R4:W5:Y:S03]  /*12590*/  FCHK P0, R0, R24 ;  /* 0x0000001800007302 */ /* 0x0009660000000000 */
[----:B----4-:R-:W-:-:S04]  /*125a0*/  FFMA R0, -R24, R33, UR4 ;  /* 0x0000000418007e23 */ /* 0x010fc80008000121 */
[----:B------:R-:W-:Y:S01]  /*125b0*/  FFMA R33, R3, R0, R33 ;  /* 0x0000000003217223 */ /* 0x000fe20000000021 */
[----:B-1---5:R-:W-:Y:S06]  /*125c0*/  @!P0 BRA `(.L_x_244) ;  /* 0x00000000000c8947 */ /* 0x022fec0003800000 */
[----:B------:R-:W-:Y:S02]  /*125d0*/  MOV R5, R24 ;  /* 0x0000001800057202 */ /* 0x000fe40000000f00 */
[----:B--2---:R-:W-:Y:S02]  /*125e0*/  MOV R4, 0x12600 ;  /* 0x0001260000047802 */ /* 0x004fe40000000f00 */
[----:B---3--:R-:W-:Y:S05]  /*125f0*/  CALL.REL.NOINC `($__internal_3_$__cuda_sm3x_div_rn_noftz_f32_slowpath) ;  /* 0x0000012c00cc7944 */ /* 0x008fea0003c00000 */
.L_x_244:
[----:B------:R-:W1:Y:S01]  /*12600*/  S2R R3, SR_SWINHI ;  /* 0x0000000000037919 */ /* 0x000e620000002f00 */
[----:B------:R-:W-:Y:S01]  /*12610*/  LOP3.LUT R0, R28, 0x100, RZ, 0xfc, !PT ;  /* 0x000001001c007812 */ /* 0x000fe200078efcff */
[----:B------:R-:W-:Y:S05]  /*12620*/  WARPSYNC.ALL ;  /* 0x0000000000007948 */ /* 0x000fea0003800000 */
[----:B------:R-:W-:Y:S01]  /*12630*/  R2UR UR4, R0 ;  /* 0x00000000000472ca */ /* 0x000fe200000e0000 */
[C---:B------:R-:W-:Y:S01]  /*12640*/  IMAD.SHL.U32 R0, R26.reuse, 0x100, RZ ;  /* 0x000001001a007824 */ /* 0x040fe200078e00ff */
[----:B------:R-:W-:Y:S01]  /*12650*/  SHF.R.U32.HI R30, RZ, 0x5, R26 ;  /* 0x00000005ff1e7819 */ /* 0x000fe2000001161a */
[----:B------:R-:W-:Y:S01]  /*12660*/  IMAD.SHL.U32 R27, R26, 0x40, RZ ;  /* 0x000000401a1b7824 */ /* 0x000fe200078e00ff */
[----:B------:R-:W-:-:S02]  /*12670*/  SHF.R.U32.HI R29, RZ, 0x15, R28 ;  /* 0x00000015ff1d7819 */ /* 0x000fc4000001161c */
[----:B------:R-:W-:Y:S02]  /*12680*/  LOP3.LUT R20, R0, 0x1800, RZ, 0xc0, !PT ;  /* 0x0000180000147812 */ /* 0x000fe400078ec0ff */
[----:B------:R-:W-:Y:S02]  /*12690*/  LOP3.LUT R30, R30, 0x3, RZ, 0xc0, !PT ;  /* 0x000000031e1e7812 */ /* 0x000fe400078ec0ff */
[----:B------:R-:W-:-:S03]  /*126a0*/  LOP3.LUT R27, R20, 0x1c0, R27, 0xf8, !PT ;  /* 0x000001c0141b7812 */ /* 0x000fc600078ef81b */
[----:B--2---:R-:W2:Y:S01]  /*126b0*/  LDTM.x16 R4, tmem[UR4] ;  /* 0x00000004000479ee */ /* 0x004ea20008240000 */
[----:B------:R-:W-:Y:S02]  /*126c0*/  LOP3.LUT R27, R27, 0x6000, R0, 0xf8, !PT ;  /* 0x000060001b1b7812 */ /* 0x000fe400078ef800 */
[----:B------:R-:W-:Y:S02]  /*126d0*/  MOV R36, R59 ;  /* 0x0000003b00247202 */ /* 0x000fe40000000f00 */
[----:B-1----:R-:W-:-:S03]  /*126e0*/  MOV R37, R3 ;  /* 0x0000000300257202 */ /* 0x002fc60000000f00 */
[----:B------:R-:W-:-:S03]  /*126f0*/  IMAD.WIDE.U32 R36, R27, 0x2, R36 ;  /* 0x000000021b247825 */ /* 0x000fc600078e0024 */
[C---:B------:R-:W-:Y:S02]  /*12700*/  IADD3 R0, P1, PT, R36.reuse, 0x50000, RZ ;  /* 0x0005000024007810 */ /* 0x040fe40007f3e0ff */
[----:B------:R-:W-:Y:S01]  /*12710*/  IADD3 R3, P0, PT, R36, 0x50010, RZ ;  /* 0x0005001024037810 */ /* 0x000fe20007f1e0ff */
[C---:B--2---:R-:W-:Y:S02]  /*12720*/  FMUL2 R6, R33.reuse.F32, R6.F32x2.HI_LO ;  /* 0x000000062106724a */ /* 0x044fe40000040000 */
[--C-:B------:R-:W-:Y:S02]  /*12730*/  IMAD.X R39, RZ, RZ, R37.reuse, P1 ;  /* 0x000000ffff277224 */ /* 0x100fe400008e0625 */
[C---:B------:R-:W-:Y:S02]  /*12740*/  FMUL2 R20, R33.reuse.F32, R8.F32x2.HI_LO ;  /* 0x000000082114724a */ /* 0x040fe40000040000 */
[----:B------:R-:W-:Y:S02]  /*12750*/  IMAD.X R37, RZ, RZ, R37, P0 ;  /* 0x000000ffff257224 */ /* 0x000fe400000e0625 */
[----:B------:R-:W-:Y:S01]  /*12760*/  FMUL2 R4, R33.F32, R4.F32x2.HI_LO ;  /* 0x000000042104724a */ /* 0x000fe20000040000 */
[----:B------:R-:W-:Y:S01]  /*12770*/  F2FP.F16.F32.PACK_AB R9, R7, R6 ;  /* 0x000000060709723e */ /* 0x000fe200000000ff */
[C---:B------:R-:W-:Y:S01]  /*12780*/  FMUL2 R34, R33.reuse.F32, R10.F32x2.HI_LO ;  /* 0x0000000a2122724a */ /* 0x040fe20000040000 */
[----:B------:R-:W-:Y:S01]  /*12790*/  SHF.R.U64 R6, R0, 0x3, R39 ;  /* 0x0000000300067819 */ /* 0x000fe20000001227 */
[----:B------:R-:W-:Y:S01]  /*127a0*/  FMUL2 R12, R33.F32, R12.F32x2.HI_LO ;  /* 0x0000000c210c724a */ /* 0x000fe20000040000 */
[----:B------:R-:W-:Y:S01]  /*127b0*/  SHF.R.U64 R7, R3, 0x3, R37 ;  /* 0x0000000303077819 */ /* 0x000fe20000001225 */
[----:B------:R-:W-:Y:S01]  /*127c0*/  FMUL2 R14, R33.F32, R14.F32x2.HI_LO ;  /* 0x0000000e210e724a */ /* 0x000fe20000040000 */
[----:B------:R-:W-:Y:S01]  /*127d0*/  F2FP.F16.F32.PACK_AB R8, R5, R4 ;  /* 0x000000040508723e */ /* 0x000fe200000000ff */
[----:B------:R-:W-:Y:S01]  /*127e0*/  FMUL2 R16, R33.F32, R16.F32x2.HI_LO ;  /* 0x000000102110724a */ /* 0x000fe20000040000 */
[----:B------:R-:W-:Y:S01]  /*127f0*/  F2FP.F16.F32.PACK_AB R10, R21, R20 ;  /* 0x00000014150a723e */ /* 0x000fe200000000ff */
[----:B------:R-:W-:Y:S01]  /*12800*/  FMUL2 R18, R33.F32, R18.F32x2.HI_LO ;  /* 0x000000122112724a */ /* 0x000fe20000040000 */
[----:B------:R-:W-:-:S02]  /*12810*/  F2FP.F16.F32.PACK_AB R11, R35, R34 ;  /* 0x00000022230b723e */ /* 0x000fc400000000ff */
[----:B------:R-:W-:Y:S02]  /*12820*/  LOP3.LUT R38, R0, 0x70, R6, 0x78, !PT ;  /* 0x0000007000267812 */ /* 0x000fe400078e7806 */
[----:B------:R-:W-:Y:S02]  /*12830*/  LOP3.LUT R36, R3, 0x70, R7, 0x78, !PT ;  /* 0x0000007003247812 */ /* 0x000fe400078e7807 */
[----:B------:R-:W-:Y:S01]  /*12840*/  F2FP.F16.F32.PACK_AB R4, R13, R12 ;  /* 0x0000000c0d04723e */ /* 0x000fe200000000ff */
[----:B------:R1:W-:Y:S01]  /*12850*/  ST.E.128 desc[UR40][R38.64], R8 ;  /* 0x0000000826007985 */ /* 0x0003e2000c101d28 */
[----:B------:R-:W-:Y:S02]  /*12860*/  F2FP.F16.F32.PACK_AB R5, R15, R14 ;  /* 0x0000000e0f05723e */ /* 0x000fe400000000ff */
[----:B------:R-:W-:Y:S02]  /*12870*/  F2FP.F16.F32.PACK_AB R6, R17, R16 ;  /* 0x000000101106723e */ /* 0x000fe400000000ff */
[----:B------:R-:W-:-:S02]  /*12880*/  F2FP.F16.F32.PACK_AB R7, R19, R18 ;  /* 0x000000121307723e */ /* 0x000fc400000000ff */
[----:B------:R-:W-:-:S03]  /*12890*/  ISETP.NE.AND P0, PT, R30, R29, PT ;  /* 0x0000001d1e00720c */ /* 0x000fc60003f05270 */
[----:B------:R1:W-:Y:S10]  /*128a0*/  ST.E.128 desc[UR40][R36.64], R4 ;  /* 0x0000000424007985 */ /* 0x0003f4000c101d28 */
[----:B------:R-:W-:Y:S05]  /*128b0*/  @!P0 BRA `(.L_x_245) ;  /* 0x0000000000408947 */ /* 0x000fea0003800000 */
[----:B------:R-:W-:Y:S01]  /*128c0*/  MOV R14, 0x8 ;  /* 0x00000008000e7802 */ /* 0x000fe20000000f00 */
[----:B------:R-:W2:Y:S01]  /*128d0*/  LDCU.64 UR6, c[0x4][0xb0] ;  /* 0x01001600ff0677ac */ /* 0x000ea20008000a00 */
[----:B------:R-:W-:Y:S02]  /*128e0*/  HFMA2 R12, -RZ, RZ, 0, 5.9604644775390625e-08 ;  /* 0x00000001ff0c7431 */ /* 0x000fe400000001ff */
[----:B-1----:R-:W-:Y:S01]  /*128f0*/  IMAD.MOV.U32 R8, RZ, RZ, 0x192 ;  /* 0x00000192ff087424 */ /* 0x002fe200078e00ff */
[----:B------:R-:W1:Y:S01]  /*12900*/  LDCU.64 UR4, c[0x4][0xb8] ;  /* 0x01001700ff0477ac */ /* 0x000e620008000a00 */
[----:B------:R-:W4:Y:S01]  /*12910*/  LDC.64 R14, c[0x4][R14] ;  /* 0x010000000e0e7b82 */ /* 0x000f220000000a00 */
[----:B------:R-:W-:Y:S01]  /*12920*/  IMAD.MOV.U32 R13, RZ, RZ, RZ ;  /* 0x000000ffff0d7224 */ /* 0x000fe200078e00ff */
[----:B------:R-:W5:Y:S01]  /*12930*/  LDCU.64 UR8, c[0x4][0x40] ;  /* 0x01000800ff0877ac */ /* 0x000f620008000a00 */
[----:B--2---:R-:W-:Y:S01]  /*12940*/  IMAD.U32 R4, RZ, RZ, UR6 ;  /* 0x00000006ff047e24 */ /* 0x004fe2000f8e00ff */
[----:B------:R-:W-:Y:S01]  /*12950*/  MOV R5, UR7 ;  /* 0x0000000700057c02 */ /* 0x000fe20008000f00 */
[----:B-1----:R-:W-:Y:S01]  /*12960*/  IMAD.U32 R6, RZ, RZ, UR4 ;  /* 0x00000004ff067e24 */ /* 0x002fe2000f8e00ff */
[----:B------:R-:W-:Y:S01]  /*12970*/  MOV R7, UR5 ;  /* 0x0000000500077c02 */ /* 0x000fe20008000f00 */
[----:B-----5:R-:W-:Y:S01]  /*12980*/  IMAD.U32 R10, RZ, RZ, UR8 ;  /* 0x00000008ff0a7e24 */ /* 0x020fe2000f8e00ff */
[----:B------:R-:W-:-:S02]  /*12990*/  MOV R11, UR9 ;  /* 0x00000009000b7c02 */ /* 0x000fc40008000f00 */
[----:B------:R-:W-:-:S07]  /*129a0*/  LEPC R20, `(.L_x_245) ;  /* 0x000000001014794e */ /* 0x000fce0000000000 */
[----:B---34-:R-:W-:Y:S05]  /*129b0*/  CALL.ABS.NOINC R14 ;  /* 0x000000000e007343 */ /* 0x018fea0003c00000 */
.L_x_245:
[----:B------:R-:W-:Y:S01]  /*129c0*/  LOP3.LUT R0, R28, 0x110, RZ, 0xfc, !PT ;  /* 0x000001101c007812 */ /* 0x000fe200078efcff */
[----:B------:R-:W-:Y:S05]  /*129d0*/  WARPSYNC.ALL ;  /* 0x0000000000007948 */ /* 0x000fea0003800000 */
[----:B------:R-:W-:Y:S02]  /*129e0*/  R2UR UR4, R0 ;  /* 0x00000000000472ca */ /* 0x000fe400000e0000 */
[----:B------:R-:W2:Y:S11]  /*129f0*/  S2R R0, SR_SWINHI ;  /* 0x0000000000007919 */ /* 0x000eb60000002f00 */
[----:B-1----:R-:W1:Y:S01]  /*12a00*/  LDTM.x16 R4, tmem[UR4] ;  /* 0x00000004000479ee */ /* 0x002e620008240000 */
[----:B------:R-:W-:-:S02]  /*12a10*/  MOV R36, R59 ;  /* 0x0000003b00247202 */ /* 0x000fc40000000f00 */
[----:B--2---:R-:W-:Y:S01]  /*12a20*/  MOV R37, R0 ;  /* 0x0000000000257202 */ /* 0x004fe20000000f00 */
[----:B-1----:R-:W-:Y:S02]  /*12a30*/  FMUL2 R6, R33.F32, R6.F32x2.HI_LO ;  /* 0x000000062106724a */ /* 0x002fe40000040000 */
[----:B------:R-:W-:-:S04]  /*12a40*/  IMAD.WIDE.U32 R36, R27, 0x2, R36 ;  /* 0x000000021b247825 */ /* 0x000fc800078e0024 */
[C---:B------:R-:W-:Y:S02]  /*12a50*/  FMUL2 R20, R33.reuse.F32, R8.F32x2.HI_LO ;  /* 0x000000082114724a */ /* 0x040fe40000040000 */
[----:B------:R-:W-:Y:S01]  /*12a60*/  FMUL2 R4, R33.F32, R4.F32x2.HI_LO ;  /* 0x000000042104724a */ /* 0x000fe20000040000 */
[----:B------:R-:W-:Y:S01]  /*12a70*/  F2FP.F16.F32.PACK_AB R9, R7, R6 ;  /* 0x000000060709723e */ /* 0x000fe200000000ff */
[C---:B------:R-:W-:Y:S01]  /*12a80*/  FMUL2 R34, R33.reuse.F32, R10.F32x2.HI_LO ;  /* 0x0000000a2122724a */ /* 0x040fe20000040000 */
[C---:B------:R-:W-:Y:S01]  /*12a90*/  IADD3 R0, P1, PT, R36.reuse, 0x50030, RZ ;  /* 0x0005003024007810 */ /* 0x040fe20007f3e0ff */
[C---:B------:R-:W-:Y:S01]  /*12aa0*/  FMUL2 R12, R33.reuse.F32, R12.F32x2.HI_LO ;  /* 0x0000000c210c724a */ /* 0x040fe20000040000 */
[----:B------:R-:W-:Y:S01]  /*12ab0*/  IADD3 R3, P0, PT, R36, 0x50020, RZ ;  /* 0x0005002024037810 */ /* 0x000fe20007f1e0ff */
[----:B------:R-:W-:Y:S01]  /*12ac0*/  FMUL2 R14, R33.F32, R14.F32x2.HI_LO ;  /* 0x0000000e210e724a */ /* 0x000fe20000040000 */
[----:B------:R-:W-:Y:S01]  /*12ad0*/  F2FP.F16.F32.PACK_AB R8, R5, R4 ;  /* 0x000000040508723e */ /* 0x000fe200000000ff */
[----:B------:R-:W-:-:S02]  /*12ae0*/  IMAD.X R39, RZ, RZ, R37, P1 ;  /* 0x000000ffff277224 */ /* 0x000fc400008e0625 */
[C---:B------:R-:W-:Y:S02]  /*12af0*/  FMUL2 R16, R33.reuse.F32, R16.F32x2.HI_LO ;  /* 0x000000102110724a */ /* 0x040fe40000040000 */
[----:B------:R-:W-:Y:S02]  /*12b00*/  IMAD.X R37, RZ, RZ, R37, P0 ;  /* 0x000000ffff257224 */ /* 0x000fe400000e0625 */
[----:B------:R-:W-:Y:S01]  /*12b10*/  FMUL2 R18, R33.F32, R18.F32x2.HI_LO ;  /* 0x000000122112724a */ /* 0x000fe20000040000 */
[----:B------:R-:W-:Y:S02]  /*12b20*/  F2FP.F16.F32.PACK_AB R10, R21, R20 ;  /* 0x00000014150a723e */ /* 0x000fe400000000ff */
[----:B------:R-:W-:Y:S02]  /*12b30*/  SHF.R.U64 R7, R0, 0x3, R39 ;  /* 0x0000000300077819 */ /* 0x000fe40000001227 */
[----:B------:R-:W-:Y:S02]  /*12b40*/  SHF.R.U64 R6, R3, 0x3, R37 ;  /* 0x0000000303067819 */ /* 0x000fe40000001225 */
        /* <DEDUP_REMOVED lines=27> */
.L_x_246:
        /* <DEDUP_REMOVED lines=52> */
.L_x_247:
        /* <DEDUP_REMOVED lines=52> */
.L_x_248:
        /* <DEDUP_REMOVED lines=52> */
.L_x_249:
        /* <DEDUP_REMOVED lines=52> */
.L_x_250:
        /* <DEDUP_REMOVED lines=52> */
.L_x_251:
        /* <DEDUP_REMOVED lines=52> */
.L_x_252:
[----:B------:R-:W2:Y:S01]  /*14080*/  S2R R0, SR_SWINHI ;  /* 0x0000000000007919 */ /* 0x000ea20000002f00 */
[----:B---3--:R-:W-:Y:S01]  /*14090*/  LOP3.LUT R41, R28, 0x180, RZ, 0xfc, !PT ;  /* 0x000001801c297812 */ /* 0x008fe200078efcff */
[----:B------:R-:W-:Y:S05]  /*140a0*/  WARPSYNC.ALL ;  /* 0x0000000000007948 */ /* 0x000fea0003800000 */
[----:B------:R-:W-:-:S13]  /*140b0*/  R2UR UR4, R41 ;  /* 0x00000000290472ca */ /* 0x000fda00000e0000 */
[----:B-1----:R-:W1:Y:S01]  /*140c0*/  LDTM.x16 R4, tmem[UR4] ;  /* 0x00000004000479ee */ /* 0x002e620008240000 */
[----:B------:R-:W-:Y:S02]  /*140d0*/  MOV R36, R59 ;  /* 0x0000003b00247202 */ /* 0x000fe40000000f00 */
[----:B--2---:R-:W-:-:S03]  /*140e0*/  MOV R37, R0 ;  /* 0x0000000000257202 */ /* 0x004fc60000000f00 */
[----:B------:R-:W-:-:S03]  /*140f0*/  IMAD.WIDE.U32 R36, R27, 0x2, R36 ;  /* 0x000000021b247825 */ /* 0x000fc600078e0024 */
[C---:B------:R-:W-:Y:S02]  /*14100*/  IADD3 R0, P1, PT, R36.reuse, 0x50810, RZ ;  /* 0x0005081024007810 */ /* 0x040fe40007f3e0ff */
[----:B------:R-:W-:Y:S01]  /*14110*/  IADD3 R3, P0, PT, R36, 0x50800, RZ ;  /* 0x0005080024037810 */ /* 0x000fe20007f1e0ff */
[C---:B-1----:R-:W-:Y:S02]  /*14120*/  FMUL2 R6, R33.reuse.F32, R6.F32x2.HI_LO ;  /* 0x000000062106724a */ /* 0x042fe40000040000 */
        /* <DEDUP_REMOVED lines=30> */
[----:B------:R-:W3:Y:S01]  /*14310*/  LDC.64 R14, c[0x4][R14] ;  /* 0x010000000e0e7b82 */ /* 0x000ee20000000a00 */
[----:B------:R-:W-:Y:S01]  /*14320*/  IMAD.MOV.U32 R13, RZ, RZ, RZ ;  /* 0x000000ffff0d7224 */ /* 0x000fe200078e00ff */
[----:B------:R-:W4:Y:S01]  /*14330*/  LDCU.64 UR4, c[0x4][0x40] ;  /* 0x01000800ff0477ac */ /* 0x000f220008000a00 */
[----:B--2---:R-:W-:Y:S01]  /*14340*/  IMAD.U32 R4, RZ, RZ, UR8 ;  /* 0x00000008ff047e24 */ /* 0x004fe2000f8e00ff */
[----:B------:R-:W-:Y:S01]  /*14350*/  MOV R5, UR9 ;  /* 0x0000000900057c02 */ /* 0x000fe20008000f00 */
[----:B-1----:R-:W-:Y:S01]  /*14360*/  IMAD.U32 R6, RZ, RZ, UR6 ;  /* 0x00000006ff067e24 */ /* 0x002fe2000f8e00ff */
[----:B------:R-:W-:Y:S01]  /*14370*/  MOV R7, UR7 ;  /* 0x0000000700077c02 */ /* 0x000fe20008000f00 */
[----:B----4-:R-:W-:Y:S01]  /*14380*/  IMAD.U32 R10, RZ, RZ, UR4 ;  /* 0x00000004ff0a7e24 */ /* 0x010fe2000f8e00ff */
[----:B------:R-:W-:-:S02]  /*14390*/  MOV R11, UR5 ;  /* 0x00000005000b7c02 */ /* 0x000fc40008000f00 */
[----:B------:R-:W-:-:S07]  /*143a0*/  LEPC R20, `(.L_x_253) ;  /* 0x000000001014794e */ /* 0x000fce0000000000 */
[----:B---3--:R-:W-:Y:S05]  /*143b0*/  CALL.ABS.NOINC R14 ;  /* 0x000000000e007343 */ /* 0x008fea0003c00000 */
.L_x_253:
[----:B------:R-:W2:Y:S01]  /*143c0*/  S2R R0, SR_SWINHI ;  /* 0x0000000000007919 */ /* 0x000ea20000002f00 */
[----:B------:R-:W-:Y:S01]  /*143d0*/  LOP3.LUT R40, R28, 0x190, RZ, 0xfc, !PT ;  /* 0x000001901c287812 */ /* 0x000fe200078efcff */
        /* <DEDUP_REMOVED lines=50> */
.L_x_254:
[----:B------:R-:W2:Y:S01]  /*14700*/  S2R R0, SR_SWINHI ;  /* 0x0000000000007919 */ /* 0x000ea20000002f00 */
[----:B-1----:R-:W-:Y:S01]  /*14710*/  LOP3.LUT R39, R28, 0x1a0, RZ, 0xfc, !PT ;  /* 0x000001a01c277812 */ /* 0x002fe200078efcff */
[----:B------:R-:W-:Y:S05]  /*14720*/  WARPSYNC.ALL ;  /* 0x0000000000007948 */ /* 0x000fea0003800000 */
[----:B------:R-:W-:-:S13]  /*14730*/  R2UR UR4, R39 ;  /* 0x00000000270472ca */ /* 0x000fda00000e0000 */
[----:B------:R-:W1:Y:S01]  /*14740*/  LDTM.x16 R4, tmem[UR4] ;  /* 0x00000004000479ee */ /* 0x000e620008240000 */
        /* <DEDUP_REMOVED lines=47> */
.L_x_255:
        /* <DEDUP_REMOVED lines=52> */
.L_x_256:
        /* <DEDUP_REMOVED lines=52> */
.L_x_257:
        /* <DEDUP_REMOVED lines=52> */
.L_x_258:
        /* <DEDUP_REMOVED lines=52> */
.L_x_259:
[----:B------:R-:W2:Y:S01]  /*15740*/  S2R R0, SR_SWINHI ;  /* 0x0000000000007919 */ /* 0x000ea20000002f00 */
[----:B------:R-:W-:Y:S01]  /*15750*/  LOP3.LUT R34, R28, 0x1f0, RZ, 0xfc, !PT ;  /* 0x000001f01c227812 */ /* 0x000fe200078efcff */
[----:B------:R-:W-:Y:S05]  /*15760*/  WARPSYNC.ALL ;  /* 0x0000000000007948 */ /* 0x000fea0003800000 */
[----:B------:R-:W-:-:S13]  /*15770*/  R2UR UR4, R34 ;  /* 0x00000000220472ca */ /* 0x000fda00000e0000 */
[----:B-1----:R-:W1:Y:S01]  /*15780*/  LDTM.x16 R4, tmem[UR4] ;  /* 0x00000004000479ee */ /* 0x002e620008240000 */
[----:B------:R-:W3:Y:S01]  /*15790*/  LDCU.64 UR4, c[0x0][0x880] ;  /* 0x00011000ff0477ac */ /* 0x000ee20008000a00 */
[----:B------:R-:W-:Y:S02]  /*157a0*/  MOV R44, R59 ;  /* 0x0000003b002c7202 */ /* 0x000fe40000000f00 */
[----:B--2---:R-:W-:-:S03]  /*157b0*/  MOV R45, R0 ;  /* 0x00000000002d7202 */ /* 0x004fc60000000f00 */
[----:B------:R-:W-:Y:S01]  /*157c0*/  IMAD.WIDE.U32 R44, R27, 0x2, R44 ;  /* 0x000000021b2c7825 */ /* 0x000fe200078e002c */
[----:B---3--:R-:W-:Y:S02]  /*157d0*/  UISETP.NE.U32.AND UP0, UPT, UR4, URZ, UPT ;  /* 0x000000ff0400728c */ /* 0x008fe4000bf05070 */
[C---:B------:R-:W-:Y:S02]  /*157e0*/  IADD3 R0, P1, PT, R44.reuse, 0x50c70, RZ ;  /* 0x00050c702c007810 */ /* 0x040fe40007f3e0ff */
[----:B------:R-:W-:Y:S01]  /*157f0*/  UISETP.NE.AND.EX UP0, UPT, UR5, URZ, UPT, UP0 ;  /* 0x000000ff0500728c */ /* 0x000fe2000bf05300 */
[----:B------:R-:W-:Y:S01]  /*15800*/  IADD3 R3, P0, PT, R44, 0x50c60, RZ ;  /* 0x00050c602c037810 */ /* 0x000fe20007f1e0ff */
[C---:B-1----:R-:W-:Y:S02]  /*15810*/  FMUL2 R6, R33.reuse.F32, R6.F32x2.HI_LO ;  /* 0x000000062106724a */ /* 0x042fe40000040000 */
[----:B------:R-:W-:Y:S02]  /*15820*/  IMAD.X R47, RZ, RZ, R45, P1 ;  /* 0x000000ffff2f7224 */ /* 0x000fe400008e062d */
[----:B------:R-:W-:-:S02]  /*15830*/  FMUL2 R20, R33.F32, R8.F32x2.HI_LO ;  /* 0x000000082114724a */ /* 0x000fc40000040000 */
        /* <DEDUP_REMOVED lines=19> */
[----:B------:R-:W-:-:S05]  /*15970*/  F2FP.F16.F32.PACK_AB R7, R19, R18 ;  /* 0x000000121307723e */ /* 0x000fca00000000ff */
[----:B------:R1:W-:Y:S01]  /*15980*/  ST.E.128 desc[UR40][R46.64], R4 ;  /* 0x000000042e007985 */ /* 0x0003e2000c101d28 */
[----:B------:R-:W-:Y:S01]  /*15990*/  @!PT LDS RZ, [RZ] ;  /* 0x00000000fffff984 */ /* 0x000fe20000000800 */
[----:B------:R-:W-:Y:S01]  /*159a0*/  @!PT LDS RZ, [RZ] ;  /* 0x00000000fffff984 */ /* 0x000fe20000000800 */
[----:B------:R-:W-:Y:S01]  /*159b0*/  @!PT LDS RZ, [RZ] ;  /* 0x00000000fffff984 */ /* 0x000fe20000000800 */
[----:B------:R-:W-:Y:S01]  /*159c0*/  @!PT LDS RZ, [RZ] ;  /* 0x00000000fffff984 */ /* 0x000fe20000000800 */
[----:B------:R2:W-:Y:S06]  /*159d0*/  MEMBAR.ALL.CTA ;  /* 0x0000000000007992 */ /* 0x0005ec0000008000 */
[----:B--2---:R-:W2:Y:S01]  /*159e0*/  FENCE.VIEW.ASYNC.S ;  /* 0x00000000000073c6 */ /* 0x004ea20000000000 */
[----:B------:R-:W-:Y:S05]  /*159f0*/  BRA.U !UP0, `(.L_x_260) ;  /* 0x0000000508387547 */ /* 0x000fea000b800000 */
[C---:B------:R-:W-:Y:S01]  /*15a00*/  FSETP.GEU.AND P0, PT, R24.reuse, 1.175494350822287508e-38, PT ;  /* 0x008000001800780b */ /* 0x040fe20003f0e000 */
[----:B------:R-:W3:Y:S01]  /*15a10*/  LDC R3, c[0x0][0x904] ;  /* 0x00024100ff037b82 */ /* 0x000ee20000000800 */
[----:B------:R-:W-:Y:S01]  /*15a20*/  MOV R0, 0x3e055027 ;  /* 0x3e05502700007802 */ /* 0x000fe20000000f00 */
[----:B------:R-:W4:Y:S01]  /*15a30*/  LDCU.64 UR4, c[0x0][0x908] ;  /* 0x00012100ff0477ac */ /* 0x000f220008000a00 */
[----:B-1----:R-:W-:Y:S01]  /*15a40*/  FSEL R7, RZ, -23, P0 ;  /* 0xc1b80000ff077808 */ /* 0x002fe20000000000 */
[----:B------:R-:W-:Y:S08]  /*15a50*/  BSSY.RECONVERGENT B0, `(.L_x_260) ;  /* 0x0000048000007945 */ /* 0x000ff00003800200 */
[----:B------:R-:W-:-:S05]  /*15a60*/  @!P0 FMUL R24, R24, 8388608 ;  /* 0x4b00000018188820 */ /* 0x000fca0000400000 */
[C---:B------:R-:W-:Y:S02]  /*15a70*/  IADD3 R6, PT, PT, R24.reuse, -0x3f2aaaab, RZ ;  /* 0xc0d5555518067810 */ /* 0x040fe40007ffe0ff */
[----:B------:R-:W-:Y:S02]  /*15a80*/  ISETP.GT.U32.AND P1, PT, R24, 0x7f7fffff, PT ;  /* 0x7f7fffff1800780c */ /* 0x000fe40003f24070 */
[----:B------:R-:W-:Y:S02]  /*15a90*/  LOP3.LUT R6, R6, 0xff800000, RZ, 0xc0, !PT ;  /* 0xff80000006067812 */ /* 0x000fe400078ec0ff */
[----:B---3--:R-:W-:Y:S02]  /*15aa0*/  ISETP.NE.AND P0, PT, R3, 0x1, PT ;  /* 0x000000010300780c */ /* 0x008fe40003f05270 */
[-C--:B------:R-:W-:Y:S02]  /*15ab0*/  IADD3 R5, PT, PT, R24, -R6.reuse, RZ ;  /* 0x8000000618057210 */ /* 0x080fe40007ffe0ff */
[----:B------:R-:W-:-:S03]  /*15ac0*/  I2FP.F32.S32 R6, R6 ;  /* 0x0000000600067245 */ /* 0x000fc60000201400 */
[----:B------:R-:W-:Y:S02]  /*15ad0*/  FADD R5, R5, -1 ;  /* 0xbf80000005057421 */ /* 0x000fe40000000000 */
[----:B------:R-:W-:Y:S02]  /*15ae0*/  FFMA R6, R6, 1.1920928955078125e-07, R7 ;  /* 0x3400000006067823 */ /* 0x000fe40000000007 */
[----:B------:R-:W-:-:S04]  /*15af0*/  FFMA R0, R5, -R0, 0.14084610342979431152 ;  /* 0x3e1039f605007423 */ /* 0x000fc80000000800 */
[----:B------:R-:W-:Y:S01]  /*15b00*/  FFMA R4, R5, R0, -0.12148627638816833496 ;  /* 0xbdf8cdcc05047423 */ /* 0x000fe20000000000 */
[----:B----4-:R-:W-:Y:S01]  /*15b10*/  IMAD.HI.U32 R0, R57, UR4, RZ ;  /* 0x0000000439007c27 */ /* 0x010fe2000f8e00ff */
[----:B------:R-:W1:Y:S03]  /*15b20*/  LDCU UR4, c[0x0][0x380] ;  /* 0x00007000ff0477ac */ /* 0x000e660008000800 */
[C---:B------:R-:W-:Y:S01]  /*15b30*/  FFMA R4, R5.reuse, R4, 0.13980610668659210205 ;  /* 0x3e0f295505047423 */ /* 0x040fe20000000004 */
[----:B------:R-:W-:Y:S01]  /*15b40*/  SHF.R.U32.HI R0, RZ, UR5, R0 ;  /* 0x00000005ff007c19 */ /* 0x000fe20008011600 */
[----:B------:R-:W3:Y:S02]  /*15b50*/  LDCU UR5, c[0x0][0x700] ;  /* 0x0000e000ff0577ac */ /* 0x000ee40008000800 */
[----:B------:R-:W-:Y:S01]  /*15b60*/  FFMA R4, R5, R4, -0.16684235632419586182 ;  /* 0xbe2ad8b905047423 */ /* 0x000fe20000000004 */
[----:B------:R-:W-:-:S03]  /*15b70*/  SEL R0, R57, R0, !P0 ;  /* 0x0000000039007207 */ /* 0x000fc60004000000 */
[----:B------:R-:W-:Y:S01]  /*15b80*/  FFMA R4, R5, R4, 0.20012299716472625732 ;  /* 0x3e4ced0b05047423 */ /* 0x000fe20000000004 */
[----:B------:R-:W-:-:S03]  /*15b90*/  IADD3 R0, PT, PT, -R0, RZ, RZ ;  /* 0x000000ff00007210 */ /* 0x000fc60007ffe1ff */
[----:B------:R-:W-:Y:S02]  /*15ba0*/  FFMA R4, R5, R4, -0.24999669194221496582 ;  /* 0xbe7fff2205047423 */ /* 0x000fe40000000004 */
[----:B------:R-:W-:Y:S02]  /*15bb0*/  IMAD R0, R3, R0, R57 ;  /* 0x0000000003007224 */ /* 0x000fe400078e0239 */
[----:B------:R-:W-:Y:S01]  /*15bc0*/  FFMA R4, R5, R4, 0.33333182334899902344 ;  /* 0x3eaaaa7805047423 */ /* 0x000fe20000000004 */
[----:B------:R-:W-:-:S03]  /*15bd0*/  LOP3.LUT R3, R26, 0x7f, RZ, 0xc0, !PT ;  /* 0x0000007f1a037812 */ /* 0x000fc600078ec0ff */
[----:B------:R-:W-:Y:S01]  /*15be0*/  FFMA R4, R5, R4, -0.5 ;  /* 0xbf00000005047423 */ /* 0x000fe20000000004 */
[----:B------:R-:W-:-:S03]  /*15bf0*/  LEA R0, R0, R3, 0x8 ;  /* 0x0000000300007211 */ /* 0x000fc600078e40ff */
[----:B------:R-:W-:Y:S01]  /*15c00*/  FMUL R4, R5, R4 ;  /* 0x0000000405047220 */ /* 0x000fe20000400000 */
[----:B-1----:R-:W-:-:S03]  /*15c10*/  ISETP.GE.AND P0, PT, R0, UR4, PT ;  /* 0x0000000400007c0c */ /* 0x002fc6000bf06270 */
[----:B------:R-:W-:Y:S01]  /*15c20*/  FFMA R4, R5, R4, R5 ;  /* 0x0000000405047223 */ /* 0x000fe20000000005 */
[----:B------:R-:W-:-:S03]  /*15c30*/  MOV R5, 0x7f800000 ;  /* 0x7f80000000057802 */ /* 0x000fc60000000f00 */
[----:B------:R-:W-:Y:S02]  /*15c40*/  FFMA R4, R6, 0.69314718246459960938, R4 ;  /* 0x3f31721806047823 */ /* 0x000fe40000000004 */
[C---:B------:R-:W-:Y:S01]  /*15c50*/  @P1 FFMA R4, R24.reuse, R5, +INF ;  /* 0x7f80000018041423 */ /* 0x040fe20000000005 */
[----:B------:R-:W-:-:S04]  /*15c60*/  FSETP.NEU.AND P1, PT, R24, RZ, PT ;  /* 0x000000ff1800720b */ /* 0x000fc80003f2d000 */
[----:B------:R-:W-:-:S05]  /*15c70*/  FSEL R4, R4, -INF , P1 ;  /* 0xff80000004047808 */ /* 0x000fca0000800000 */
[----:B---3--:R-:W-:Y:S01]  /*15c80*/  FFMA R25, R25, UR5, R4 ;  /* 0x0000000519197c23 */ /* 0x008fe20008000004 */
[----:B------:R-:W-:Y:S06]  /*15c90*/  @P0 BRA `(.L_x_261) ;  /* 0x00000000008c0947 */ /* 0x000fec0003800000 */
[----:B------:R-:W1:Y:S01]  /*15ca0*/  LDC R6, c[0x0][0x38c] ;  /* 0x0000e300ff067b82 */ /* 0x000e620000000800 */
[----:B------:R-:W3:Y:S01]  /*15cb0*/  LDCU UR6, c[0x0][0x890] ;  /* 0x00011200ff0677ac */ /* 0x000ee20008000800 */
[----:B------:R-:W4:Y:S01]  /*15cc0*/  LDCU.64 UR4, c[0x0][0x888] ;  /* 0x00011100ff0477ac */ /* 0x000f220008000a00 */
[----:B-1----:R-:W-:-:S04]  /*15cd0*/  IABS R5, R6 ;  /* 0x0000000600057213 */ /* 0x002fc80000000000 */
[----:B------:R-:W1:Y:S08]  /*15ce0*/  I2F.RP R8, R5 ;  /* 0x0000000500087306 */ /* 0x000e700000209400 */
[----:B-1----:R-:W1:Y:S02]  /*15cf0*/  MUFU.RCP R8, R8 ;  /* 0x0000000800087308 */ /* 0x002e640000001000 */
[----:B-1----:R-:W-:-:S06]  /*15d00*/  IADD3 R8, PT, PT, R8, 0xffffffe, RZ ;  /* 0x0ffffffe08087810 */ /* 0x002fcc0007ffe0ff */
[----:B------:R1:W5:Y:S02]  /*15d10*/  F2I.FTZ.U32.TRUNC.NTZ R9, R8 ;  /* 0x0000000800097305 */ /* 0x000364000021f000 */
[----:B-1----:R-:W-:Y:S02]  /*15d20*/  HFMA2 R8, -RZ, RZ, 0, 0 ;  /* 0x00000000ff087431 */ /* 0x002fe400000001ff */
[----:B-----5:R-:W-:-:S04]  /*15d30*/  IMAD.MOV R3, RZ, RZ, -R9 ;  /* 0x000000ffff037224 */ /* 0x020fc800078e0a09 */
[----:B------:R-:W-:Y:S01]  /*15d40*/  IMAD R4, R3, R5, RZ ;  /* 0x0000000503047224 */ /* 0x000fe200078e02ff */
[----:B------:R-:W-:-:S03]  /*15d50*/  IABS R3, R2 ;  /* 0x0000000200037213 */ /* 0x000fc60000000000 */
[----:B------:R-:W-:Y:S02]  /*15d60*/  IMAD.HI.U32 R4, R9, R4, R8 ;  /* 0x0000000409047227 */ /* 0x000fe400078e0008 */
[----:B------:R-:W1:Y:S02]  /*15d70*/  LDC.64 R8, c[0x0][0x880] ;  /* 0x00022000ff087b82 */ /* 0x000e640000000a00 */
[----:B------:R-:W-:-:S04]  /*15d80*/  IMAD.MOV.U32 R7, RZ, RZ, R3 ;  /* 0x000000ffff077224 */ /* 0x000fc800078e0003 */
[----:B------:R-:W-:-:S05]  /*15d90*/  IMAD.HI.U32 R4, R4, R7, RZ ;  /* 0x0000000704047227 */ /* 0x000fca00078e00ff */
[----:B------:R-:W-:-:S05]  /*15da0*/  IADD3 R3, PT, PT, -R4, RZ, RZ ;  /* 0x000000ff04037210 */ /* 0x000fca0007ffe1ff */
[----:B------:R-:W-:-:S05]  /*15db0*/  IMAD R3, R5, R3, R7 ;  /* 0x0000000305037224 */ /* 0x000fca00078e0207 */
[----:B------:R-:W-:-:S13]  /*15dc0*/  ISETP.GT.U32.AND P0, PT, R5, R3, PT ;  /* 0x000000030500720c */ /* 0x000fda0003f04070 */
[----:B------:R-:W-:Y:S01]  /*15dd0*/  @!P0 IMAD.IADD R3, R3, 0x1, -R5 ;  /* 0x0000000103038824 */ /* 0x000fe200078e0a05 */
[----:B------:R-:W-:Y:S02]  /*15de0*/  @!P0 IADD3 R4, PT, PT, R4, 0x1, RZ ;  /* 0x0000000104048810 */ /* 0x000fe40007ffe0ff */
[----:B------:R-:W-:Y:S02]  /*15df0*/  ISETP.NE.AND P0, PT, R6, RZ, PT ;  /* 0x000000ff0600720c */ /* 0x000fe40003f05270 */
[----:B------:R-:W-:Y:S02]  /*15e00*/  ISETP.GE.U32.AND P2, PT, R3, R5, PT ;  /* 0x000000050300720c */ /* 0x000fe40003f46070 */
[----:B------:R-:W-:-:S04]  /*15e10*/  LOP3.LUT R3, R2, R6, RZ, 0x3c, !PT ;  /* 0x0000000602037212 */ /* 0x000fc800078e3cff */
[----:B------:R-:W-:Y:S01]  /*15e20*/  ISETP.GE.AND P1, PT, R3, RZ, PT ;  /* 0x000000ff0300720c */ /* 0x000fe20003f26270 */
[----:B---3--:R-:W-:-:S06]  /*15e30*/  IMAD R3, R22, UR6, R0 ;  /* 0x0000000616037c24 */ /* 0x008fcc000f8e0200 */
[----:B------:R-:W-:-:S06]  /*15e40*/  @P2 VIADD R4, R4, 0x1 ;  /* 0x0000000104042836 */ /* 0x000fcc0000000000 */
[----:B------:R-:W-:Y:S02]  /*15e50*/  @!P1 IADD3 R4, PT, PT, -R4, RZ, RZ ;  /* 0x000000ff04049210 */ /* 0x000fe40007ffe1ff */
[----:B------:R-:W-:-:S04]  /*15e60*/  @!P0 LOP3.LUT R4, RZ, R6, RZ, 0x33, !PT ;  /* 0x00000006ff048212 */ /* 0x000fc800078e33ff */
[C---:B------:R-:W-:Y:S01]  /*15e70*/  IADD3 R0, PT, PT, -R4.reuse, RZ, RZ ;  /* 0x000000ff04007210 */ /* 0x040fe20007ffe1ff */
[----:B----4-:R-:W-:-:S04]  /*15e80*/  IMAD R3, R4, UR5, R3 ;  /* 0x0000000504037c24 */ /* 0x010fc8000f8e0203 */
[----:B------:R-:W-:-:S04]  /*15e90*/  IMAD R0, R6, R0, R2 ;  /* 0x0000000006007224 */ /* 0x000fc800078e0202 */
[----:B------:R-:W-:-:S04]  /*15ea0*/  IMAD R0, R0, UR4, R3 ;  /* 0x0000000400007c24 */ /* 0x000fc8000f8e0203 */
[----:B-1----:R-:W-:-:S05]  /*15eb0*/  IMAD.WIDE R8, R0, 0x4, R8 ;  /* 0x0000000400087825 */ /* 0x002fca00078e0208 */
[----:B------:R1:W-:Y:S02]  /*15ec0*/  STG.E desc[UR40][R8.64], R25 ;  /* 0x0000001908007986 */ /* 0x0003e4000c101928 */
.L_x_261:
[----:B------:R-:W-:Y:S05]  /*15ed0*/  BSYNC.RECONVERGENT B0 ;  /* 0x0000000000007941 */ /* 0x000fea0003800200 */
.L_x_260:
[----:B------:R-:W-:Y:S01]  /*15ee0*/  UISETP.NE.AND UP0, UPT, UR37, URZ, UPT ;  /* 0x000000ff2500728c */ /* 0x000fe2000bf05270 */
[----:B------:R-:W-:-:S08]  /*15ef0*/  NOP ;  /* 0x0000000000007918 */ /* 0x000fd00000000000 */
[----:B------:R-:W-:Y:S05]  /*15f00*/  BRA.U UP0, `(.L_x_262) ;  /* 0x0000000100087547 */ /* 0x000fea000b800000 */
[----:B------:R-:W-:Y:S05]  /*15f10*/  BPT.TRAP 0x1 ;  /* 0x000000040000795c */ /* 0x000fea0000300000 */
[----:B------:R-:W-:Y:S05]  /*15f20*/  BPT.TRAP 0x1 ;  /* 0x000000040000795c */ /* 0x000fea0000300000 */
.L_x_262:
[----:B------:R-:W-:Y:S01]  /*15f30*/  IADD3 R0, PT, PT, R59, 0x700a0, RZ ;  /* 0x000700a03b007810 */ /* 0x000fe20007ffe0ff */
[----:B------:R-:W-:-:S03]  /*15f40*/  UISETP.NE.AND UP0, UPT, UR37, URZ, UPT ;  /* 0x000000ff2500728c */ /* 0x000fc6000bf05270 */
[----:B------:R-:W-:-:S04]  /*15f50*/  PRMT R0, R60, 0x654, R0 ;  /* 0x000006543c007816 */ /* 0x000fc80000000000 */
[----:B--2---:R2:W-:Y:S02]  /*15f60*/  SYNCS.ARRIVE.TRANS64.RED.A1T0 RZ, [R0+URZ], RZ ;  /* 0x000000ff00ff79a7 */ /* 0x0045e400081004ff */
[----:B------:R-:W-:Y:S05]  /*15f70*/  BRA.U UP0, `(.L_x_263) ;  /* 0x0000000100047547 */ /* 0x000fea000b800000 */
[----:B------:R-:W-:Y:S05]  /*15f80*/  BPT.TRAP 0x1 ;  /* 0x000000040000795c */ /* 0x000fea0000300000 */
.L_x_263:
[----:B------:R3:W-:Y:S01]  /*15f90*/  SYNCS.ARRIVE.TRANS64.A1T0 RZ, [R59+URZ+0x700b0], RZ ;  /* 0x0700b0ff3bff79a7 */ /* 0x0007e200081000ff */
[----:B------:R-:W-:-:S09]  /*15fa0*/  UISETP.NE.AND UP0, UPT, UR44, URZ, UPT ;  /* 0x000000ff2c00728c */ /* 0x000fd2000bf05270 */
[----:B------:R-:W-:Y:S05]  /*15fb0*/  BRA.U !UP0, `(.L_x_264) ;  /* 0x0000000108047547 */ /* 0x000fea000b800000 */
[----:B------:R-:W-:Y:S05]  /*15fc0*/  BPT.TRAP 0x1 ;  /* 0x000000040000795c */ /* 0x000fea0000300000 */
.L_x_264:
[----:B------:R-:W-:Y:S01]  /*15fd0*/  ULOP3.LUT UR4, UR38, 0x1, URZ, 0x3c, !UPT ;  /* 0x0000000126047892 */ /* 0x000fe2000f8e3cff */
[----:B--2---:R-:W-:-:S05]  /*15fe0*/  LOP3.LUT R0, R28, 0x80, RZ, 0xfc, !PT ;  /* 0x000000801c007812 */ /* 0x004fca00078efcff */
[----:B------:R-:W-:-:S05]  /*15ff0*/  IMAD.U32 R3, RZ, RZ, UR4 ;  /* 0x00000004ff037e24 */ /* 0x000fca000f8e00ff */
[----:B------:R-:W-:-:S04]  /*16000*/  SHF.L.U32 R3, R3, 0x1f, RZ ;  /* 0x0000001f03037819 */ /* 0x000fc800000006ff */
[----:B------:R-:W2:Y:S02]  /*16010*/  SYNCS.PHASECHK.TRANS64.TRYWAIT P0, [R59+URZ+0x70080], R3 ;  /* 0x070080033b0075a7 */ /* 0x000ea400080011ff */
[----:B--2---:R-:W-:Y:S05]  /*16020*/  @!P0 BRA `(.L_x_265) ;  /* 0x000000ec00308947 */ /* 0x004fea0003800000 */
.L_x_439:
[----:B------:R-:W-:Y:S01]  /*16030*/  R2UR UR4, R0 ;  /* 0x00000000000472ca */ /* 0x000fe200000e0000 */
[----:B------:R-:W-:-:S12]  /*16040*/  UISETP.NE.AND UP0, UPT, UR44, URZ, UPT ;  /* 0x000000ff2c00728c */ /* 0x000fd8000bf05270 */
[----:B-1----:R-:W1:Y:S02]  /*16050*/  LDTM.x2 R24, tmem[UR4] ;  /* 0x00000004001879ee */ /* 0x002e6400080c0000 */
[----:B-1----:R-:W-:Y:S05]  /*16060*/  BRA.U !UP0, `(.L_x_266) ;  /* 0x0000000108047547 */ /* 0x002fea000b800000 */
[----:B------:R-:W-:Y:S05]  /*16070*/  BPT.TRAP 0x1 ;  /* 0x000000040000795c */ /* 0x000fea0000300000 */
.L_x_266:
[----:B------:R-:W-:Y:S01]  /*16080*/  PRMT R31, R60, 0x654, R31 ;  /* 0x000006543c1f7816 */ /* 0x000fe2000000001f */
[----:B------:R-:W-:-:S03]  /*16090*/  UISETP.NE.AND UP0, UPT, UR37, URZ, UPT ;  /* 0x000000ff2500728c */ /* 0x000fc6000bf05270 */
[----:B------:R1:W-:Y:S06]  /*160a0*/  SYNCS.ARRIVE.TRANS64.RED.A1T0 RZ, [R31+URZ], RZ ;  /* 0x000000ff1fff79a7 */ /* 0x0003ec00081004ff */
[----:B------:R-:W-:Y:S05]  /*160b0*/  BRA.U UP0, `(.L_x_267) ;  /* 0x0000000100047547 */ /* 0x000fea000b800000 */
[----:B------:R-:W-:Y:S05]  /*160c0*/  BPT.TRAP 0x1 ;  /* 0x000000040000795c */ /* 0x000fea0000300000 */
.L_x_267:
[----:B------:R-:W-:-:S04]  /*160d0*/  MOV R0, UR36 ;  /* 0x0000002400007c02 */ /* 0x000fc80008000f00 */
[----:B------:R-:W-:-:S04]  /*160e0*/  SHF.L.U32 R0, R0, 0x1f, RZ ;  /* 0x0000001f00007819 */ /* 0x000fc800000006ff */
[----:B------:R-:W4:Y:S02]  /*160f0*/  SYNCS.PHASECHK.TRANS64.TRYWAIT P0, [R59+URZ+0x70098], R0 ;  /* 0x070098003b0075a7 */ /* 0x000f2400080011ff */
[----:B----4-:R-:W-:Y:S05]  /*16100*/  @!P0 BRA `(.L_x_268) ;  /* 0x000000ec000c8947 */ /* 0x010fea0003800000 */
.L_x_440:
[----:B------:R-:W-:-:S09]  /*16110*/  UISETP.NE.AND UP0, UPT, UR37, URZ, UPT ;  /* 0x000000ff2500728c */ /* 0x000fd2000bf05270 */
[----:B------:R-:W-:Y:S05]  /*16120*/  BRA.U UP0, `(.L_x_269) ;  /* 0x0000000100047547 */ /* 0x000fea000b800000 */
[----:B------:R-:W-:Y:S05]  /*16130*/  BPT.TRAP 0x1 ;  /* 0x000000040000795c */ /* 0x000fea0000300000 */
.L_x_269:
[----:B----4-:R-:W-:Y:S01]  /*16140*/  SHF.L.U32 R0, R56, 0x1f, RZ ;  /* 0x0000001f38007819 */ /* 0x010fe200000006ff */
[----:B--2---:R2:W4:Y:S01]  /*16150*/  MUFU.RCP R3, R24 ;  /* 0x0000001800037308 */ /* 0x0045220000001000 */
[----:B------:R-:W-:Y:S02]  /*16160*/  BSSY B0, `(.L_x_270) ;  /* 0x0000003000007945 */ /* 0x000fe40003800000 */
[----:B------:R-:W5:Y:S02]  /*16170*/  SYNCS.PHASECHK.TRANS64.TRYWAIT P0, [R59+URZ+0x700c8], R0 ;  /* 0x0700c8003b0075a7 */ /* 0x000f6400080011ff */
[----:B--2-45:R-:W-:Y:S05]  /*16180*/  @!P0 BRA `(.L_x_271) ;  /* 0x000000ec00008947 */ /* 0x034fea0003800000 */
.L_x_441:
[----:B------:R-:W-:Y:S05]  /*16190*/  BSYNC B0 ;  /* 0x0000000000007941 */ /* 0x000fea0003800000 */
.L_x_270:
[----:B------:R-:W4:Y:S01]  /*161a0*/  LDCU UR4, c[0x0][0x708] ;  /* 0x0000e100ff0477ac */ /* 0x000f220008000800 */
[----:B--2---:R-:W-:-:S04]  /*161b0*/  FFMA R0, -R24, R3, 1 ;  /* 0x3f80000018007423 */ /* 0x004fc80000000103 */
[----:B------:R-:W-:Y:S01]  /*161c0*/  FFMA R3, R3, R0, R3 ;  /* 0x0000000003037223 */ /* 0x000fe20000000003 */
[----:B----4-:R-:W-:-:S03]  /*161d0*/  MOV R0, UR4 ;  /* 0x0000000400007c02 */ /* 0x010fc60008000f00 */
[----:B-1----:R-:W-:Y:S01]  /*161e0*/  FFMA R31, R3, UR4, RZ ;  /* 0x00000004031f7c23 */ /* 0x002fe200080000ff */
[----:B------:R1:W2:Y:S03]  /*161f0*/  FCHK P0, R0, R24 ;  /* 0x0000001800007302 */ /* 0x0002a60000000000 */
[----:B-1----:R-:W-:-:S04]  /*16200*/  FFMA R0, -R24, R31, UR4 ;  /* 0x0000000418007e23 */ /* 0x002fc8000800011f */
[----:B------:R-:W-:Y:S01]  /*16210*/  FFMA R31, R3, R0, R31 ;  /* 0x00000000031f7223 */ /* 0x000fe2000000001f */
[----:B--2---:R-:W-:Y:S06]  /*16220*/  @!P0 BRA `(.L_x_272) ;  /* 0x0000000000108947 */ /* 0x004fec0003800000 */
[----:B------:R-:W-:Y:S02]  /*16230*/  MOV R5, R24 ;  /* 0x0000001800057202 */ /* 0x000fe40000000f00 */
[----:B------:R-:W-:Y:S02]  /*16240*/  MOV R4, 0x16260 ;  /* 0x0001626000047802 */ /* 0x000fe40000000f00 */
[----:B---3--:R-:W-:Y:S05]  /*16250*/  CALL.REL.NOINC `($__internal_3_$__cuda_sm3x_div_rn_noftz_f32_slowpath) ;  /* 0x000000f000b47944 */ /* 0x008fea0003c00000 */
[----:B------:R-:W-:-:S07]  /*16260*/  MOV R31, R33 ;  /* 0x00000021001f7202 */ /* 0x000fce0000000f00 */
.L_x_272:
[----:B------:R-:W1:Y:S01]  /*16270*/  S2R R0, SR_SWINHI ;  /* 0x0000000000007919 */ /* 0x000e620000002f00 */
[----:B------:R-:W-:Y:S05]  /*16280*/  WARPSYNC.ALL ;  /* 0x0000000000007948 */ /* 0x000fea0003800000 */
[----:B------:R-:W-:-:S13]  /*16290*/  R2UR UR4, R41 ;  /* 0x00000000290472ca */ /* 0x000fda00000e0000 */
[----:B------:R-:W2:Y:S01]  /*162a0*/  LDTM.x16 R4, tmem[UR4] ;  /* 0x00000004000479ee */ /* 0x000ea20008240000 */
[----:B------:R-:W-:Y:S02]  /*162b0*/  MOV R42, R59 ;  /* 0x0000003b002a7202 */ /* 0x000fe40000000f00 */
[----:B-1----:R-:W-:-:S03]  /*162c0*/  MOV R43, R0 ;  /* 0x00000000002b7202 */ /* 0x002fc60000000f00 */
[----:B------:R-:W-:-:S03]  /*162d0*/  IMAD.WIDE.U32 R42, R27, 0x2, R42 ;  /* 0x000000021b2a7825 */ /* 0x000fc600078e002a */
[C---:B------:R-:W-:Y:S01]  /*162e0*/  IADD3 R0, P1, PT, R42.reuse, 0x60010, RZ ;  /* 0x000600102a007810 */ /* 0x040fe20007f3e0ff */
[C---:B--2---:R-:W-:Y:S01]  /*162f0*/  FMUL2 R6, R31.reuse.F32, R6.F32x2.HI_LO ;  /* 0x000000061f06724a */ /* 0x044fe20000040000 */
[----:B------:R-:W-:Y:S01]  /*16300*/  IADD3 R3, P0, PT, R42, 0x60000, RZ ;  /* 0x000600002a037810 */ /* 0x000fe20007f1e0ff */
[C---:B------:R-:W-:Y:S02]  /*16310*/  FMUL2 R20, R31.reuse.F32, R8.F32x2.HI_LO ;  /* 0x000000081f14724a */ /* 0x040fe40000040000 */
        /* <DEDUP_REMOVED lines=12> */
[----:B------:R-:W-:-:S02]  /*163e0*/  F2FP.F16.F32.PACK_AB R10, R21, R20 ;  /* 0x00000014150a723e */ /* 0x000fc400000000ff */
[----:B------:R-:W-:Y:S02]  /*163f0*/  F2FP.F16.F32.PACK_AB R11, R33, R32 ;  /* 0x00000020210b723e */ /* 0x000fe400000000ff */
[----:B------:R-:W-:Y:S02]  /*16400*/  LOP3.LUT R42, R3, 0x70, R6, 0x78, !PT ;  /* 0x00000070032a7812 */ /* 0x000fe400078e7806 */
[----:B------:R-:W-:Y:S02]  /*16410*/  LOP3.LUT R44, R0, 0x70, R7, 0x78, !PT ;  /* 0x00000070002c7812 */ /* 0x000fe400078e7807 */
[----:B------:R-:W-:Y:S01]  /*16420*/  F2FP.F16.F32.PACK_AB R4, R13, R12 ;  /* 0x0000000c0d04723e */ /* 0x000fe200000000ff */
[----:B------:R1:W-:Y:S01]  /*16430*/  ST.E.128 desc[UR40][R42.64], R8 ;  /* 0x000000082a007985 */ /* 0x0003e2000c101d28 */
[----:B------:R-:W-:Y:S02]  /*16440*/  F2FP.F16.F32.PACK_AB R5, R15, R14 ;  /* 0x0000000e0f05723e */ /* 0x000fe400000000ff */
[----:B------:R-:W-:-:S02]  /*16450*/  F2FP.F16.F32.PACK_AB R6, R17, R16 ;  /* 0x000000101106723e */ /* 0x000fc400000000ff */
[----:B------:R-:W-:Y:S02]  /*16460*/  F2FP.F16.F32.PACK_AB R7, R19, R18 ;  /* 0x000000121307723e */ /* 0x000fe400000000ff */
        /* <DEDUP_REMOVED lines=19> */
.L_x_273:
[----:B------:R-:W2:Y:S01]  /*165a0*/  S2R R0, SR_SWINHI ;  /* 0x0000000000007919 */ /* 0x000ea20000002f00 */
[----:B------:R-:W-:Y:S05]  /*165b0*/  WARPSYNC.ALL ;  /* 0x0000000000007948 */ /* 0x000fea0003800000 */
[----:B------:R-:W-:-:S13]  /*165c0*/  R2UR UR4, R40 ;  /* 0x00000000280472ca */ /* 0x000fda00000e0000 */
[----:B-1----:R-:W1:Y:S01]  /*165d0*/  LDTM.x16 R4, tmem[UR4] ;  /* 0x00000004000479ee */ /* 0x002e620008240000 */
[----:B------:R-:W-:Y:S02]  /*165e0*/  MOV R40, R59 ;  /* 0x0000003b00287202 */ /* 0x000fe40000000f00 */
[----:B--2---:R-:W-:-:S03]  /*165f0*/  MOV R41, R0 ;  /* 0x0000000000297202 */ /* 0x004fc60000000f00 */
[----:B------:R-:W-:-:S03]  /*16600*/  IMAD.WIDE.U32 R40, R27, 0x2, R40 ;  /* 0x000000021b287825 */ /* 0x000fc600078e0028 */
[C---:B------:R-:W-:Y:S01]  /*16610*/  IADD3 R0, P1, PT, R40.reuse, 0x60030, RZ ;  /* 0x0006003028007810 */ /* 0x040fe20007f3e0ff */
[C---:B-1----:R-:W-:Y:S01]  /*16620*/  FMUL2 R6, R31.reuse.F32, R6.F32x2.HI_LO ;  /* 0x000000061f06724a */ /* 0x042fe20000040000 */
        /* <DEDUP_REMOVED lines=42> */
.L_x_274:
        /* <DEDUP_REMOVED lines=51> */
.L_x_275:
        /* <DEDUP_REMOVED lines=51> */
.L_x_276:
        /* <DEDUP_REMOVED lines=51> */
.L_x_277:
        /* <DEDUP_REMOVED lines=51> */
.L_x_278:
        /* <DEDUP_REMOVED lines=51> */
.L_x_279:
        /* <DEDUP_REMOVED lines=51> */
.L_x_280:
        /* <DEDUP_REMOVED lines=52> */
.L_x_281:
        /* <DEDUP_REMOVED lines=52> */
.L_x_282:
        /* <DEDUP_REMOVED lines=52> */
.L_x_283:
        /* <DEDUP_REMOVED lines=52> */
.L_x_284:
        /* <DEDUP_REMOVED lines=52> */
.L_x_285:
        /* <DEDUP_REMOVED lines=52> */
.L_x_286:
        /* <DEDUP_REMOVED lines=52> */
.L_x_287:
[----:B------:R-:W2:Y:S01]  /*192b0*/  LDCU.64 UR4, c[0x0][0x880] ;  /* 0x00011000ff0477ac */ /* 0x000ea20008000a00 */
[----:B------:R-:W4:Y:S01]  /*192c0*/  S2R R0, SR_SWINHI ;  /* 0x0000000000007919 */ /* 0x000f220000002f00 */
[----:B------:R-:W-:Y:S02]  /*192d0*/  LOP3.LUT R28, R28, 0x270, RZ, 0xfc, !PT ;  /* 0x000002701c1c7812 */ /* 0x000fe400078efcff */
[----:B--2---:R-:W-:-:S04]  /*192e0*/  ISETP.NE.U32.AND P0, PT, RZ, UR4, PT ;  /* 0x00000004ff007c0c */ /* 0x004fc8000bf05070 */
[----:B------:R-:W-:Y:S01]  /*192f0*/  ISETP.NE.AND.EX P0, PT, RZ, UR5, PT, P0 ;  /* 0x00000005ff007c0c */ /* 0x000fe2000bf05300 */
[----:B------:R-:W-:Y:S05]  /*19300*/  WARPSYNC.ALL ;  /* 0x0000000000007948 */ /* 0x000fea0003800000 */
[----:B------:R-:W-:Y:S02]  /*19310*/  R2UR UR4, R28 ;  /* 0x000000001c0472ca */ /* 0x000fe400000e0000 */
[----:B-1----:R-:W-:Y:S02]  /*19320*/  MOV R34, R59 ;  /* 0x0000003b00227202 */ /* 0x002fe40000000f00 */
[----:B----4-:R-:W-:-:S03]  /*19330*/  MOV R35, R0 ;  /* 0x0000000000237202 */ /* 0x010fc60000000f00 */
[----:B------:R-:W-:-:S06]  /*19340*/  IMAD.WIDE.U32 R34, R27, 0x2, R34 ;  /* 0x000000021b227825 */ /* 0x000fcc00078e0022 */
[----:B------:R-:W1:Y:S01]  /*19350*/  LDTM.x16 R4, tmem[UR4] ;  /* 0x00000004000479ee */ /* 0x000e620008240000 */
[C---:B------:R-:W-:Y:S02]  /*19360*/  IADD3 R3, P1, PT, R34.reuse, 0x60c60, RZ ;  /* 0x00060c6022037810 */ /* 0x040fe40007f3e0ff */
[----:B------:R-:W-:-:S03]  /*19370*/  IADD3 R0, P2, PT, R34, 0x60c70, RZ ;  /* 0x00060c7022007810 */ /* 0x000fc60007f5e0ff */
[--C-:B------:R-:W-:Y:S02]  /*19380*/  IMAD.X R33, RZ, RZ, R35.reuse, P1 ;  /* 0x000000ffff217224 */ /* 0x100fe400008e0623 */
[----:B------:R-:W-:Y:S02]  /*19390*/  IMAD.X R35, RZ, RZ, R35, P2 ;  /* 0x000000ffff237224 */ /* 0x000fe400010e0623 */
[----:B-1----:R-:W-:Y:S01]  /*193a0*/  FMUL2 R20, R31.F32, R8.F32x2.HI_LO ;  /* 0x000000081f14724a */ /* 0x002fe20000040000 */
[----:B------:R-:W-:Y:S01]  /*193b0*/  SHF.R.U64 R9, R3, 0x3, R33 ;  /* 0x0000000303097819 */ /* 0x000fe20000001221 */
[C---:B------:R-:W-:Y:S01]  /*193c0*/  FMUL2 R4, R31.reuse.F32, R4.F32x2.HI_LO ;  /* 0x000000041f04724a */ /* 0x040fe20000040000 */
[C---:B------:R-:W-:Y:S01]  /*193d0*/  SHF.R.U64 R8, R0.reuse, 0x3, R35 ;  /* 0x0000000300087819 */ /* 0x040fe20000001223 */
[----:B------:R-:W-:Y:S01]  /*193e0*/  FMUL2 R6, R31.F32, R6.F32x2.HI_LO ;  /* 0x000000061f06724a */ /* 0x000fe20000040000 */
[----:B------:R-:W-:Y:S01]  /*193f0*/  LOP3.LUT R32, R3, 0x70, R9, 0x78, !PT ;  /* 0x0000007003207812 */ /* 0x000fe200078e7809 */
[C---:B------:R-:W-:Y:S01]  /*19400*/  FMUL2 R28, R31.reuse.F32, R10.F32x2.HI_LO ;  /* 0x0000000a1f1c724a */ /* 0x040fe20000040000 */
[----:B------:R-:W-:Y:S01]  /*19410*/  LOP3.LUT R34, R0, 0x70, R8, 0x78, !PT ;  /* 0x0000007000227812 */ /* 0x000fe200078e7808 */
[----:B------:R-:W-:Y:S01]  /*19420*/  FMUL2 R12, R31.F32, R12.F32x2.HI_LO ;  /* 0x0000000c1f0c724a */ /* 0x000fe20000040000 */
[----:B------:R-:W-:Y:S01]  /*19430*/  F2FP.F16.F32.PACK_AB R8, R5, R4 ;  /* 0x000000040508723e */ /* 0x000fe200000000ff */
[----:B------:R-:W-:Y:S01]  /*19440*/  FMUL2 R14, R31.F32, R14.F32x2.HI_LO ;  /* 0x0000000e1f0e724a */ /* 0x000fe20000040000 */
[----:B------:R-:W-:Y:S01]  /*19450*/  F2FP.F16.F32.PACK_AB R9, R7, R6 ;  /* 0x000000060709723e */ /* 0x000fe200000000ff */
[----:B------:R-:W-:Y:S01]  /*19460*/  FMUL2 R16, R31.F32, R16.F32x2.HI_LO ;  /* 0x000000101f10724a */ /* 0x000fe20000040000 */
[----:B------:R-:W-:Y:S01]  /*19470*/  F2FP.F16.F32.PACK_AB R10, R21, R20 ;  /* 0x00000014150a723e */ /* 0x000fe200000000ff */
[----:B------:R-:W-:Y:S01]  /*19480*/  FMUL2 R18, R31.F32, R18.F32x2.HI_LO ;  /* 0x000000121f12724a */ /* 0x000fe20000040000 */
[----:B------:R-:W-:-:S02]  /*19490*/  F2FP.F16.F32.PACK_AB R11, R29, R28 ;  /* 0x0000001c1d0b723e */ /* 0x000fc400000000ff */
[----:B------:R-:W-:Y:S02]  /*194a0*/  F2FP.F16.F32.PACK_AB R4, R13, R12 ;  /* 0x0000000c0d04723e */ /* 0x000fe400000000ff */
[----:B------:R-:W-:Y:S01]  /*194b0*/  F2FP.F16.F32.PACK_AB R5, R15, R14 ;  /* 0x0000000e0f05723e */ /* 0x000fe200000000ff */
[----:B------:R1:W-:Y:S01]  /*194c0*/  ST.E.128 desc[UR40][R32.64], R8 ;  /* 0x0000000820007985 */ /* 0x0003e2000c101d28 */
        /* <DEDUP_REMOVED lines=9> */
[----:B------:R-:W-:Y:S05]  /*19560*/  @!P0 BRA `(.L_x_288) ;  /* 0x00000004003c8947 */ /* 0x000fea0003800000 */
[----:B------:R-:W-:Y:S01]  /*19570*/  FSETP.GEU.AND P1, PT, R24, 1.175494350822287508e-38, PT ;  /* 0x008000001800780b */ /* 0x000fe20003f2e000 */
[----:B------:R-:W4:Y:S01]  /*19580*/  LDC R3, c[0x0][0x904] ;  /* 0x00024100ff037b82 */ /* 0x000f220000000800 */
[----:B------:R-:W5:Y:S01]  /*19590*/  LDCU.64 UR4, c[0x0][0x908] ;  /* 0x00012100ff0477ac */ /* 0x000f620008000a00 */
[----:B------:R-:W-:Y:S01]  /*195a0*/  MOV R0, 0x3e055027 ;  /* 0x3e05502700007802 */ /* 0x000fe20000000f00 */
[----:B------:R-:W-:Y:S01]  /*195b0*/  BSSY.RECONVERGENT B0, `(.L_x_288) ;  /* 0x000004a000007945 */ /* 0x000fe20003800200 */
[----:B------:R-:W-:Y:S02]  /*195c0*/  LOP3.LUT R26, R26, 0x7f, RZ, 0xc0, !PT ;  /* 0x0000007f1a1a7812 */ /* 0x000fe400078ec0ff */
[----:B-1----:R-:W-:-:S06]  /*195d0*/  FSEL R7, RZ, -23, P1 ;  /* 0xc1b80000ff077808 */ /* 0x002fcc0000800000 */
[----:B------:R-:W-:-:S05]  /*195e0*/  @!P1 FMUL R24, R24, 8388608 ;  /* 0x4b00000018189820 */ /* 0x000fca0000400000 */
[C---:B------:R-:W-:Y:S02]  /*195f0*/  IADD3 R6, PT, PT, R24.reuse, -0x3f2aaaab, RZ ;  /* 0xc0d5555518067810 */ /* 0x040fe40007ffe0ff */
[----:B------:R-:W-:Y:S02]  /*19600*/  FSETP.NEU.AND P1, PT, R24, RZ, PT ;  /* 0x000000ff1800720b */ /* 0x000fe40003f2d000 */
[----:B------:R-:W-:Y:S02]  /*19610*/  LOP3.LUT R6, R6, 0xff800000, RZ, 0xc0, !PT ;  /* 0xff80000006067812 */ /* 0x000fe400078ec0ff */
[----:B----4-:R-:W-:Y:S02]  /*19620*/  ISETP.NE.AND P0, PT, R3, 0x1, PT ;  /* 0x000000010300780c */ /* 0x010fe40003f05270 */
[-C--:B------:R-:W-:Y:S02]  /*19630*/  IADD3 R5, PT, PT, R24, -R6.reuse, RZ ;  /* 0x8000000618057210 */ /* 0x080fe40007ffe0ff */
[----:B------:R-:W-:-:S03]  /*19640*/  I2FP.F32.S32 R6, R6 ;  /* 0x0000000600067245 */ /* 0x000fc60000201400 */
[----:B------:R-:W-:Y:S02]  /*19650*/  FADD R5, R5, -1 ;  /* 0xbf80000005057421 */ /* 0x000fe40000000000 */
[----:B------:R-:W-:Y:S02]  /*19660*/  FFMA R6, R6, 1.1920928955078125e-07, R7 ;  /* 0x3400000006067823 */ /* 0x000fe40000000007 */
[----:B------:R-:W-:-:S04]  /*19670*/  FFMA R0, R5, -R0, 0.14084610342979431152 ;  /* 0x3e1039f605007423 */ /* 0x000fc80000000800 */
[----:B------:R-:W-:Y:S01]  /*19680*/  FFMA R4, R5, R0, -0.12148627638816833496 ;  /* 0xbdf8cdcc05047423 */ /* 0x000fe20000000000 */
[----:B-----5:R-:W-:Y:S01]  /*19690*/  IMAD.HI.U32 R0, R57, UR4, RZ ;  /* 0x0000000439007c27 */ /* 0x020fe2000f8e00ff */
[----:B------:R-:W1:Y:S03]  /*196a0*/  LDCU UR4, c[0x0][0x380] ;  /* 0x00007000ff0477ac */ /* 0x000e660008000800 */
[C---:B------:R-:W-:Y:S01]  /*196b0*/  FFMA R4, R5.reuse, R4, 0.13980610668659210205 ;  /* 0x3e0f295505047423 */ /* 0x040fe20000000004 */
[----:B------:R-:W-:Y:S01]  /*196c0*/  SHF.R.U32.HI R0, RZ, UR5, R0 ;  /* 0x00000005ff007c19 */ /* 0x000fe20008011600 */
[----:B------:R-:W4:Y:S02]  /*196d0*/  LDCU UR5, c[0x0][0x700] ;  /* 0x0000e000ff0577ac */ /* 0x000f240008000800 */
[----:B------:R-:W-:Y:S01]  /*196e0*/  FFMA R4, R5, R4, -0.16684235632419586182 ;  /* 0xbe2ad8b905047423 */ /* 0x000fe20000000004 */
[----:B------:R-:W-:-:S03]  /*196f0*/  SEL R0, R57, R0, !P0 ;  /* 0x0000000039007207 */ /* 0x000fc60004000000 */
[C---:B------:R-:W-:Y:S01]  /*19700*/  FFMA R4, R5.reuse, R4, 0.20012299716472625732 ;  /* 0x3e4ced0b05047423 */ /* 0x040fe20000000004 */
[----:B------:R-:W-:Y:S02]  /*19710*/  ISETP.GT.U32.AND P0, PT, R24, 0x7f7fffff, PT ;  /* 0x7f7fffff1800780c */ /* 0x000fe40003f04070 */
[----:B------:R-:W-:Y:S01]  /*19720*/  IADD3 R0, PT, PT, -R0, RZ, RZ ;  /* 0x000000ff00007210 */ /* 0x000fe20007ffe1ff */
[----:B------:R-:W-:-:S04]  /*19730*/  FFMA R4, R5, R4, -0.24999669194221496582 ;  /* 0xbe7fff2205047423 */ /* 0x000fc80000000004 */
[----:B------:R-:W-:Y:S01]  /*19740*/  FFMA R4, R5, R4, 0.33333182334899902344 ;  /* 0x3eaaaa7805047423 */ /* 0x000fe20000000004 */
[----:B------:R-:W-:Y:S01]  /*19750*/  IMAD R0, R3, R0, R57 ;  /* 0x0000000003007224 */ /* 0x000fe200078e0239 */
[----:B------:R-:W-:Y:S02]  /*19760*/  MOV R3, 0x7f800000 ;  /* 0x7f80000000037802 */ /* 0x000fe40000000f00 */
[C---:B------:R-:W-:Y:S02]  /*19770*/  FFMA R4, R5.reuse, R4, -0.5 ;  /* 0xbf00000005047423 */ /* 0x040fe40000000004 */
[----:B------:R-:W-:Y:S02]  /*19780*/  LEA R0, R0, R26, 0x8 ;  /* 0x0000001a00007211 */ /* 0x000fe400078e40ff */
[----:B------:R-:W-:Y:S02]  /*19790*/  FMUL R4, R5, R4 ;  /* 0x0000000405047220 */ /* 0x000fe40000400000 */
[----:B------:R-:W-:-:S02]  /*197a0*/  IADD3 R0, PT, PT, R0, 0x80, RZ ;  /* 0x0000008000007810 */ /* 0x000fc40007ffe0ff */
[----:B------:R-:W-:-:S04]  /*197b0*/  FFMA R4, R5, R4, R5 ;  /* 0x0000000405047223 */ /* 0x000fc80000000005 */
[----:B------:R-:W-:Y:S01]  /*197c0*/  FFMA R4, R6, 0.69314718246459960938, R4 ;  /* 0x3f31721806047823 */ /* 0x000fe20000000004 */
[----:B------:R-:W-:Y:S01]  /*197d0*/  @P0 FFMA R4, R24, R3, +INF ;  /* 0x7f80000018040423 */ /* 0x000fe20000000003 */
[----:B-1----:R-:W-:-:S04]  /*197e0*/  ISETP.GE.AND P0, PT, R0, UR4, PT ;  /* 0x0000000400007c0c */ /* 0x002fc8000bf06270 */
[----:B------:R-:W-:-:S05]  /*197f0*/  FSEL R4, R4, -INF , P1 ;  /* 0xff80000004047808 */ /* 0x000fca0000800000 */
[----:B----4-:R-:W-:-:S04]  /*19800*/  FFMA R25, R25, UR5, R4 ;  /* 0x0000000519197c23 */ /* 0x010fc80008000004 */
[----:B------:R-:W-:Y:S05]  /*19810*/  @P0 BRA `(.L_x_289) ;  /* 0x00000000008c0947 */ /* 0x000fea0003800000 */
[----:B------:R-:W1:Y:S01]  /*19820*/  LDC R6, c[0x0][0x38c] ;  /* 0x0000e300ff067b82 */ /* 0x000e620000000800 */
[----:B------:R-:W4:Y:S01]  /*19830*/  LDCU UR6, c[0x0][0x890] ;  /* 0x00011200ff0677ac */ /* 0x000f220008000800 */
[----:B------:R-:W5:Y:S01]  /*19840*/  LDCU.64 UR4, c[0x0][0x888] ;  /* 0x00011100ff0477ac */ /* 0x000f620008000a00 */
[----:B----4-:R-:W-:Y:S01]  /*19850*/  IMAD R22, R22, UR6, R0 ;  /* 0x0000000616167c24 */ /* 0x010fe2000f8e0200 */
[----:B-1----:R-:W-:-:S04]  /*19860*/  IABS R5, R6 ;  /* 0x0000000600057213 */ /* 0x002fc80000000000 */
[----:B------:R-:W1:Y:S08]  /*19870*/  I2F.RP R8, R5 ;  /* 0x0000000500087306 */ /* 0x000e700000209400 */
[----:B-1----:R-:W1:Y:S02]  /*19880*/  MUFU.RCP R8, R8 ;  /* 0x0000000800087308 */ /* 0x002e640000001000 */
[----:B-1----:R-:W-:-:S06]  /*19890*/  IADD3 R8, PT, PT, R8, 0xffffffe, RZ ;  /* 0x0ffffffe08087810 */ /* 0x002fcc0007ffe0ff */
[----:B------:R1:W4:Y:S02]  /*198a0*/  F2I.FTZ.U32.TRUNC.NTZ R9, R8 ;  /* 0x0000000800097305 */ /* 0x000324000021f000 */
[----:B-1----:R-:W-:Y:S02]  /*198b0*/  HFMA2 R8, -RZ, RZ, 0, 0 ;  /* 0x00000000ff087431 */ /* 0x002fe400000001ff */
[----:B----4-:R-:W-:-:S04]  /*198c0*/  IMAD.MOV R3, RZ, RZ, -R9 ;  /* 0x000000ffff037224 */ /* 0x010fc800078e0a09 */
        /* <DEDUP_REMOVED lines=14> */
[----:B------:R-:W-:-:S07]  /*199b0*/  ISETP.GE.AND P1, PT, R3, RZ, PT ;  /* 0x000000ff0300720c */ /* 0x000fce0003f26270 */
[----:B------:R-:W-:-:S06]  /*199c0*/  @P2 VIADD R4, R4, 0x1 ;  /* 0x0000000104042836 */ /* 0x000fcc0000000000 */
[----:B------:R-:W-:Y:S02]  /*199d0*/  @!P1 IADD3 R4, PT, PT, -R4, RZ, RZ ;  /* 0x000000ff04049210 */ /* 0x000fe40007ffe1ff */
[----:B------:R-:W-:-:S04]  /*199e0*/  @!P0 LOP3.LUT R4, RZ, R6, RZ, 0x33, !PT ;  /* 0x00000006ff048212 */ /* 0x000fc800078e33ff */
[C---:B------:R-:W-:Y:S01]  /*199f0*/  IADD3 R0, PT, PT, -R4.reuse, RZ, RZ ;  /* 0x000000ff04007210 */ /* 0x040fe20007ffe1ff */
[----:B-----5:R-:W-:-:S04]  /*19a00*/  IMAD R22, R4, UR5, R22 ;  /* 0x0000000504167c24 */ /* 0x020fc8000f8e0216 */
[----:B------:R-:W-:-:S04]  /*19a10*/  IMAD R0, R6, R0, R2 ;  /* 0x0000000006007224 */ /* 0x000fc800078e0202 */
[----:B------:R-:W-:-:S04]  /*19a20*/  IMAD R0, R0, UR4, R22 ;  /* 0x0000000400007c24 */ /* 0x000fc8000f8e0216 */
[----:B-1----:R-:W-:-:S05]  /*19a30*/  IMAD.WIDE R8, R0, 0x4, R8 ;  /* 0x0000000400087825 */ /* 0x002fca00078e0208 */
[----:B------:R1:W-:Y:S02]  /*19a40*/  STG.E desc[UR40][R8.64], R25 ;  /* 0x0000001908007986 */ /* 0x0003e4000c101928 */
.L_x_289:
[----:B------:R-:W-:Y:S05]  /*19a50*/  BSYNC.RECONVERGENT B0 ;  /* 0x0000000000007941 */ /* 0x000fea0003800200 */
.L_x_288:
[----:B------:R-:W-:Y:S01]  /*19a60*/  UISETP.NE.AND UP0, UPT, UR37, URZ, UPT ;  /* 0x000000ff2500728c */ /* 0x000fe2000bf05270 */
[----:B------:R-:W-:-:S08]  /*19a70*/  NOP ;  /* 0x0000000000007918 */ /* 0x000fd00000000000 */
[----:B------:R-:W-:Y:S05]  /*19a80*/  BRA.U UP0, `(.L_x_290) ;  /* 0x0000000100087547 */ /* 0x000fea000b800000 */
[----:B------:R-:W-:Y:S05]  /*19a90*/  BPT.TRAP 0x1 ;  /* 0x000000040000795c */ /* 0x000fea0000300000 */
[----:B------:R-:W-:Y:S05]  /*19aa0*/  BPT.TRAP 0x1 ;  /* 0x000000040000795c */ /* 0x000fea0000300000 */
.L_x_290:
[----:B------:R-:W-:Y:S01]  /*19ab0*/  IADD3 R0, PT, PT, R59, 0x700a8, RZ ;  /* 0x000700a83b007810 */ /* 0x000fe20007ffe0ff */
[----:B------:R-:W-:-:S03]  /*19ac0*/  UISETP.NE.AND UP0, UPT, UR37, URZ, UPT ;  /* 0x000000ff2500728c */ /* 0x000fc6000bf05270 */
[----:B------:R-:W-:-:S04]  /*19ad0*/  PRMT R0, R60, 0x654, R0 ;  /* 0x000006543c007816 */ /* 0x000fc80000000000 */
[----:B--2---:R2:W-:Y:S02]  /*19ae0*/  SYNCS.ARRIVE.TRANS64.RED.A1T0 RZ, [R0+URZ], RZ ;  /* 0x000000ff00ff79a7 */ /* 0x0045e400081004ff */
[----:B------:R-:W-:Y:S05]  /*19af0*/  BRA.U UP0, `(.L_x_291) ;  /* 0x0000000100047547 */ /* 0x000fea000b800000 */
[----:B------:R-:W-:Y:S05]  /*19b00*/  BPT.TRAP 0x1 ;  /* 0x000000040000795c */ /* 0x000fea0000300000 */
.L_x_291:
[----:B------:R4:W-:Y:S01]  /*19b10*/  SYNCS.ARRIVE.TRANS64.A1T0 RZ, [R59+URZ+0x700b8], RZ ;  /* 0x0700b8ff3bff79a7 */ /* 0x0009e200081000ff */
[----:B------:R-:W-:Y:S01]  /*19b20*/  LOP3.LUT R56, R56, 0x1, RZ, 0x3c, !PT ;  /* 0x0000000138387812 */ /* 0x000fe200078e3cff */
[----:B------:R-:W-:Y:S01]  /*19b30*/  ULOP3.LUT UR36, UR36, 0x1, URZ, 0x3c, !UPT ;  /* 0x0000000124247892 */ /* 0x000fe2000f8e3cff */
[----:B------:R-:W-:-:S11]  /*19b40*/  IADD3 R16, PT, PT, R61, 0x2, RZ ;  /* 0x000000023d107810 */ /* 0x000fd60007ffe0ff */
.L_x_92:
[----:B------:R-:W-:Y:S05]  /*19b50*/  BSYNC B7 ;  /* 0x0000000000077941 */ /* 0x000fea0003800000 */
.L_x_91:
[----:B------:R-:W5:Y:S01]  /*19b60*/  LDCU UR4, c[0x0][0x370] ;  /* 0x00006e00ff0477ac */ /* 0x000f620008000800 */
[----:B------:R-:W1:Y:S01]  /*19b70*/  LDCU UR5, c[0x0][0x900] ;  /* 0x00012000ff0577ac */ /* 0x000e620008000800 */
[----:B-----5:R-:W-:-:S04]  /*19b80*/  IADD3 R57, PT, PT, R57, UR4, RZ ;  /* 0x0000000439397c10 */ /* 0x020fc8000fffe0ff */
[----:B-1----:R-:W-:-:S13]  /*19b90*/  ISETP.GE.AND P0, PT, R57, UR5, PT ;  /* 0x0000000539007c0c */ /* 0x002fda000bf06270 */
[----:B------:R-:W-:Y:S05]  /*19ba0*/  @!P0 BRA `(.L_x_292) ;  /* 0xfffffec4001c8947 */ /* 0x000fea000383ffff */
[----:B------:R-:W-:Y:S05]  /*19bb0*/  BSYNC B8 ;  /* 0x0000000000087941 */ /* 0x000fea0003800000 */
.L_x_90:
[----:B------:R-:W-:Y:S05]  /*19bc0*/  EXIT ;  /* 0x000000000000794d */ /* 0x000fea0003800000 */
.L_x_27:
[----:B------:R-:W-:-:S08]  /*19bd0*/  NOP ;  /* 0x0000000000007918 */ /* 0x000fd00000000000 */
[----:B------:R-:W1:Y:S02]  /*19be0*/  USETMAXREG.TRY_ALLOC.CTAPOOL UP0, 0xc0 ;  /* 0x000000c0000079c8 */ /* 0x000e640008000600 */
[----:B-1----:R-:W-:Y:S05]  /*19bf0*/  BRA.U !UP0, `(.L_x_27) ;  /* 0xfffffffd08f47547 */ /* 0x002fea000b83ffff */
[----:B------:R-:W1:Y:S08]  /*19c00*/  LDC R0, c[0x0][0x900] ;  /* 0x00024000ff007b82 */ /* 0x000e700000000800 */
[----:B------:R-:W2:Y:S01]  /*19c10*/  S2UR UR49, SR_CgaCtaId ;  /* 0x00000000003179c3 */ /* 0x000ea20000008800 */
[----:B-1----:R-:W-:-:S13]  /*19c20*/  ISETP.LE.AND P0, PT, R0, UR54, PT ;  /* 0x0000003600007c0c */ /* 0x002fda000bf03270 */
[----:B--2---:R-:W-:Y:S05]  /*19c30*/  @P0 EXIT ;  /* 0x000000000000094d */ /* 0x004fea0003800000 */
[----:B------:R-:W-:Y:S02]  /*19c40*/  USEL UR5, URZ, 0x1, UP4 ;  /* 0x00000001ff057887 */ /* 0x000fe4000a000000 */
[----:B------:R-:W-:Y:S02]  /*19c50*/  UISETP.NE.AND UP0, UPT, UR39, URZ, UPT ;  /* 0x000000ff2700728c */ /* 0x000fe4000bf05270 */
[----:B------:R-:W-:Y:S01]  /*19c60*/  USEL UR47, URZ, 0x8, !UP4 ;  /* 0x00000008ff2f7887 */ /* 0x000fe2000e000000 */
[----:B------:R-:W-:Y:S01]  /*19c70*/  UMOV UR48, 0x400 ;  /* 0x0000040000307882 */ /* 0x000fe20000000000 */
[----:B------:R-:W-:Y:S01]  /*19c80*/  USEL UR45, UR11, UR10, UP0 ;  /* 0x0000000a0b2d7287 */ /* 0x000fe20008000000 */
[----:B------:R-:W-:Y:S01]  /*19c90*/  MOV R2, UR5 ;  /* 0x0000000500027c02 */ /* 0x000fe20008000f00 */
[----:B------:R-:W-:Y:S02]  /*19ca0*/  ULEA UR48, UR49, UR48, 0x18 ;  /* 0x0000003031307291 */ /* 0x000fe4000f8ec0ff */
[----:B------:R-:W-:-:S02]  /*19cb0*/  ULOP3.LUT UR4, UR47, 0x8, URZ, 0x3c, !UPT ;  /* 0x000000082f047892 */ /* 0x000fc4000f8e3cff */
[----:B------:R-:W-:Y:S02]  /*19cc0*/  UIADD3 UR47, UPT, UPT, UR47, 0x700d0, UR48 ;  /* 0x000700d02f2f7890 */ /* 0x000fe4000fffe030 */
[----:B------:R-:W-:Y:S02]  /*19cd0*/  USEL UR46, UR13, UR12, UP0 ;  /* 0x0000000c0d2e7287 */ /* 0x000fe40008000000 */
[----:B------:R-:W-:Y:S02]  /*19ce0*/  ULOP3.LUT UR45, UR45, 0x1, URZ, 0xc0, !UPT ;  /* 0x000000012d2d7892 */ /* 0x000fe4000f8ec0ff */
[----:B------:R-:W-:Y:S01]  /*19cf0*/  UIADD3 UR48, UPT, UPT, UR4, 0x700d0, UR48 ;  /* 0x000700d004307890 */ /* 0x000fe2000fffe030 */
[----:B------:R-:W-:Y:S01]  /*19d00*/  UMOV UR42, URZ ;  /* 0x000000ff002a7c82 */ /* 0x000fe20008000000 */
[----:B------:R-:W-:Y:S01]  /*19d10*/  UMOV UR44, 0x1 ;  /* 0x00000001002c7882 */ /* 0x000fe20000000000 */
[----:B------:R-:W-:Y:S01]  /*19d20*/  UMOV UR43, 0x1 ;  /* 0x00000001002b7882 */ /* 0x000fe20000000000 */
[----:B------:R-:W-:-:S08]  /*19d30*/  UMOV UR41, URZ ;  /* 0x000000ff00297c82 */ /* 0x000fd00008000000 */
.L_x_322:
[----:B-1----:R-:W1:Y:S01]  /*19d40*/  LDCU.64 UR8, c[0x0][0x908] ;  /* 0x00012100ff0877ac */ /* 0x002e620008000a00 */
[----:B--2---:R-:W2:Y:S01]  /*19d50*/  LDCU UR10, c[0x0][0x904] ;  /* 0x00012080ff0a77ac */ /* 0x004ea20008000800 */
[----:B------:R-:W3:Y:S01]  /*19d60*/  LDCU.64 UR4, c[0x0][0x380] ;  /* 0x00007000ff0477ac */ /* 0x000ee20008000a00 */
[----:B-1----:R-:W-:Y:S02]  /*19d70*/  UIMAD.WIDE.U32 UR6, UR54, UR8, URZ ;  /* 0x00000008360672a5 */ /* 0x002fe4000f8e00ff */
[----:B--2---:R-:W-:-:S05]  /*19d80*/  UISETP.NE.AND UP0, UPT, UR10, 0x1, UPT ;  /* 0x000000010a00788c */ /* 0x004fca000bf05270 */
[----:B------:R-:W-:Y:S02]  /*19d90*/  UMOV UR6, UR7 ;  /* 0x0000000700067c82 */ /* 0x000fe40008000000 */
[----:B------:R-:W-:-:S04]  /*19da0*/  USHF.R.U32.HI UR6, URZ, UR9, UR6 ;  /* 0x00000009ff067299 */ /* 0x000fc80008011606 */
[----:B------:R-:W-:Y:S02]  /*19db0*/  USEL UR6, UR54, UR6, !UP0 ;  /* 0x0000000636067287 */ /* 0x000fe4000c000000 */
[----:B---3--:R-:W-:Y:S02]  /*19dc0*/  UISETP.NE.AND UP0, UPT, UR5, URZ, UPT ;  /* 0x000000ff0500728c */ /* 0x008fe4000bf05270 */
[----:B------:R-:W-:-:S04]  /*19dd0*/  UIADD3 UR6, UPT, UPT, -UR6, URZ, URZ ;  /* 0x000000ff06067290 */ /* 0x000fc8000fffe1ff */
[----:B------:R-:W-:-:S04]  /*19de0*/  UIMAD UR6, UR10, UR6, UR54 ;  /* 0x000000060a0672a4 */ /* 0x000fc8000f8e0236 */
[----:B------:R-:W-:-:S04]  /*19df0*/  USHF.L.U32 UR6, UR6, 0x8, URZ ;  /* 0x0000000806067899 */ /* 0x000fc800080006ff */
[----:B------:R-:W-:-:S09]  /*19e00*/  UISETP.GE.OR UP0, UPT, UR6, UR4, !UP0 ;  /* 0x000000040600728c */ /* 0x000fd2000c706670 */
[----:B------:R-:W-:Y:S05]  /*19e10*/  BRA.U UP0, `(.L_x_293) ;  /* 0x00000049003c7547 */ /* 0x000fea000b800000 */
[----:B------:R-:W-:-:S09]  /*19e20*/  UISETP.NE.AND UP0, UPT, UR45, URZ, UPT ;  /* 0x000000ff2d00728c */ /* 0x000fd2000bf05270 */
[----:B------:R-:W-:Y:S05]  /*19e30*/  BRA.U UP0, `(.L_x_294) ;  /* 0x0000000100047547 */ /* 0x000fea000b800000 */
[----:B------:R-:W-:Y:S05]  /*19e40*/  BPT.TRAP 0x1 ;  /* 0x000000040000795c */ /* 0x000fea0000300000 */
.L_x_294:
[----:B------:R-:W1:Y:S01]  /*19e50*/  S2UR UR6, SR_CgaCtaId ;  /* 0x00000000000679c3 */ /* 0x000e620000008800 */
[----:B------:R-:W-:Y:S01]  /*19e60*/  UISETP.NE.AND UP0, UPT, UR39, URZ, UPT ;  /* 0x000000ff2700728c */ /* 0x000fe2000bf05270 */
[----:B------:R-:W-:-:S03]  /*19e70*/  UMOV UR4, 0x400 ;  /* 0x0000040000047882 */ /* 0x000fc60000000000 */
[----:B------:R-:W-:-:S06]  /*19e80*/  USEL UR7, UR43, UR44, UP0 ;  /* 0x0000002c2b077287 */ /* 0x000fcc0008000000 */
[----:B------:R-:W-:-:S04]  /*19e90*/  MOV R3, UR7 ;  /* 0x0000000700037c02 */ /* 0x000fc80008000f00 */
[----:B------:R-:W-:Y:S01]  /*19ea0*/  SHF.L.U32 R3, R3, 0x1f, RZ ;  /* 0x0000001f03037819 */ /* 0x000fe200000006ff */
[----:B-1----:R-:W-:-:S04]  /*19eb0*/  ULEA UR6, UR6, UR4, 0x18 ;  /* 0x0000000406067291 */ /* 0x002fc8000f8ec0ff */
[----:B------:R-:W-:Y:S02]  /*19ec0*/  UIADD3 UR4, UPT, UPT, UR6, 0x70088, URZ ;  /* 0x0007008806047890 */ /* 0x000fe4000fffe0ff */
[----:B------:R-:W-:-:S09]  /*19ed0*/  @UP0 UIADD3 UR4, UPT, UPT, UR6, 0x70078, URZ ;  /* 0x0007007806040890 */ /* 0x000fd2000fffe0ff */
[----:B------:R-:W1:Y:S02]  /*19ee0*/  SYNCS.PHASECHK.TRANS64.TRYWAIT P0, [UR4], R3 ;  /* 0x00000003ff0075a7 */ /* 0x000e640008001104 */
[----:B-1----:R-:W-:Y:S05]  /*19ef0*/  @!P0 BRA `(.L_x_295) ;  /* 0x000000ac00b88947 */ /* 0x002fea0003800000 */
.L_x_443:
[----:B------:R-:W-:-:S09]  /*19f00*/  UISETP.GE.AND UP0, UPT, UR5, 0x1, UPT ;  /* 0x000000010500788c */ /* 0x000fd2000bf06270 */
[----:B------:R-:W-:Y:S05]  /*19f10*/  BRA.U !UP0, `(.L_x_296) ;  /* 0x00000045086c7547 */ /* 0x000fea000b800000 */
[----:B------:R-:W-:Y:S01]  /*19f20*/  UIADD3 UR5, UPT, UPT, UR5, 0x7f, URZ ;  /* 0x0000007f05057890 */ /* 0x000fe2000fffe0ff */
[----:B------:R-:W-:Y:S01]  /*19f30*/  HFMA2 R16, -RZ, RZ, 0, 0 ;  /* 0x00000000ff107431 */ /* 0x000fe200000001ff */
[----:B------:R-:W-:Y:S01]  /*19f40*/  MOV R156, 0xff800000 ;  /* 0xff800000009c7802 */ /* 0x000fe20000000f00 */
[----:B------:R-:W2:Y:S01]  /*19f50*/  LDCU UR36, c[0x0][0x704] ;  /* 0x0000e080ff2477ac */ /* 0x000ea20008000800 */
[----:B------:R-:W-:-:S04]  /*19f60*/  USHF.R.S32.HI UR40, URZ, 0x1f, UR5 ;  /* 0x0000001fff287899 */ /* 0x000fc80008011405 */
[----:B------:R-:W-:-:S04]  /*19f70*/  ULEA.HI UR40, UR40, UR5, URZ, 0x7 ;  /* 0x0000000528287291 */ /* 0x000fc8000f8f38ff */
[----:B------:R-:W-:-:S12]  /*19f80*/  ULEA.HI.SX32 UR40, UR40, 0xffffffff, 0x19 ;  /* 0xffffffff28287891 */ /* 0x000fd8000f8fcaff */
.L_x_317:
[----:B------:R-:W3:Y:S01]  /*19f90*/  S2R R56, SR_TID.X ;  /* 0x0000000000387919 */ /* 0x000ee20000002100 */
[----:B------:R-:W-:Y:S01]  /*19fa0*/  UISETP.NE.AND UP0, UPT, UR39, URZ, UPT ;  /* 0x000000ff2700728c */ /* 0x000fe2000bf05270 */
[----:B------:R-:W-:-:S03]  /*19fb0*/  UMOV UR4, 0x20 ;  /* 0x0000002000047882 */ /* 0x000fc60000000000 */
[----:B------:R-:W-:Y:S02]  /*19fc0*/  USEL UR4, UR4, 0xa0, UP0 ;  /* 0x000000a004047887 */ /* 0x000fe40008000000 */
[----:B------:R-:W-:Y:S02]  /*19fd0*/  USEL UR5, UR41, UR42, UP0 ;  /* 0x0000002a29057287 */ /* 0x000fe40008000000 */
[----:B------:R-:W-:Y:S01]  /*19fe0*/  UISETP.GT.U32.AND UP0, UPT, UR46, 0x1, UPT ;  /* 0x000000012e00788c */ /* 0x000fe2000bf04070 */
[----:B---3--:R-:W-:-:S05]  /*19ff0*/  IMAD.U32 R18, R56, 0x10000, RZ ;  /* 0x0001000038127824 */ /* 0x008fca00078e00ff */
[----:B------:R-:W-:-:S05]  /*1a000*/  LOP3.LUT R18, R18, 0x600000, RZ, 0xc0, !PT ;  /* 0x0060000012127812 */ /* 0x000fca00078ec0ff */
[----:B-1----:R-:W-:-:S06]  /*1a010*/  VIADD R0, R18, UR4 ;  /* 0x0000000412007c36 */ /* 0x002fcc0008000000 */
[----:B------:R-:W1:Y:S02]  /*1a020*/  SHFL.IDX PT, R0, R0, RZ, 0x1f ;  /* 0x00001fff00007589 */ /* 0x000e6400000e0000 */
[----:B-1----:R-:W-:Y:S01]  /*1a030*/  R2UR UR37, R0 ;  /* 0x00000000002572ca */ /* 0x002fe200000e0000 */
[----:B--2---:R-:W-:-:S14]  /*1a040*/  BRA.U UP0, `(.L_x_297) ;  /* 0x0000000100047547 */ /* 0x004fdc000b800000 */
[----:B--2---:R-:W-:Y:S05]  /*1a050*/  BPT.TRAP 0x1 ;  /* 0x000000040000795c */ /* 0x004fea0000300000 */
.L_x_297:
[----:B------:R-:W1:Y:S01]  /*1a060*/  S2UR UR38, SR_CgaCtaId ;  /* 0x00000000002679c3 */ /* 0x000e620000008800 */
[----:B------:R-:W-:Y:S01]  /*1a070*/  UISETP.NE.AND UP0, UPT, UR39, URZ, UPT ;  /* 0x000000ff2700728c */ /* 0x000fe2000bf05270 */
[----:B------:R-:W-:Y:S01]  /*1a080*/  IMAD.U32 R3, RZ, RZ, UR5 ;  /* 0x00000005ff037e24 */ /* 0x000fe2000f8e00ff */
[----:B------:R-:W-:Y:S01]  /*1a090*/  UMOV UR4, 0x400 ;  /* 0x0000040000047882 */ /* 0x000fe20000000000 */
[----:B------:R-:W-:Y:S01]  /*1a0a0*/  SHF.R.U32.HI R56, RZ, 0x5, R56 ;  /* 0x00000005ff387819 */ /* 0x000fe20000011638 */
[----:B------:R-:W-:Y:S01]  /*1a0b0*/  USEL UR5, URZ, 0x80, UP0 ;  /* 0x00000080ff057887 */ /* 0x000fe20008000000 */
[----:B------:R-:W-:Y:S02]  /*1a0c0*/  SHF.R.U32.HI R22, RZ, 0x15, R18 ;  /* 0x00000015ff167819 */ /* 0x000fe40000011612 */
[----:B------:R-:W-:Y:S02]  /*1a0d0*/  SHF.L.U32 R3, R3, 0x1f, RZ ;  /* 0x0000001f03037819 */ /* 0x000fe400000006ff */
[----:B------:R-:W-:-:S02]  /*1a0e0*/  LOP3.LUT R19, R56, 0x3, RZ, 0xc0, !PT ;  /* 0x0000000338137812 */ /* 0x000fc400078ec0ff */
[----:B------:R-:W-:Y:S02]  /*1a0f0*/  LOP3.LUT R18, R18, UR5, RZ, 0xfc, !PT ;  /* 0x0000000512127c12 */ /* 0x000fe4000f8efcff */
[----:B------:R-:W-:Y:S01]  /*1a100*/  ISETP.NE.AND P0, PT, R19, R22, PT ;  /* 0x000000161300720c */ /* 0x000fe20003f05270 */
[----:B-1----:R-:W-:-:S04]  /*1a110*/  ULEA UR38, UR38, UR4, 0x18 ;  /* 0x0000000426267291 */ /* 0x002fc8000f8ec0ff */
[----:B------:R-:W-:Y:S02]  /*1a120*/  UIADD3 UR4, UPT, UPT, UR38, 0x70060, URZ ;  /* 0x0007006026047890 */ /* 0x000fe4000fffe0ff */
[----:B------:R-:W-:-:S09]  /*1a130*/  @UP0 UIADD3 UR4, UPT, UPT, UR38, 0x70050, URZ ;  /* 0x0007005026040890 */ /* 0x000fd2000fffe0ff */
[----:B------:R-:W1:Y:S02]  /*1a140*/  SYNCS.PHASECHK.TRANS64.TRYWAIT P1, [UR4], R3 ;  /* 0x00000003ff0075a7 */ /* 0x000e640008021104 */
[----:B-1----:R-:W-:Y:S05]  /*1a150*/  @!P1 BRA `(.L_x_298) ;  /* 0x000000ac00389947 */ /* 0x002fea0003800000 */
.L_x_445:
[----:B------:R-:W-:Y:S05]  /*1a160*/  @!P0 BRA `(.L_x_299) ;  /* 0x0000000000408947 */ /* 0x000fea0003800000 */
[----:B------:R-:W-:Y:S01]  /*1a170*/  MOV R14, 0x8 ;  /* 0x00000008000e7802 */ /* 0x000fe20000000f00 */
[----:B------:R-:W3:Y:S01]  /*1a180*/  LDCU.64 UR6, c[0x4][0xb0] ;  /* 0x01001600ff0677ac */ /* 0x000ee20008000a00 */
[----:B------:R-:W-:Y:S02]  /*1a190*/  HFMA2 R12, -RZ, RZ, 0, 5.9604644775390625e-08 ;  /* 0x00000001ff0c7431 */ /* 0x000fe400000001ff */
[----:B------:R-:W-:Y:S01]  /*1a1a0*/  IMAD.MOV.U32 R8, RZ, RZ, 0x192 ;  /* 0x00000192ff087424 */ /* 0x000fe200078e00ff */
[----:B------:R-:W4:Y:S01]  /*1a1b0*/  LDCU.64 UR4, c[0x4][0xb8] ;  /* 0x01001700ff0477ac */ /* 0x000f220008000a00 */
[----:B------:R-:W1:Y:S01]  /*1a1c0*/  LDC.64 R14, c[0x4][R14] ;  /* 0x010000000e0e7b82 */ /* 0x000e620000000a00 */
[----:B------:R-:W-:Y:S01]  /*1a1d0*/  IMAD.MOV.U32 R13, RZ, RZ, RZ ;  /* 0x000000ffff0d7224 */ /* 0x000fe200078e00ff */
[----:B------:R-:W5:Y:S01]  /*1a1e0*/  LDCU.64 UR8, c[0x4][0x10] ;  /* 0x01000200ff0877ac */ /* 0x000f620008000a00 */
[----:B---3--:R-:W-:Y:S01]  /*1a1f0*/  IMAD.U32 R4, RZ, RZ, UR6 ;  /* 0x00000006ff047e24 */ /* 0x008fe2000f8e00ff */
[----:B------:R-:W-:Y:S01]  /*1a200*/  MOV R5, UR7 ;  /* 0x0000000700057c02 */ /* 0x000fe20008000f00 */
[----:B----4-:R-:W-:Y:S01]  /*1a210*/  IMAD.U32 R6, RZ, RZ, UR4 ;  /* 0x00000004ff067e24 */ /* 0x010fe2000f8e00ff */
[----:B------:R-:W-:Y:S01]  /*1a220*/  MOV R7, UR5 ;  /* 0x0000000500077c02 */ /* 0x000fe20008000f00 */
[----:B-----5:R-:W-:Y:S01]  /*1a230*/  IMAD.U32 R10, RZ, RZ, UR8 ;  /* 0x00000008ff0a7e24 */ /* 0x020fe2000f8e00ff */
[----:B------:R-:W-:-:S02]  /*1a240*/  MOV R11, UR9 ;  /* 0x00000009000b7c02 */ /* 0x000fc40008000f00 */
[----:B------:R-:W-:-:S07]  /*1a250*/  LEPC R20, `(.L_x_299) ;  /* 0x000000001014794e */ /* 0x000fce0000000000 */
[----:B-12---:R-:W-:Y:S05]  /*1a260*/  CALL.ABS.NOINC R14 ;  /* 0x000000000e007343 */ /* 0x006fea0003c00000 */
.L_x_299:
[C---:B-1----:R-:W-:Y:S01]  /*1a270*/  VIADD R0, R18.reuse, 0x20 ;  /* 0x0000002012007836 */ /* 0x042fe20000000000 */
[----:B------:R-:W-:Y:S05]  /*1a280*/  WARPSYNC.ALL ;  /* 0x0000000000007948 */ /* 0x000fea0003800000 */
[----:B------:R-:W-:Y:S02]  /*1a290*/  SHF.R.U32.HI R0, RZ, 0x15, R0 ;  /* 0x00000015ff007819 */ /* 0x000fe40000011600 */
[----:B------:R-:W-:Y:S02]  /*1a2a0*/  R2UR UR4, R18 ;  /* 0x00000000120472ca */ /* 0x000fe400000e0000 */
[----:B------:R-:W-:-:S11]  /*1a2b0*/  ISETP.NE.AND P0, PT, R19, R0, PT ;  /* 0x000000001300720c */ /* 0x000fd60003f05270 */
[----:B------:R-:W1:Y:S02]  /*1a2c0*/  LDTM.x32 R124, tmem[UR4] ;  /* 0x00000004007c79ee */ /* 0x000e6400082c0000 */
[----:B-1----:R-:W-:Y:S05]  /*1a2d0*/  @!P0 BRA `(.L_x_300) ;  /* 0x0000000000408947 */ /* 0x002fea0003800000 */
[----:B------:R-:W-:Y:S01]  /*1a2e0*/  MOV R14, 0x8 ;  /* 0x00000008000e7802 */ /* 0x000fe20000000f00 */
[----:B------:R-:W1:Y:S01]  /*1a2f0*/  LDCU.64 UR8, c[0x4][0xb0] ;  /* 0x01001600ff0877ac */ /* 0x000e620008000a00 */
[----:B------:R-:W-:Y:S02]  /*1a300*/  HFMA2 R12, -RZ, RZ, 0, 5.9604644775390625e-08 ;  /* 0x00000001ff0c7431 */ /* 0x000fe400000001ff */
[----:B------:R-:W-:Y:S01]  /*1a310*/  IMAD.MOV.U32 R8, RZ, RZ, 0x192 ;  /* 0x00000192ff087424 */ /* 0x000fe200078e00ff */
[----:B------:R-:W3:Y:S01]  /*1a320*/  LDCU.64 UR6, c[0x4][0xb8] ;  /* 0x01001700ff0677ac */ /* 0x000ee20008000a00 */
[----:B------:R-:W4:Y:S01]  /*1a330*/  LDC.64 R14, c[0x4][R14] ;  /* 0x010000000e0e7b82 */ /* 0x000f220000000a00 */
[----:B------:R-:W-:Y:S01]  /*1a340*/  IMAD.MOV.U32 R13, RZ, RZ, RZ ;  /* 0x000000ffff0d7224 */ /* 0x000fe200078e00ff */
[----:B------:R-:W5:Y:S01]  /*1a350*/  LDCU.64 UR4, c[0x4][0x10] ;  /* 0x01000200ff0477ac */ /* 0x000f620008000a00 */
[----:B-1----:R-:W-:Y:S01]  /*1a360*/  IMAD.U32 R4, RZ, RZ, UR8 ;  /* 0x00000008ff047e24 */ /* 0x002fe2000f8e00ff */
[----:B------:R-:W-:Y:S01]  /*1a370*/  MOV R5, UR9 ;  /* 0x0000000900057c02 */ /* 0x000fe20008000f00 */
[----:B---3--:R-:W-:Y:S01]  /*1a380*/  IMAD.U32 R6, RZ, RZ, UR6 ;  /* 0x00000006ff067e24 */ /* 0x008fe2000f8e00ff */
[----:B------:R-:W-:Y:S01]  /*1a390*/  MOV R7, UR7 ;  /* 0x0000000700077c02 */ /* 0x000fe20008000f00 */
[----:B-----5:R-:W-:Y:S01]  /*1a3a0*/  IMAD.U32 R10, RZ, RZ, UR4 ;  /* 0x00000004ff0a7e24 */ /* 0x020fe2000f8e00ff */
[----:B------:R-:W-:-:S02]  /*1a3b0*/  MOV R11, UR5 ;  /* 0x00000005000b7c02 */ /* 0x000fc40008000f00 */
[----:B------:R-:W-:-:S07]  /*1a3c0*/  LEPC R20, `(.L_x_300) ;  /* 0x000000001014794e */ /* 0x000fce0000000000 */
[----:B--2-4-:R-:W-:Y:S05]  /*1a3d0*/  CALL.ABS.NOINC R14 ;  /* 0x000000000e007343 */ /* 0x014fea0003c00000 */
.L_x_300:
[C---:B------:R-:W-:Y:S01]  /*1a3e0*/  VIADD R0, R18.reuse, 0x40 ;  /* 0x0000004012007836 */ /* 0x040fe20000000000 */
[----:B------:R-:W-:Y:S05]  /*1a3f0*/  WARPSYNC.ALL ;  /* 0x0000000000007948 */ /* 0x000fea0003800000 */
[----:B------:R-:W-:Y:S02]  /*1a400*/  SHF.R.U32.HI R0, RZ, 0x15, R0 ;  /* 0x00000015ff007819 */ /* 0x000fe40000011600 */
[----:B------:R-:W-:Y:S02]  /*1a410*/  R2UR UR4, R18 ;  /* 0x00000000120472ca */ /* 0x000fe400000e0000 */
[----:B------:R-:W-:-:S11]  /*1a420*/  ISETP.NE.AND P0, PT, R19, R0, PT ;  /* 0x000000001300720c */ /* 0x000fd60003f05270 */
[----:B------:R-:W1:Y:S02]  /*1a430*/  LDTM.x32 R92, tmem[UR4+0x20] ;  /* 0x00002004005c79ee */ /* 0x000e6400082c0000 */
        /* <DEDUP_REMOVED lines=17> */
.L_x_301:
        /* <DEDUP_REMOVED lines=23> */
.L_x_302:
[C---:B------:R-:W-:Y:S01]  /*1a6c0*/  FMNMX3 R4, R156.reuse, R124, R128, !PT ;  /* 0x0000007c9c047276 */ /* 0x040fe20007800080 */
[----:B------:R-:W-:Y:S05]  /*1a6d0*/  WARPSYNC.ALL ;  /* 0x0000000000007948 */ /* 0x000fea0003800000 */
[C---:B------:R-:W-:Y:S02]  /*1a6e0*/  FMNMX3 R3, R156.reuse, R125, R129, !PT ;  /* 0x0000007d9c037276 */ /* 0x040fe40007800081 */
[C---:B------:R-:W-:Y:S02]  /*1a6f0*/  FMNMX3 R0, R156.reuse, R126, R130, !PT ;  /* 0x0000007e9c007276 */ /* 0x040fe40007800082 */
[----:B------:R-:W-:-:S02]  /*1a700*/  FMNMX3 R17, R156, R127, R131, !PT ;  /* 0x0000007f9c117276 */ /* 0x000fc40007800083 */
[----:B------:R-:W-:Y:S02]  /*1a710*/  FMNMX3 R4, R4, R132, R136, !PT ;  /* 0x0000008404047276 */ /* 0x000fe40007800088 */
[----:B------:R-:W-:Y:S02]  /*1a720*/  FMNMX3 R3, R3, R133, R137, !PT ;  /* 0x0000008503037276 */ /* 0x000fe40007800089 */
[----:B------:R-:W-:Y:S02]  /*1a730*/  FMNMX3 R0, R0, R134, R138, !PT ;  /* 0x0000008600007276 */ /* 0x000fe4000780008a */
[----:B------:R-:W-:Y:S02]  /*1a740*/  FMNMX3 R17, R17, R135, R139, !PT ;  /* 0x0000008711117276 */ /* 0x000fe4000780008b */
[----:B------:R-:W-:Y:S02]  /*1a750*/  FMNMX3 R4, R4, R140, R144, !PT ;  /* 0x0000008c04047276 */ /* 0x000fe40007800090 */
[----:B------:R-:W-:-:S02]  /*1a760*/  FMNMX3 R3, R3, R141, R145, !PT ;  /* 0x0000008d03037276 */ /* 0x000fc40007800091 */
[----:B------:R-:W-:Y:S02]  /*1a770*/  FMNMX3 R0, R0, R142, R146, !PT ;  /* 0x0000008e00007276 */ /* 0x000fe40007800092 */
[----:B------:R-:W-:Y:S02]  /*1a780*/  R2UR UR4, R18 ;  /* 0x00000000120472ca */ /* 0x000fe400000e0000 */
[----:B------:R-:W-:Y:S02]  /*1a790*/  FMNMX3 R17, R17, R143, R147, !PT ;  /* 0x0000008f11117276 */ /* 0x000fe40007800093 */
[----:B------:R-:W-:Y:S02]  /*1a7a0*/  FMNMX3 R4, R4, R148, R152, !PT ;  /* 0x0000009404047276 */ /* 0x000fe40007800098 */
[----:B------:R-:W-:Y:S02]  /*1a7b0*/  FMNMX3 R3, R3, R149, R153, !PT ;  /* 0x0000009503037276 */ /* 0x000fe40007800099 */
[----:B------:R-:W-:-:S02]  /*1a7c0*/  FMNMX3 R0, R0, R150, R154, !PT ;  /* 0x0000009600007276 */ /* 0x000fc4000780009a */
[----:B------:R-:W-:Y:S02]  /*1a7d0*/  FMNMX3 R17, R17, R151, R155, !PT ;  /* 0x0000009711117276 */ /* 0x000fe4000780009b */
[----:B------:R-:W-:Y:S01]  /*1a7e0*/  FMNMX3 R4, R4, R92, R96, !PT ;  /* 0x0000005c04047276 */ /* 0x000fe20007800060 */
[----:B------:R-:W1:Y:S01]  /*1a7f0*/  LDTM.x32 R60, tmem[UR4+0x60] ;  /* 0x00006004003c79ee */ /* 0x000e6200082c0000 */
[----:B------:R-:W-:Y:S02]  /*1a800*/  FMNMX3 R3, R3, R93, R97, !PT ;  /* 0x0000005d03037276 */ /* 0x000fe40007800061 */
[----:B------:R-:W-:Y:S02]  /*1a810*/  FMNMX3 R0, R0, R94, R98, !PT ;  /* 0x0000005e00007276 */ /* 0x000fe40007800062 */
[----:B------:R-:W-:Y:S02]  /*1a820*/  FMNMX3 R17, R17, R95, R99, !PT ;  /* 0x0000005f11117276 */ /* 0x000fe40007800063 */
        /* <DEDUP_REMOVED lines=28> */
[----:B-1----:R-:W-:Y:S02]  /*1a9f0*/  FMNMX3 R4, R4, R60, R64, !PT ;  /* 0x0000003c04047276 */ /* 0x002fe40007800040 */
        /* <DEDUP_REMOVED lines=14> */
[----:B------:R-:W-:Y:S02]  /*1aae0*/  ISETP.NE.AND P0, PT, R19, R22, PT ;  /* 0x000000161300720c */ /* 0x000fe40003f05270 */
[----:B------:R-:W-:Y:S02]  /*1aaf0*/  FMNMX3 R17, R17, R87, R91, !PT ;  /* 0x0000005711117276 */ /* 0x000fe4000780005b */
[----:B------:R-:W-:-:S04]  /*1ab00*/  FMNMX3 R0, R4, R3, R0, !PT ;  /* 0x0000000304007276 */ /* 0x000fc80007800000 */
[----:B------:R-:W-:-:S04]  /*1ab10*/  FMNMX R17, R17, R0, !PT ;  /* 0x0000000011117209 */ /* 0x000fc80007800000 */
[----:B------:R-:W-:-:S04]  /*1ab20*/  FSETP.NEU.AND P1, PT, R17, -INF , PT ;  /* 0xff8000001100780b */ /* 0x000fc80003f2d000 */
[----:B------:R-:W-:Y:S01]  /*1ab30*/  FSEL R157, R17, RZ, P1 ;  /* 0x000000ff119d7208 */ /* 0x000fe20000800000 */
[----:B------:R-:W-:Y:S08]  /*1ab40*/  @!P0 BRA `(.L_x_303) ;  /* 0x0000000000408947 */ /* 0x000ff00003800000 */
        /* <DEDUP_REMOVED lines=16> */
.L_x_303:
[----:B------:R-:W-:Y:S05]  /*1ac50*/  WARPSYNC.ALL ;  /* 0x0000000000007948 */ /* 0x000fea0003800000 */
[----:B------:R-:W-:Y:S02]  /*1ac60*/  R2UR UR4, R18 ;  /* 0x00000000120472ca */ /* 0x000fe400000e0000 */
[----:B------:R-:W-:-:S11]  /*1ac70*/  ISETP.NE.AND P0, PT, RZ, UR45, PT ;  /* 0x0000002dff007c0c */ /* 0x000fd6000bf05270 */
[----:B------:R1:W-:Y:S02]  /*1ac80*/  STTM.x2 tmem[UR4], R156 ;  /* 0x0000009c000079ed */ /* 0x0003e400080c0004 */
[----:B------:R-:W-:Y:S05]  /*1ac90*/  @P0 BRA `(.L_x_304) ;  /* 0x0000000000040947 */ /* 0x000fea0003800000 */
[----:B--2---:R-:W-:Y:S05]  /*1aca0*/  BPT.TRAP 0x1 ;  /* 0x000000040000795c */ /* 0x004fea0000300000 */
.L_x_304:
[----:B------:R-:W-:Y:S01]  /*1acb0*/  UISETP.NE.AND UP0, UPT, UR39, URZ, UPT ;  /* 0x000000ff2700728c */ /* 0x000fe2000bf05270 */
[----:B------:R-:W-:Y:S01]  /*1acc0*/  SHF.L.U32 R3, R2, 0x1f, RZ ;  /* 0x0000001f02037819 */ /* 0x000fe200000006ff */
[----:B------:R-:W-:Y:S01]  /*1acd0*/  UIADD3 UR4, UPT, UPT, UR38, 0x70080, URZ ;  /* 0x0007008026047890 */ /* 0x000fe2000fffe0ff */
[----:B------:R-:W-:-:S04]  /*1ace0*/  FSETP.NEU.AND P0, PT, R17, -INF , PT ;  /* 0xff8000001100780b */ /* 0x000fc80003f0d000 */
[----:B------:R-:W-:-:S04]  /*1acf0*/  FSEL R0, R17, RZ, P0 ;  /* 0x000000ff11007208 */ /* 0x000fc80000000000 */
[----:B------:R-:W-:Y:S01]  /*1ad00*/  @UP0 UIADD3 UR4, UPT, UPT, UR38, 0x70070, URZ ;  /* 0x0007007026040890 */ /* 0x000fe2000fffe0ff */
[----:B--2---:R-:W-:-:S04]  /*1ad10*/  FMUL R0, R0, -UR36 ;  /* 0x8000002400007c20 */ /* 0x004fc80008400000 */
[--C-:B------:R-:W-:Y:S02]  /*1ad20*/  FFMA2 R18, R124.F32x2.HI_LO, UR36.F32, R0.reuse.F32 ;  /* 0x000000247c127c49 */ /* 0x100fe40009200000 */
[--C-:B------:R-:W-:Y:S02]  /*1ad30*/  FFMA2 R22, R126.F32x2.HI_LO, UR36.F32, R0.reuse.F32 ;  /* 0x000000247e167c49 */ /* 0x100fe40009200000 */
[----:B------:R-:W-:Y:S01]  /*1ad40*/  SYNCS.ARRIVE.TRANS64.A1T0 RZ, [UR4], RZ ;  /* 0x000000ffffff79a7 */ /* 0x000fe20008100004 */
[----:B------:R-:W-:Y:S01]  /*1ad50*/  FSETP.GEU.AND P4, PT, R18, -126, PT ;  /* 0xc2fc00001200780b */ /* 0x000fe20003f8e000 */
[----:B------:R-:W-:Y:S01]  /*1ad60*/  USEL UR4, UR43, UR44, UP0 ;  /* 0x0000002c2b047287 */ /* 0x000fe20008000000 */
[----:B------:R-:W-:Y:S01]  /*1ad70*/  FSETP.GEU.AND P3, PT, R19, -126, PT ;  /* 0xc2fc00001300780b */ /* 0x000fe20003f6e000 */
[--C-:B------:R-:W-:Y:S01]  /*1ad80*/  FFMA2 R124, R128.F32x2.HI_LO, UR36.F32, R0.reuse.F32 ;  /* 0x00000024807c7c49 */ /* 0x100fe20009200000 */
[----:B------:R-:W-:Y:S01]  /*1ad90*/  FSETP.GEU.AND P2, PT, R22, -126, PT ;  /* 0xc2fc00001600780b */ /* 0x000fe20003f4e000 */
[----:B------:R-:W-:Y:S01]  /*1ada0*/  ULOP3.LUT UR38, UR4, 0x1, URZ, 0x3c, !UPT ;  /* 0x0000000104267892 */ /* 0x000fe2000f8e3cff */
[----:B------:R-:W-:Y:S01]  /*1adb0*/  FSETP.GEU.AND P1, PT, R23, -126, PT ;  /* 0xc2fc00001700780b */ /* 0x000fe20003f2e000 */
[----:B------:R-:W2:Y:S01]  /*1adc0*/  SYNCS.PHASECHK.TRANS64.TRYWAIT P5, [UR47], R3 ;  /* 0x00000003ff0075a7 */ /* 0x000ea200080a112f */
[----:B------:R-:W-:Y:S01]  /*1add0*/  FSETP.GEU.AND P0, PT, R124, -126, PT ;  /* 0xc2fc00007c00780b */ /* 0x000fe20003f0e000 */
[----:B------:R-:W-:Y:S01]  /*1ade0*/  FFMA2 R126, R130.F32x2.HI_LO, UR36.F32, R0.F32 ;  /* 0x00000024827e7c49 */ /* 0x000fe20009200000 */
[----:B------:R-:W-:-:S03]  /*1adf0*/  FSETP.GEU.AND P6, PT, R125, -126, PT ;  /* 0xc2fc00007d00780b */ /* 0x000fc60003fce000 */
[----:B------:R-:W-:Y:S02]  /*1ae00*/  @!P4 FMUL R18, R18, 0.5 ;  /* 0x3f0000001212c820 */ /* 0x000fe40000400000 */
[----:B------:R-:W-:Y:S02]  /*1ae10*/  @!P3 FMUL R19, R19, 0.5 ;  /* 0x3f0000001313b820 */ /* 0x000fe40000400000 */
[----:B------:R-:W-:Y:S02]  /*1ae20*/  @!P2 FMUL R22, R22, 0.5 ;  /* 0x3f0000001616a820 */ /* 0x000fe40000400000 */
[----:B------:R-:W-:Y:S01]  /*1ae30*/  @!P1 FMUL R23, R23, 0.5 ;  /* 0x3f00000017179820 */ /* 0x000fe20000400000 */
[----:B------:R-:W3:Y:S08]  /*1ae40*/  MUFU.EX2 R18, R18 ;  /* 0x0000001200127308 */ /* 0x000ef00000000800 */
[----:B------:R-:W4:Y:S08]  /*1ae50*/  MUFU.EX2 R19, R19 ;  /* 0x0000001300137308 */ /* 0x000f300000000800 */
[----:B------:R-:W1:Y:S08]  /*1ae60*/  MUFU.EX2 R22, R22 ;  /* 0x0000001600167308 */ /* 0x000e700000000800 */
[----:B------:R-:W1:Y:S02]  /*1ae70*/  MUFU.EX2 R23, R23 ;  /* 0x0000001700177308 */ /* 0x000e640000000800 */
[----:B-1234-:R-:W-:Y:S05]  /*1ae80*/  @!P5 BRA `(.L_x_305) ;  /* 0x000000a00004d947 */ /* 0x01efea0003800000 */
.L_x_447:
[----:B------:R-:W-:Y:S01]  /*1ae90*/  FSETP.GEU.AND P5, PT, R126, -126, PT ;  /* 0xc2fc00007e00780b */ /* 0x000fe20003fae000 */
[----:B------:R-:W-:Y:S01]  /*1aea0*/  @!P0 FMUL R124, R124, 0.5 ;  /* 0x3f0000007c7c8820 */ /* 0x000fe20000400000 */
[--C-:B------:R-:W-:Y:S01]  /*1aeb0*/  FFMA2 R128, R132.F32x2.HI_LO, UR36.F32, R0.reuse.F32 ;  /* 0x0000002484807c49 */ /* 0x100fe20009200000 */
[----:B------:R-:W-:Y:S01]  /*1aec0*/  USHF.R.U32.HI UR4, URZ, 0x15, UR37 ;  /* 0x00000015ff047899 */ /* 0x000fe20008011625 */
[----:B------:R-:W-:Y:S01]  /*1aed0*/  @!P4 FMUL R18, R18, R18 ;  /* 0x000000121212c220 */ /* 0x000fe20000400000 */
[----:B------:R-:W-:Y:S01]  /*1aee0*/  @!P3 FMUL R19, R19, R19 ;  /* 0x000000131313b220 */ /* 0x000fe20000400000 */
[----:B------:R-:W-:Y:S01]  /*1aef0*/  FSETP.GEU.AND P4, PT, R127, -126, PT ;  /* 0xc2fc00007f00780b */ /* 0x000fe20003f8e000 */
[----:B------:R-:W2:Y:S01]  /*1af00*/  MUFU.EX2 R124, R124 ;  /* 0x0000007c007c7308 */ /* 0x000ea20000000800 */
[----:B------:R-:W-:Y:S01]  /*1af10*/  FSETP.GEU.AND P3, PT, R128, -126, PT ;  /* 0xc2fc00008000780b */ /* 0x000fe20003f6e000 */
[----:B------:R-:W-:Y:S01]  /*1af20*/  @!P6 FMUL R125, R125, 0.5 ;  /* 0x3f0000007d7de820 */ /* 0x000fe20000400000 */
[--C-:B------:R-:W-:Y:S01]  /*1af30*/  FFMA2 R130, R134.F32x2.HI_LO, UR36.F32, R0.reuse.F32 ;  /* 0x0000002486827c49 */ /* 0x100fe20009200000 */
[----:B------:R-:W-:Y:S01]  /*1af40*/  UISETP.NE.AND UP0, UPT, UR39, URZ, UPT ;  /* 0x000000ff2700728c */ /* 0x000fe2000bf05270 */
[----:B------:R-:W-:Y:S01]  /*1af50*/  @!P2 FMUL R22, R22, R22 ;  /* 0x000000161616a220 */ /* 0x000fe20000400000 */
[----:B------:R-:W-:Y:S01]  /*1af60*/  @!P5 FMUL R126, R126, 0.5 ;  /* 0x3f0000007e7ed820 */ /* 0x000fe20000400000 */
[----:B------:R-:W-:Y:S01]  /*1af70*/  @!P1 FMUL R23, R23, R23 ;  /* 0x0000001717179220 */ /* 0x000fe20000400000 */
[----:B------:R-:W3:Y:S01]  /*1af80*/  MUFU.EX2 R125, R125 ;  /* 0x0000007d007d7308 */ /* 0x000ee20000000800 */
[----:B------:R-:W-:Y:S01]  /*1af90*/  FSETP.GEU.AND P2, PT, R129, -126, PT ;  /* 0xc2fc00008100780b */ /* 0x000fe20003f4e000 */
[--C-:B------:R-:W-:Y:S01]  /*1afa0*/  FFMA2 R132, R136.F32x2.HI_LO, UR36.F32, R0.reuse.F32 ;  /* 0x0000002488847c49 */ /* 0x100fe20009200000 */
[----:B------:R-:W-:Y:S01]  /*1afb0*/  FSETP.GEU.AND P1, PT, R130, -126, PT ;  /* 0xc2fc00008200780b */ /* 0x000fe20003f2e000 */
[----:B------:R-:W-:Y:S01]  /*1afc0*/  @!P4 FMUL R127, R127, 0.5 ;  /* 0x3f0000007f7fc820 */ /* 0x000fe20000400000 */
[--C-:B------:R-:W-:Y:S01]  /*1afd0*/  FFMA2 R134, R138.F32x2.HI_LO, UR36.F32, R0.reuse.F32 ;  /* 0x000000248a867c49 */ /* 0x100fe20009200000 */
[----:B------:R-:W-:Y:S01]  /*1afe0*/  USEL UR43, UR38, UR43, UP0 ;  /* 0x0000002b262b7287 */ /* 0x000fe20008000000 */
[----:B------:R-:W-:Y:S01]  /*1aff0*/  @!P3 FMUL R128, R128, 0.5 ;  /* 0x3f0000008080b820 */ /* 0x000fe20000400000 */
[----:B------:R-:W4:Y:S01]  /*1b000*/  MUFU.EX2 R126, R126 ;  /* 0x0000007e007e7308 */ /* 0x000f220000000800 */
[----:B--2---:R-:W-:Y:S01]  /*1b010*/  @!P0 FMUL R124, R124, R124 ;  /* 0x0000007c7c7c8220 */ /* 0x004fe20000400000 */
[----:B------:R-:W-:Y:S01]  /*1b020*/  FSETP.GEU.AND P0, PT, R131, -126, PT ;  /* 0xc2fc00008300780b */ /* 0x000fe20003f0e000 */
[--C-:B------:R-:W-:Y:S01]  /*1b030*/  FFMA2 R136, R140.F32x2.HI_LO, UR36.F32, R0.reuse.F32 ;  /* 0x000000248c887c49 */ /* 0x100fe20009200000 */
[----:B------:R-:W-:Y:S01]  /*1b040*/  USEL UR44, UR44, UR38, UP0 ;  /* 0x000000262c2c7287 */ /* 0x000fe20008000000 */
[--C-:B------:R-:W-:Y:S01]  /*1b050*/  FFMA2 R138, R142.F32x2.HI_LO, UR36.F32, R0.reuse.F32 ;  /* 0x000000248e8a7c49 */ /* 0x100fe20009200000 */
[----:B------:R-:W-:Y:S01]  /*1b060*/  SYNCS.ARRIVE.TRANS64.A1T0 RZ, [UR48], RZ ;  /* 0x000000ffffff79a7 */ /* 0x000fe20008100030 */
[----:B------:R-:W-:Y:S01]  /*1b070*/  @!P2 FMUL R129, R129, 0.5 ;  /* 0x3f0000008181a820 */ /* 0x000fe20000400000 */
[----:B------:R-:W2:Y:S01]  /*1b080*/  MUFU.EX2 R127, R127 ;  /* 0x0000007f007f7308 */ /* 0x000ea20000000800 */
[----:B---3--:R-:W-:Y:S01]  /*1b090*/  @!P6 FMUL R125, R125, R125 ;  /* 0x0000007d7d7de220 */ /* 0x008fe20000400000 */
[----:B------:R-:W-:Y:S01]  /*1b0a0*/  FSETP.GEU.AND P6, PT, R132, -126, PT ;  /* 0xc2fc00008400780b */ /* 0x000fe20003fce000 */
[----:B------:R-:W-:Y:S01]  /*1b0b0*/  @!P1 FMUL R130, R130, 0.5 ;  /* 0x3f00000082829820 */ /* 0x000fe20000400000 */
[--C-:B------:R-:W-:Y:S01]  /*1b0c0*/  FFMA2 R140, R144.F32x2.HI_LO, UR36.F32, R0.reuse.F32 ;  /* 0x00000024908c7c49 */ /* 0x100fe20009200000 */
[----:B------:R-:W-:Y:S01]  /*1b0d0*/  LOP3.LUT R2, R2, 0x1, RZ, 0x3c, !PT ;  /* 0x0000000102027812 */ /* 0x000fe200078e3cff */
[--C-:B------:R-:W-:Y:S01]  /*1b0e0*/  FFMA2 R142, R146.F32x2.HI_LO, UR36.F32, R0.reuse.F32 ;  /* 0x00000024928e7c49 */ /* 0x100fe20009200000 */
[----:B------:R-:W-:Y:S01]  /*1b0f0*/  F2FP.BF16.F32.PACK_AB R57, R23, R22 ;  /* 0x000000161739723e */ /* 0x000fe200000010ff */
[----:B------:R-:W3:Y:S01]  /*1b100*/  MUFU.EX2 R128, R128 ;  /* 0x0000008000807308 */ /* 0x000ee20000000800 */
[----:B----4-:R-:W-:Y:S01]  /*1b110*/  @!P5 FMUL R126, R126, R126 ;  /* 0x0000007e7e7ed220 */ /* 0x010fe20000400000 */
[----:B------:R-:W-:Y:S01]  /*1b120*/  FSETP.GEU.AND P5, PT, R133, -126, PT ;  /* 0xc2fc00008500780b */ /* 0x000fe20003fae000 */
[----:B------:R-:W-:Y:S01]  /*1b130*/  @!P0 FMUL R131, R131, 0.5 ;  /* 0x3f00000083838820 */ /* 0x000fe20000400000 */
[--C-:B------:R-:W-:Y:S01]  /*1b140*/  FFMA2 R144, R148.F32x2.HI_LO, UR36.F32, R0.reuse.F32 ;  /* 0x0000002494907c49 */ /* 0x100fe20009200000 */
[----:B------:R-:W-:Y:S01]  /*1b150*/  F2FP.BF16.F32.PACK_AB R58, R125, R124 ;  /* 0x0000007c7d3a723e */ /* 0x000fe200000010ff */
[----:B------:R-:W-:-:S02]  /*1b160*/  FFMA2 R146, R150.F32x2.HI_LO, UR36.F32, R0.F32 ;  /* 0x0000002496927c49 */ /* 0x000fc40009200000 */
[----:B------:R-:W4:Y:S01]  /*1b170*/  MUFU.EX2 R129, R129 ;  /* 0x0000008100817308 */ /* 0x000f220000000800 */
[----:B--2---:R-:W-:Y:S01]  /*1b180*/  @!P4 FMUL R127, R127, R127 ;  /* 0x0000007f7f7fc220 */ /* 0x004fe20000400000 */
[----:B------:R-:W-:Y:S01]  /*1b190*/  FSETP.GEU.AND P4, PT, R134, -126, PT ;  /* 0xc2fc00008600780b */ /* 0x000fe20003f8e000 */
[----:B------:R-:W-:Y:S01]  /*1b1a0*/  @!P6 FMUL R132, R132, 0.5 ;  /* 0x3f0000008484e820 */ /* 0x000fe20000400000 */
[--C-:B------:R-:W-:Y:S02]  /*1b1b0*/  FFMA2 R148, R152.F32x2.HI_LO, UR36.F32, R0.reuse.F32 ;  /* 0x0000002498947c49 */ /* 0x100fe40009200000 */
[--C-:B------:R-:W-:Y:S01]  /*1b1c0*/  FFMA2 R154, R154.F32x2.HI_LO, UR36.F32, R0.reuse.F32 ;  /* 0x000000249a9a7c49 */ /* 0x100fe20009200000 */
[----:B------:R-:W-:Y:S01]  /*1b1d0*/  F2FP.BF16.F32.PACK_AB R59, R127, R126 ;  /* 0x0000007e7f3b723e */ /* 0x000fe200000010ff */
[----:B------:R-:W2:Y:S01]  /*1b1e0*/  MUFU.EX2 R130, R130 ;  /* 0x0000008200827308 */ /* 0x000ea20000000800 */
[----:B---3--:R-:W-:Y:S01]  /*1b1f0*/  @!P3 FMUL R128, R128, R128 ;  /* 0x000000808080b220 */ /* 0x008fe20000400000 */
[----:B------:R-:W-:Y:S01]  /*1b200*/  FSETP.GEU.AND P3, PT, R135, -126, PT ;  /* 0xc2fc00008700780b */ /* 0x000fe20003f6e000 */
[----:B------:R-:W-:Y:S01]  /*1b210*/  @!P5 FMUL R133, R133, 0.5 ;  /* 0x3f0000008585d820 */ /* 0x000fe20000400000 */
[----:B------:R-:W-:-:S02]  /*1b220*/  FFMA2 R8, R92.F32x2.HI_LO, UR36.F32, R0.F32 ;  /* 0x000000245c087c49 */ /* 0x000fc40009200000 */
[--C-:B------:R-:W-:Y:S02]  /*1b230*/  FFMA2 R6, R94.F32x2.HI_LO, UR36.F32, R0.reuse.F32 ;  /* 0x000000245e067c49 */ /* 0x100fe40009200000 */
[----:B------:R-:W3:Y:S01]  /*1b240*/  MUFU.EX2 R131, R131 ;  /* 0x0000008300837308 */ /* 0x000ee20000000800 */
[----:B----4-:R-:W-:Y:S01]  /*1b250*/  @!P2 FMUL R129, R129, R129 ;  /* 0x000000818181a220 */ /* 0x010fe20000400000 */
[----:B------:R-:W-:Y:S01]  /*1b260*/  FSETP.GEU.AND P2, PT, R136, -126, PT ;  /* 0xc2fc00008800780b */ /* 0x000fe20003f4e000 */
[----:B------:R-:W-:Y:S01]  /*1b270*/  @!P4 FMUL R134, R134, 0.5 ;  /* 0x3f0000008686c820 */ /* 0x000fe20000400000 */
[--C-:B-1----:R-:W-:Y:S02]  /*1b280*/  FFMA2 R4, R96.F32x2.HI_LO, UR36.F32, R0.reuse.F32 ;  /* 0x0000002460047c49 */ /* 0x102fe40009200000 */
[--C-:B------:R-:W-:Y:S02]  /*1b290*/  FFMA2 R150, R122.F32x2.HI_LO, UR36.F32, R0.reuse.F32 ;  /* 0x000000247a967c49 */ /* 0x100fe40009200000 */
[----:B------:R-:W1:Y:S01]  /*1b2a0*/  MUFU.EX2 R132, R132 ;  /* 0x0000008400847308 */ /* 0x000e620000000800 */
[----:B--2---:R-:W-:Y:S01]  /*1b2b0*/  @!P1 FMUL R130, R130, R130 ;  /* 0x0000008282829220 */ /* 0x004fe20000400000 */
[----:B------:R-:W-:Y:S01]  /*1b2c0*/  @!P3 FMUL R135, R135, 0.5 ;  /* 0x3f0000008787b820 */ /* 0x000fe20000400000 */
[----:B------:R-:W-:Y:S01]  /*1b2d0*/  FSETP.GEU.AND P1, PT, R137, -126, PT ;  /* 0xc2fc00008900780b */ /* 0x000fe20003f2e000 */
[----:B------:R-:W-:-:S02]  /*1b2e0*/  FFMA2 R24, R24.F32x2.HI_LO, UR36.F32, R0.F32 ;  /* 0x0000002418187c49 */ /* 0x000fc40009200000 */
[--C-:B------:R-:W-:Y:S02]  /*1b2f0*/  FFMA2 R26, R26.F32x2.HI_LO, UR36.F32, R0.reuse.F32 ;  /* 0x000000241a1a7c49 */ /* 0x100fe40009200000 */
[----:B------:R-:W2:Y:S01]  /*1b300*/  MUFU.EX2 R133, R133 ;  /* 0x0000008500857308 */ /* 0x000ea20000000800 */
[----:B---3--:R-:W-:Y:S01]  /*1b310*/  @!P0 FMUL R131, R131, R131 ;  /* 0x0000008383838220 */ /* 0x008fe20000400000 */
[----:B------:R-:W-:Y:S01]  /*1b320*/  FSETP.GEU.AND P0, PT, R138, -126, PT ;  /* 0xc2fc00008a00780b */ /* 0x000fe20003f0e000 */
[----:B------:R-:W-:Y:S01]  /*1b330*/  @!P2 FMUL R136, R136, 0.5 ;  /* 0x3f0000008888a820 */ /* 0x000fe20000400000 */
[--C-:B------:R-:W-:Y:S02]  /*1b340*/  FFMA2 R28, R28.F32x2.HI_LO, UR36.F32, R0.reuse.F32 ;  /* 0x000000241c1c7c49 */ /* 0x100fe40009200000 */
[--C-:B------:R-:W-:Y:S02]  /*1b350*/  FFMA2 R30, R30.F32x2.HI_LO, UR36.F32, R0.reuse.F32 ;  /* 0x000000241e1e7c49 */ /* 0x100fe40009200000 */
[----:B------:R-:W3:Y:S01]  /*1b360*/  MUFU.EX2 R134, R134 ;  /* 0x0000008600867308 */ /* 0x000ee20000000800 */
[----:B-1----:R-:W-:Y:S01]  /*1b370*/  @!P6 FMUL R132, R132, R132 ;  /* 0x000000848484e220 */ /* 0x002fe20000400000 */
[----:B------:R-:W-:Y:S01]  /*1b380*/  FSETP.GEU.AND P6, PT, R139, -126, PT ;  /* 0xc2fc00008b00780b */ /* 0x000fe20003fce000 */
[----:B------:R-:W-:Y:S01]  /*1b390*/  @!P1 FMUL R137, R137, 0.5 ;  /* 0x3f00000089899820 */ /* 0x000fe20000400000 */
[----:B------:R-:W-:-:S02]  /*1b3a0*/  FFMA2 R32, R32.F32x2.HI_LO, UR36.F32, R0.F32 ;  /* 0x0000002420207c49 */ /* 0x000fc40009200000 */
[--C-:B------:R-:W-:Y:S02]  /*1b3b0*/  FFMA2 R34, R34.F32x2.HI_LO, UR36.F32, R0.reuse.F32 ;  /* 0x0000002422227c49 */ /* 0x100fe40009200000 */
[----:B------:R-:W1:Y:S01]  /*1b3c0*/  MUFU.EX2 R135, R135 ;  /* 0x0000008700877308 */ /* 0x000e620000000800 */
[----:B--2---:R-:W-:Y:S01]  /*1b3d0*/  @!P5 FMUL R133, R133, R133 ;  /* 0x000000858585d220 */ /* 0x004fe20000400000 */
[----:B------:R-:W-:Y:S01]  /*1b3e0*/  FSETP.GEU.AND P5, PT, R140, -126, PT ;  /* 0xc2fc00008c00780b */ /* 0x000fe20003fae000 */
[----:B------:R-:W-:Y:S01]  /*1b3f0*/  @!P0 FMUL R138, R138, 0.5 ;  /* 0x3f0000008a8a8820 */ /* 0x000fe20000400000 */
[--C-:B------:R-:W-:Y:S02]  /*1b400*/  FFMA2 R36, R36.F32x2.HI_LO, UR36.F32, R0.reuse.F32 ;  /* 0x0000002424247c49 */ /* 0x100fe40009200000 */
[--C-:B------:R-:W-:Y:S02]  /*1b410*/  FFMA2 R38, R38.F32x2.HI_LO, UR36.F32, R0.reuse.F32 ;  /* 0x0000002426267c49 */ /* 0x100fe40009200000 */
[----:B------:R-:W2:Y:S01]  /*1b420*/  MUFU.EX2 R136, R136 ;  /* 0x0000008800887308 */ /* 0x000ea20000000800 */
[----:B---3--:R-:W-:Y:S01]  /*1b430*/  @!P4 FMUL R134, R134, R134 ;  /* 0x000000868686c220 */ /* 0x008fe20000400000 */
[----:B------:R-:W-:Y:S01]  /*1b440*/  FSETP.GEU.AND P4, PT, R141, -126, PT ;  /* 0xc2fc00008d00780b */ /* 0x000fe20003f8e000 */
[----:B------:R-:W-:Y:S01]  /*1b450*/  @!P6 FMUL R139, R139, 0.5 ;  /* 0x3f0000008b8be820 */ /* 0x000fe20000400000 */
[----:B------:R-:W-:-:S02]  /*1b460*/  FFMA2 R40, R40.F32x2.HI_LO, UR36.F32, R0.F32 ;  /* 0x0000002428287c49 */ /* 0x000fc40009200000 */
[--C-:B------:R-:W-:Y:S02]  /*1b470*/  FFMA2 R42, R42.F32x2.HI_LO, UR36.F32, R0.reuse.F32 ;  /* 0x000000242a2a7c49 */ /* 0x100fe40009200000 */
[----:B------:R-:W3:Y:S01]  /*1b480*/  MUFU.EX2 R137, R137 ;  /* 0x0000008900897308 */ /* 0x000ee20000000800 */
[----:B-1----:R-:W-:Y:S01]  /*1b490*/  @!P3 FMUL R135, R135, R135 ;  /* 0x000000878787b220 */ /* 0x002fe20000400000 */
[----:B------:R-:W-:Y:S01]  /*1b4a0*/  FSETP.GEU.AND P3, PT, R142, -126, PT ;  /* 0xc2fc00008e00780b */ /* 0x000fe20003f6e000 */
[----:B------:R-:W-:Y:S01]  /*1b4b0*/  @!P5 FMUL R140, R140, 0.5 ;  /* 0x3f0000008c8cd820 */ /* 0x000fe20000400000 */
[--C-:B------:R-:W-:Y:S02]  /*1b4c0*/  FFMA2 R44, R44.F32x2.HI_LO, UR36.F32, R0.reuse.F32 ;  /* 0x000000242c2c7c49 */ /* 0x100fe40009200000 */
        /* <DEDUP_REMOVED lines=39> */
[----:B------:R-:W-:Y:S01]  /*1b740*/  FSETP.GEU.AND P3, PT, R149, -126, PT ;  /* 0xc2fc00009500780b */ /* 0x000fe20003f6e000 */
[----:B------:R-:W-:Y:S01]  /*1b750*/  @!P5 FMUL R147, R147, 0.5 ;  /* 0x3f0000009393d820 */ /* 0x000fe20000400000 */
        /* <DEDUP_REMOVED lines=13> */
[----:B------:R-:W-:Y:S02]  /*1b830*/  FFMA2 R86, R86.F32x2.HI_LO, UR36.F32, R0.F32 ;  /* 0x0000002456567c49 */ /* 0x000fe40009200000 */
[----:B------:R-:W1:Y:S01]  /*1b840*/  MUFU.EX2 R147, R147 ;  /* 0x0000009300937308 */ /* 0x000e620000000800 */
[----:B--2---:R-:W-:Y:S01]  /*1b850*/  @!P0 FMUL R145, R145, R145 ;  /* 0x0000009191918220 */ /* 0x004fe20000400000 */
[----:B------:R-:W-:Y:S01]  /*1b860*/  FSETP.GEU.AND P0, PT, R8, -126, PT ;  /* 0xc2fc00000800780b */ /* 0x000fe20003f0e000 */
[----:B------:R-:W-:-:S04]  /*1b870*/  @!P2 FMUL R154, R154, 0.5 ;  /* 0x3f0000009a9aa820 */ /* 0x000fc80000400000 */
[----:B------:R-:W-:Y:S01]  /*1b880*/  @!P1 FMUL R155, R155, 0.5 ;  /* 0x3f0000009b9b9820 */ /* 0x000fe20000400000 */
[----:B------:R-:W2:Y:S01]  /*1b890*/  MUFU.EX2 R148, R148 ;  /* 0x0000009400947308 */ /* 0x000ea20000000800 */
[----:B---3--:R-:W-:Y:S01]  /*1b8a0*/  @!P6 FMUL R146, R146, R146 ;  /* 0x000000929292e220 */ /* 0x008fe20000400000 */
[----:B------:R-:W-:-:S05]  /*1b8b0*/  FSETP.GEU.AND P6, PT, R9, -126, PT ;  /* 0xc2fc00000900780b */ /* 0x000fca0003fce000 */
[----:B------:R-:W-:Y:S01]  /*1b8c0*/  @!P0 FMUL R8, R8, 0.5 ;  /* 0x3f00000008088820 */ /* 0x000fe20000400000 */
[----:B------:R-:W3:Y:S01]  /*1b8d0*/  MUFU.EX2 R149, R149 ;  /* 0x0000009500957308 */ /* 0x000ee20000000800 */
[----:B-1----:R-:W-:Y:S01]  /*1b8e0*/  @!P5 FMUL R147, R147, R147 ;  /* 0x000000939393d220 */ /* 0x002fe20000400000 */
[----:B------:R-:W-:-:S05]  /*1b8f0*/  FSETP.GEU.AND P5, PT, R6, -126, PT ;  /* 0xc2fc00000600780b */ /* 0x000fca0003fae000 */
[----:B------:R-:W-:Y:S01]  /*1b900*/  @!P6 FMUL R9, R9, 0.5 ;  /* 0x3f0000000909e820 */ /* 0x000fe20000400000 */
[----:B------:R-:W1:Y:S01]  /*1b910*/  MUFU.EX2 R92, R154 ;  /* 0x0000009a005c7308 */ /* 0x000e620000000800 */
[----:B--2---:R-:W-:Y:S01]  /*1b920*/  @!P4 FMUL R148, R148, R148 ;  /* 0x000000949494c220 */ /* 0x004fe20000400000 */
[----:B------:R-:W-:-:S05]  /*1b930*/  FSETP.GEU.AND P4, PT, R7, -126, PT ;  /* 0xc2fc00000700780b */ /* 0x000fca0003f8e000 */
        /* <DEDUP_REMOVED lines=9> */
[----:B------:R1:W4:Y:S01]  /*1b9d0*/  MUFU.EX2 R95, R9 ;  /* 0x00000009005f7308 */ /* 0x0003220000000800 */
[----:B--2---:R-:W-:-:S06]  /*1b9e0*/  @!P1 FMUL R93, R93, R93 ;  /* 0x0000005d5d5d9220 */ /* 0x004fcc0000400000 */
[----:B------:R-:W-:Y:S01]  /*1b9f0*/  @!P2 FMUL R5, R5, 0.5 ;  /* 0x3f0000000505a820 */ /* 0x000fe20000400000 */
[----:B------:R-:W2:Y:S01]  /*1ba00*/  MUFU.EX2 R96, R6 ;  /* 0x0000000600607308 */ /* 0x000ea20000000800 */
[----:B---3--:R-:W-:-:S07]  /*1ba10*/  @!P0 FMUL R94, R94, R94 ;  /* 0x0000005e5e5e8220 */ /* 0x008fce0000400000 */
[----:B------:R3:W5:Y:S01]  /*1ba20*/  MUFU.EX2 R97, R7 ;  /* 0x0000000700617308 */ /* 0x0007620000000800 */
[----:B-1----:R-:W-:Y:S02]  /*1ba30*/  FFMA2 R8, R98.F32x2.HI_LO, UR36.F32, R0.F32 ;  /* 0x0000002462087c49 */ /* 0x002fe40009200000 */
[----:B----4-:R-:W-:-:S03]  /*1ba40*/  @!P6 FMUL R95, R95, R95 ;  /* 0x0000005f5f5fe220 */ /* 0x010fc60000400000 */
[----:B------:R-:W-:Y:S02]  /*1ba50*/  FSETP.GEU.AND P1, PT, R8, -126, PT ;  /* 0xc2fc00000800780b */ /* 0x000fe40003f2e000 */
[----:B------:R-:W-:Y:S01]  /*1ba60*/  FSETP.GEU.AND P0, PT, R9, -126, PT ;  /* 0xc2fc00000900780b */ /* 0x000fe20003f0e000 */
[----:B------:R-:W1:Y:S01]  /*1ba70*/  MUFU.EX2 R98, R4 ;  /* 0x0000000400627308 */ /* 0x000e620000000800 */
[----:B--2---:R-:W-:Y:S01]  /*1ba80*/  @!P5 FMUL R96, R96, R96 ;  /* 0x000000606060d220 */ /* 0x004fe20000400000 */
[----:B---3--:R-:W-:-:S06]  /*1ba90*/  FFMA2 R6, R100.F32x2.HI_LO, UR36.F32, R0.F32 ;  /* 0x0000002464067c49 */ /* 0x008fcc0009200000 */
[----:B------:R2:W3:Y:S02]  /*1baa0*/  MUFU.EX2 R99, R5 ;  /* 0x0000000500637308 */ /* 0x0004e40000000800 */
[----:B------:R-:W-:Y:S01]  /*1bab0*/  @!P1 FMUL R8, R8, 0.5 ;  /* 0x3f00000008089820 */ /* 0x000fe20000400000 */
[----:B-----5:R-:W-:Y:S01]  /*1bac0*/  @!P4 FMUL R97, R97, R97 ;  /* 0x000000616161c220 */ /* 0x020fe20000400000 */
[----:B------:R-:W-:Y:S01]  /*1bad0*/  @!P0 FMUL R9, R9, 0.5 ;  /* 0x3f00000009098820 */ /* 0x000fe20000400000 */
[----:B------:R-:W-:Y:S02]  /*1bae0*/  FSETP.GEU.AND P6, PT, R6, -126, PT ;  /* 0xc2fc00000600780b */ /* 0x000fe40003fce000 */
[----:B------:R-:W-:Y:S01]  /*1baf0*/  FSETP.GEU.AND P5, PT, R7, -126, PT ;  /* 0xc2fc00000700780b */ /* 0x000fe20003fae000 */
[----:B------:R-:W4:Y:S01]  /*1bb00*/  MUFU.EX2 R100, R8 ;  /* 0x0000000800647308 */ /* 0x000f220000000800 */
[----:B-1----:R-:W-:-:S07]  /*1bb10*/  @!P3 FMUL R98, R98, R98 ;  /* 0x000000626262b220 */ /* 0x002fce0000400000 */
[----:B------:R1:W5:Y:S01]  /*1bb20*/  MUFU.EX2 R101, R9 ;  /* 0x0000000900657308 */ /* 0x0003620000000800 */
[----:B--2---:R-:W-:Y:S02]  /*1bb30*/  FFMA2 R4, R102.F32x2.HI_LO, UR36.F32, R0.F32 ;  /* 0x0000002466047c49 */ /* 0x004fe40009200000 */
[----:B------:R-:W-:Y:S01]  /*1bb40*/  @!P6 FMUL R6, R6, 0.5 ;  /* 0x3f0000000606e820 */ /* 0x000fe20000400000 */
[----:B------:R-:W-:Y:S01]  /*1bb50*/  @!P5 FMUL R7, R7, 0.5 ;  /* 0x3f0000000707d820 */ /* 0x000fe20000400000 */
[----:B---3--:R-:W-:Y:S01]  /*1bb60*/  @!P2 FMUL R99, R99, R99 ;  /* 0x000000636363a220 */ /* 0x008fe20000400000 */
[----:B------:R-:W-:Y:S02]  /*1bb70*/  FSETP.GEU.AND P4, PT, R4, -126, PT ;  /* 0xc2fc00000400780b */ /* 0x000fe40003f8e000 */
[----:B------:R-:W-:Y:S01]  /*1bb80*/  FSETP.GEU.AND P3, PT, R5, -126, PT ;  /* 0xc2fc00000500780b */ /* 0x000fe20003f6e000 */
[----:B------:R-:W2:Y:S01]  /*1bb90*/  MUFU.EX2 R102, R6 ;  /* 0x0000000600667308 */ /* 0x000ea20000000800 */
[----:B----4-:R-:W-:-:S07]  /*1bba0*/  @!P1 FMUL R100, R100, R100 ;  /* 0x0000006464649220 */ /* 0x010fce0000400000 */
[----:B------:R3:W4:Y:S01]  /*1bbb0*/  MUFU.EX2 R103, R7 ;  /* 0x0000000700677308 */ /* 0x0007220000000800 */
[--C-:B-1----:R-:W-:Y:S02]  /*1bbc0*/  FFMA2 R8, R104.F32x2.HI_LO, UR36.F32, R0.reuse.F32 ;  /* 0x0000002468087c49 */ /* 0x102fe40009200000 */
[----:B-----5:R-:W-:Y:S01]  /*1bbd0*/  @!P0 FMUL R101, R101, R101 ;  /* 0x0000006565658220 */ /* 0x020fe20000400000 */
[----:B------:R-:W-:Y:S01]  /*1bbe0*/  @!P4 FMUL R4, R4, 0.5 ;  /* 0x3f0000000404c820 */ /* 0x000fe20000400000 */
[----:B------:R-:W-:Y:S01]  /*1bbf0*/  @!P3 FMUL R5, R5, 0.5 ;  /* 0x3f0000000505b820 */ /* 0x000fe20000400000 */
[----:B------:R-:W-:Y:S02]  /*1bc00*/  FSETP.GEU.AND P2, PT, R8, -126, PT ;  /* 0xc2fc00000800780b */ /* 0x000fe40003f4e000 */
[----:B------:R-:W-:Y:S01]  /*1bc10*/  FSETP.GEU.AND P1, PT, R9, -126, PT ;  /* 0xc2fc00000900780b */ /* 0x000fe20003f2e000 */
[----:B------:R-:W1:Y:S01]  /*1bc20*/  MUFU.EX2 R104, R4 ;  /* 0x0000000400687308 */ /* 0x000e620000000800 */
[----:B--2---:R-:W-:Y:S01]  /*1bc30*/  @!P6 FMUL R102, R102, R102 ;  /* 0x000000666666e220 */ /* 0x004fe20000400000 */
[----:B---3--:R-:W-:-:S06]  /*1bc40*/  FFMA2 R6, R106.F32x2.HI_LO, UR36.F32, R0.F32 ;  /* 0x000000246a067c49 */ /* 0x008fcc0009200000 */
[----:B------:R2:W3:Y:S01]  /*1bc50*/  MUFU.EX2 R105, R5 ;  /* 0x0000000500697308 */ /* 0x0004e20000000800 */
[----:B----4-:R-:W-:Y:S01]  /*1bc60*/  @!P5 FMUL R103, R103, R103 ;  /* 0x000000676767d220 */ /* 0x010fe20000400000 */
[----:B------:R-:W-:Y:S02]  /*1bc70*/  @!P2 FMUL R8, R8, 0.5 ;  /* 0x3f0000000808a820 */ /* 0x000fe40000400000 */
        /* <DEDUP_REMOVED lines=11> */
[----:B------:R-:W2:Y:S01]  /*1bd30*/  MUFU.EX2 R108, R6 ;  /* 0x00000006006c7308 */ /* 0x000ea20000000800 */
[----:B------:R-:W-:Y:S01]  /*1bd40*/  FSETP.GEU.AND P4, PT, R5, -126, PT ;  /* 0xc2fc00000500780b */ /* 0x000fe20003f8e000 */
[----:B----4-:R-:W-:-:S06]  /*1bd50*/  @!P2 FMUL R106, R106, R106 ;  /* 0x0000006a6a6aa220 */ /* 0x010fcc0000400000 */
[----:B------:R3:W4:Y:S01]  /*1bd60*/  MUFU.EX2 R109, R7 ;  /* 0x00000007006d7308 */ /* 0x0007220000000800 */
[----:B-1----:R-:W-:Y:S02]  /*1bd70*/  FFMA2 R8, R110.F32x2.HI_LO, UR36.F32, R0.F32 ;  /* 0x000000246e087c49 */ /* 0x002fe40009200000 */
[----:B------:R-:W-:Y:S01]  /*1bd80*/  @!P5 FMUL R4, R4, 0.5 ;  /* 0x3f0000000404d820 */ /* 0x000fe20000400000 */
[----:B-----5:R-:W-:Y:S02]  /*1bd90*/  @!P1 FMUL R107, R107, R107 ;  /* 0x0000006b6b6b9220 */ /* 0x020fe40000400000 */
[----:B------:R-:W-:Y:S01]  /*1bda0*/  FSETP.GEU.AND P3, PT, R8, -126, PT ;  /* 0xc2fc00000800780b */ /* 0x000fe20003f6e000 */
[----:B------:R-:W-:Y:S01]  /*1bdb0*/  @!P4 FMUL R5, R5, 0.5 ;  /* 0x3f0000000505c820 */ /* 0x000fe20000400000 */
[----:B------:R-:W1:Y:S01]  /*1bdc0*/  MUFU.EX2 R110, R4 ;  /* 0x00000004006e7308 */ /* 0x000e620000000800 */
[----:B--2---:R-:W-:Y:S01]  /*1bdd0*/  @!P0 FMUL R108, R108, R108 ;  /* 0x0000006c6c6c8220 */ /* 0x004fe20000400000 */
[----:B------:R-:W-:-:S06]  /*1bde0*/  FSETP.GEU.AND P2, PT, R9, -126, PT ;  /* 0xc2fc00000900780b */ /* 0x000fcc0003f4e000 */
[----:B------:R2:W5:Y:S01]  /*1bdf0*/  MUFU.EX2 R111, R5 ;  /* 0x00000005006f7308 */ /* 0x0005620000000800 */
[--C-:B---3--:R-:W-:Y:S02]  /*1be00*/  FFMA2 R6, R112.F32x2.HI_LO, UR36.F32, R0.reuse.F32 ;  /* 0x0000002470067c49 */ /* 0x108fe40009200000 */
[----:B----4-:R-:W-:Y:S01]  /*1be10*/  @!P6 FMUL R109, R109, R109 ;  /* 0x0000006d6d6de220 */ /* 0x010fe20000400000 */
[----:B------:R-:W-:Y:S02]  /*1be20*/  @!P3 FMUL R8, R8, 0.5 ;  /* 0x3f0000000808b820 */ /* 0x000fe40000400000 */
[----:B------:R-:W-:Y:S01]  /*1be30*/  FSETP.GEU.AND P1, PT, R6, -126, PT ;  /* 0xc2fc00000600780b */ /* 0x000fe20003f2e000 */
[----:B------:R-:W-:Y:S01]  /*1be40*/  @!P2 FMUL R9, R9, 0.5 ;  /* 0x3f0000000909a820 */ /* 0x000fe20000400000 */
[----:B------:R-:W-:Y:S01]  /*1be50*/  FSETP.GEU.AND P0, PT, R7, -126, PT ;  /* 0xc2fc00000700780b */ /* 0x000fe20003f0e000 */
[----:B-1----:R-:W-:Y:S01]  /*1be60*/  @!P5 FMUL R110, R110, R110 ;  /* 0x0000006e6e6ed220 */ /* 0x002fe20000400000 */
[----:B------:R-:W1:Y:S01]  /*1be70*/  MUFU.EX2 R112, R8 ;  /* 0x0000000800707308 */ /* 0x000e620000000800 */
[----:B--2---:R-:W-:-:S07]  /*1be80*/  FFMA2 R4, R114.F32x2.HI_LO, UR36.F32, R0.F32 ;  /* 0x0000002472047c49 */ /* 0x004fce0009200000 */
[----:B------:R2:W3:Y:S01]  /*1be90*/  MUFU.EX2 R113, R9 ;  /* 0x0000000900717308 */ /* 0x0004e20000000800 */
[----:B------:R-:W-:Y:S01]  /*1bea0*/  @!P1 FMUL R6, R6, 0.5 ;  /* 0x3f00000006069820 */ /* 0x000fe20000400000 */
[----:B-----5:R-:W-:Y:S01]  /*1beb0*/  @!P4 FMUL R111, R111, R111 ;  /* 0x0000006f6f6fc220 */ /* 0x020fe20000400000 */
[----:B------:R-:W-:Y:S01]  /*1bec0*/  @!P0 FMUL R7, R7, 0.5 ;  /* 0x3f00000007078820 */ /* 0x000fe20000400000 */
[----:B------:R-:W-:Y:S02]  /*1bed0*/  FSETP.GEU.AND P6, PT, R4, -126, PT ;  /* 0xc2fc00000400780b */ /* 0x000fe40003fce000 */
[----:B------:R-:W-:Y:S02]  /*1bee0*/  FSETP.GEU.AND P5, PT, R5, -126, PT ;  /* 0xc2fc00000500780b */ /* 0x000fe40003fae000 */
[----:B------:R-:W4:Y:S01]  /*1bef0*/  MUFU.EX2 R114, R6 ;  /* 0x0000000600727308 */ /* 0x000f220000000800 */
[----:B-1----:R-:W-:-:S07]  /*1bf00*/  @!P3 FMUL R112, R112, R112 ;  /* 0x000000707070b220 */ /* 0x002fce0000400000 */
[----:B------:R1:W5:Y:S01]  /*1bf10*/  MUFU.EX2 R115, R7 ;  /* 0x0000000700737308 */ /* 0x0003620000000800 */
[----:B------:R-:W-:Y:S01]  /*1bf20*/  @!P6 FMUL R4, R4, 0.5 ;  /* 0x3f0000000404e820 */ /* 0x000fe20000400000 */
[----:B--2---:R-:W-:Y:S02]  /*1bf30*/  FFMA2 R8, R116.F32x2.HI_LO, UR36.F32, R0.F32 ;  /* 0x0000002474087c49 */ /* 0x004fe40009200000 */
[----:B------:R-:W-:Y:S01]  /*1bf40*/  @!P5 FMUL R5, R5, 0.5 ;  /* 0x3f0000000505d820 */ /* 0x000fe20000400000 */
[----:B---3--:R-:W-:Y:S02]  /*1bf50*/  @!P2 FMUL R113, R113, R113 ;  /* 0x000000717171a220 */ /* 0x008fe40000400000 */
[----:B------:R-:W-:Y:S01]  /*1bf60*/  FSETP.GEU.AND P4, PT, R8, -126, PT ;  /* 0xc2fc00000800780b */ /* 0x000fe20003f8e000 */
[----:B------:R-:W2:Y:S01]  /*1bf70*/  MUFU.EX2 R116, R4 ;  /* 0x0000000400747308 */ /* 0x000ea20000000800 */
[----:B----4-:R-:W-:Y:S01]  /*1bf80*/  @!P1 FMUL R114, R114, R114 ;  /* 0x0000007272729220 */ /* 0x010fe20000400000 */
[----:B------:R-:W-:-:S06]  /*1bf90*/  FSETP.GEU.AND P3, PT, R9, -126, PT ;  /* 0xc2fc00000900780b */ /* 0x000fcc0003f6e000 */
[----:B------:R3:W4:Y:S01]  /*1bfa0*/  MUFU.EX2 R117, R5 ;  /* 0x0000000500757308 */ /* 0x0007220000000800 */
[--C-:B-1----:R-:W-:Y:S02]  /*1bfb0*/  FFMA2 R6, R118.F32x2.HI_LO, UR36.F32, R0.reuse.F32 ;  /* 0x0000002476067c49 */ /* 0x102fe40009200000 */
[----:B-----5:R-:W-:Y:S01]  /*1bfc0*/  @!P0 FMUL R115, R115, R115 ;  /* 0x0000007373738220 */ /* 0x020fe20000400000 */
[----:B------:R-:W-:Y:S02]  /*1bfd0*/  @!P4 FMUL R8, R8, 0.5 ;  /* 0x3f0000000808c820 */ /* 0x000fe40000400000 */
[----:B------:R-:W-:Y:S01]  /*1bfe0*/  FSETP.GEU.AND P2, PT, R6, -126, PT ;  /* 0xc2fc00000600780b */ /* 0x000fe20003f4e000 */
[----:B------:R-:W-:Y:S01]  /*1bff0*/  @!P3 FMUL R9, R9, 0.5 ;  /* 0x3f0000000909b820 */ /* 0x000fe20000400000 */
[----:B------:R-:W-:Y:S01]  /*1c000*/  FSETP.GEU.AND P1, PT, R7, -126, PT ;  /* 0xc2fc00000700780b */ /* 0x000fe20003f2e000 */
[----:B------:R-:W1:Y:S01]  /*1c010*/  MUFU.EX2 R118, R8 ;  /* 0x0000000800767308 */ /* 0x000e620000000800 */
[----:B--2---:R-:W-:Y:S01]  /*1c020*/  @!P6 FMUL R116, R116, R116 ;  /* 0x000000747474e220 */ /* 0x004fe20000400000 */
[----:B---3--:R-:W-:-:S06]  /*1c030*/  FFMA2 R4, R120.F32x2.HI_LO, UR36.F32, R0.F32 ;  /* 0x0000002478047c49 */ /* 0x008fcc0009200000 */
[----:B------:R-:W2:Y:S02]  /*1c040*/  MUFU.EX2 R119, R9 ;  /* 0x0000000900777308 */ /* 0x000ea40000000800 */
[----:B------:R-:W-:Y:S01]  /*1c050*/  @!P2 FMUL R6, R6, 0.5 ;  /* 0x3f0000000606a820 */ /* 0x000fe20000400000 */
[----:B----4-:R-:W-:Y:S01]  /*1c060*/  @!P5 FMUL R117, R117, R117 ;  /* 0x000000757575d220 */ /* 0x010fe20000400000 */
[----:B------:R-:W-:Y:S01]  /*1c070*/  @!P1 FMUL R7, R7, 0.5 ;  /* 0x3f00000007079820 */ /* 0x000fe20000400000 */
[----:B------:R-:W-:Y:S02]  /*1c080*/  FSETP.GEU.AND P0, PT, R4, -126, PT ;  /* 0xc2fc00000400780b */ /* 0x000fe40003f0e000 */
[----:B------:R-:W-:Y:S01]  /*1c090*/  FSETP.GEU.AND P5, PT, R150, -126, PT ;  /* 0xc2fc00009600780b */ /* 0x000fe20003fae000 */
[----:B------:R-:W3:Y:S01]  /*1c0a0*/  MUFU.EX2 R120, R6 ;  /* 0x0000000600787308 */ /* 0x000ee20000000800 */
[----:B-1----:R-:W-:Y:S01]  /*1c0b0*/  @!P4 FMUL R118, R118, R118 ;  /* 0x000000767676c220 */ /* 0x002fe20000400000 */
[----:B------:R-:W-:-:S02]  /*1c0c0*/  FSETP.GEU.AND P4, PT, R151, -126, PT ;  /* 0xc2fc00009700780b */ /* 0x000fc40003f8e000 */
[----:B------:R-:W-:Y:S02]  /*1c0d0*/  FSETP.GEU.AND P6, PT, R5, -126, PT ;  /* 0xc2fc00000500780b */ /* 0x000fe40003fce000 */
[----:B------:R-:W-:Y:S02]  /*1c0e0*/  MOV R0, UR4 ;  /* 0x0000000400007c02 */ /* 0x000fe40008000f00 */
[----:B------:R-:W1:Y:S02]  /*1c0f0*/  MUFU.EX2 R121, R7 ;  /* 0x0000000700797308 */ /* 0x000e640000000800 */
[----:B------:R-:W-:Y:S01]  /*1c100*/  @!P0 FMUL R4, R4, 0.5 ;  /* 0x3f00000004048820 */ /* 0x000fe20000400000 */
[----:B--2---:R-:W-:Y:S01]  /*1c110*/  @!P3 FMUL R119, R119, R119 ;  /* 0x000000777777b220 */ /* 0x004fe20000400000 */
[----:B------:R-:W-:Y:S01]  /*1c120*/  FSETP.GEU.AND P3, PT, R24, -126, PT ;  /* 0xc2fc00001800780b */ /* 0x000fe20003f6e000 */
[----:B------:R-:W-:Y:S02]  /*1c130*/  @!P5 FMUL R150, R150, 0.5 ;  /* 0x3f0000009696d820 */ /* 0x000fe40000400000 */
[----:B------:R-:W-:Y:S01]  /*1c140*/  @!P4 FMUL R151, R151, 0.5 ;  /* 0x3f0000009797c820 */ /* 0x000fe20000400000 */
[----:B------:R-:W2:Y:S01]  /*1c150*/  MUFU.EX2 R122, R4 ;  /* 0x00000004007a7308 */ /* 0x000ea20000000800 */
[----:B---3--:R-:W-:Y:S01]  /*1c160*/  @!P2 FMUL R120, R120, R120 ;  /* 0x000000787878a220 */ /* 0x008fe20000400000 */
[----:B------:R-:W-:Y:S01]  /*1c170*/  FSETP.GEU.AND P2, PT, R25, -126, PT ;  /* 0xc2fc00001900780b */ /* 0x000fe20003f4e000 */
[----:B------:R-:W-:-:S06]  /*1c180*/  @!P6 FMUL R5, R5, 0.5 ;  /* 0x3f0000000505e820 */ /* 0x000fcc0000400000 */
[----:B------:R-:W-:Y:S01]  /*1c190*/  @!P3 FMUL R24, R24, 0.5 ;  /* 0x3f0000001818b820 */ /* 0x000fe20000400000 */
[----:B-1----:R-:W-:Y:S01]  /*1c1a0*/  @!P1 FMUL R121, R121, R121 ;  /* 0x0000007979799220 */ /* 0x002fe20000400000 */
[----:B------:R-:W-:Y:S01]  /*1c1b0*/  FSETP.GEU.AND P1, PT, R26, -126, PT ;  /* 0xc2fc00001a00780b */ /* 0x000fe20003f2e000 */
[----:B------:R-:W1:Y:S03]  /*1c1c0*/  MUFU.EX2 R123, R5 ;  /* 0x00000005007b7308 */ /* 0x000e660000000800 */
[----:B------:R-:W-:Y:S01]  /*1c1d0*/  @!P2 FMUL R25, R25, 0.5 ;  /* 0x3f0000001919a820 */ /* 0x000fe20000400000 */
[----:B--2---:R-:W-:Y:S01]  /*1c1e0*/  @!P0 FMUL R122, R122, R122 ;  /* 0x0000007a7a7a8220 */ /* 0x004fe20000400000 */
[----:B------:R-:W-:-:S03]  /*1c1f0*/  FSETP.GEU.AND P0, PT, R27, -126, PT ;  /* 0xc2fc00001b00780b */ /* 0x000fc60003f0e000 */
[----:B------:R-:W2:Y:S04]  /*1c200*/  MUFU.EX2 R150, R150 ;  /* 0x0000009600967308 */ /* 0x000ea80000000800 */
[----:B------:R-:W-:-:S04]  /*1c210*/  @!P1 FMUL R26, R26, 0.5 ;  /* 0x3f0000001a1a9820 */ /* 0x000fc80000400000 */
[----:B------:R-:W3:Y:S01]  /*1c220*/  MUFU.EX2 R151, R151 ;  /* 0x0000009700977308 */ /* 0x000ee20000000800 */
[----:B-1----:R-:W-:Y:S01]  /*1c230*/  @!P6 FMUL R123, R123, R123 ;  /* 0x0000007b7b7be220 */ /* 0x002fe20000400000 */
[----:B------:R-:W-:Y:S01]  /*1c240*/  FSETP.GEU.AND P6, PT, R28, -126, PT ;  /* 0xc2fc00001c00780b */ /* 0x000fe20003fce000 */
[----:B------:R-:W-:-:S05]  /*1c250*/  @!P0 FMUL R27, R27, 0.5 ;  /* 0x3f0000001b1b8820 */ /* 0x000fca0000400000 */
        /* <DEDUP_REMOVED lines=14> */
[----:B------:R-:W-:-:S04]  /*1c340*/  FSETP.GEU.AND P2, PT, R32, -126, PT ;  /* 0xc2fc00002000780b */ /* 0x000fc80003f4e000 */
[----:B------:R-:W-:Y:S01]  /*1c350*/  F2FP.BF16.F32.PACK_AB R24, R153, R152 ;  /* 0x000000989918723e */ /* 0x000fe200000010ff */
[----:B------:R-:W-:Y:S01]  /*1c360*/  @!P3 FMUL R31, R31, 0.5 ;  /* 0x3f0000001f1fb820 */ /* 0x000fe20000400000 */
[----:B------:R-:W2:Y:S01]  /*1c370*/  MUFU.EX2 R158, R28 ;  /* 0x0000001c009e7308 */ /* 0x000ea20000000800 */
[----:B---3--:R-:W-:Y:S01]  /*1c380*/  @!P1 FMUL R154, R154, R154 ;  /* 0x0000009a9a9a9220 */ /* 0x008fe20000400000 */
[----:B------:R-:W-:-:S05]  /*1c390*/  FSETP.GEU.AND P1, PT, R33, -126, PT ;  /* 0xc2fc00002100780b */ /* 0x000fca0003f2e000 */
[----:B------:R-:W-:Y:S01]  /*1c3a0*/  @!P2 FMUL R32, R32, 0.5 ;  /* 0x3f0000002020a820 */ /* 0x000fe20000400000 */
[----:B------:R-:W3:Y:S01]  /*1c3b0*/  MUFU.EX2 R159, R29 ;  /* 0x0000001d009f7308 */ /* 0x000ee20000000800 */
[----:B-1----:R-:W-:Y:S01]  /*1c3c0*/  @!P0 FMUL R155, R155, R155 ;  /* 0x0000009b9b9b8220 */ /* 0x002fe20000400000 */
[----:B------:R-:W-:-:S04]  /*1c3d0*/  FSETP.GEU.AND P0, PT, R34, -126, PT ;  /* 0xc2fc00002200780b */ /* 0x000fc80003f0e000 */
[----:B------:R-:W-:Y:S01]  /*1c3e0*/  F2FP.BF16.F32.PACK_AB R25, R155, R154 ;  /* 0x0000009a9b19723e */ /* 0x000fe200000010ff */
[----:B------:R-:W-:Y:S01]  /*1c3f0*/  @!P1 FMUL R33, R33, 0.5 ;  /* 0x3f00000021219820 */ /* 0x000fe20000400000 */
[----:B------:R-:W1:Y:S01]  /*1c400*/  MUFU.EX2 R160, R30 ;  /* 0x0000001e00a07308 */ /* 0x000e620000000800 */
[----:B--2---:R-:W-:Y:S01]  /*1c410*/  @!P6 FMUL R158, R158, R158 ;  /* 0x0000009e9e9ee220 */ /* 0x004fe20000400000 */
[----:B------:R-:W-:-:S05]  /*1c420*/  FSETP.GEU.AND P6, PT, R35, -126, PT ;  /* 0xc2fc00002300780b */ /* 0x000fca0003fce000 */
[----:B------:R-:W-:Y:S01]  /*1c430*/  @!P0 FMUL R34, R34, 0.5 ;  /* 0x3f00000022228820 */ /* 0x000fe20000400000 */
[----:B------:R-:W2:Y:S01]  /*1c440*/  MUFU.EX2 R161, R31 ;  /* 0x0000001f00a17308 */ /* 0x000ea20000000800 */
[----:B---3--:R-:W-:Y:S01]  /*1c450*/  @!P5 FMUL R159, R159, R159 ;  /* 0x0000009f9f9fd220 */ /* 0x008fe20000400000 */
[----:B------:R-:W-:-:S04]  /*1c460*/  FSETP.GEU.AND P5, PT, R36, -126, PT ;  /* 0xc2fc00002400780b */ /* 0x000fc80003fae000 */
[----:B------:R-:W-:Y:S01]  /*1c470*/  F2FP.BF16.F32.PACK_AB R26, R159, R158 ;  /* 0x0000009e9f1a723e */ /* 0x000fe200000010ff */
        /* <DEDUP_REMOVED lines=120> */
[----:B------:R-:W-:Y:S02]  /*1cc00*/  FSETP.GEU.AND P6, PT, R67, -126, PT ;  /* 0xc2fc00004300780b */ /* 0x000fe40003fce000 */
[----:B------:R-:W-:-:S03]  /*1cc10*/  F2FP.BF16.F32.PACK_AB R60, R129, R128 ;  /* 0x00000080813c723e */ /* 0x000fc600000010ff */
[----:B------:R-:W-:Y:S01]  /*1cc20*/  @!P0 FMUL R66, R66, 0.5 ;  /* 0x3f00000042428820 */ /* 0x000fe20000400000 */
[----:B------:R-:W3:Y:S01]  /*1cc30*/  MUFU.EX2 R189, R63 ;  /* 0x0000003f00bd7308 */ /* 0x000ee20000000800 */
[----:B-1----:R-:W-:Y:S01]  /*1cc40*/  @!P5 FMUL R187, R187, R187 ;  /* 0x000000bbbbbbd220 */ /* 0x002fe20000400000 */
[----:B------:R-:W-:Y:S02]  /*1cc50*/  FSETP.GEU.AND P5, PT, R68, -126, PT ;  /* 0xc2fc00004400780b */ /* 0x000fe40003fae000 */
[----:B------:R-:W-:Y:S02]  /*1cc60*/  F2FP.BF16.F32.PACK_AB R61, R131, R130 ;  /* 0x00000082833d723e */ /* 0x000fe400000010ff */
[----:B------:R-:W-:Y:S01]  /*1cc70*/  F2FP.BF16.F32.PACK_AB R40, R187, R186 ;  /* 0x000000babb28723e */ /* 0x000fe200000010ff */
[----:B------:R-:W-:Y:S01]  /*1cc80*/  @!P6 FMUL R67, R67, 0.5 ;  /* 0x3f0000004343e820 */ /* 0x000fe20000400000 */
[----:B------:R-:W1:Y:S01]  /*1cc90*/  MUFU.EX2 R42, R64 ;  /* 0x00000040002a7308 */ /* 0x000e620000000800 */
[----:B--2---:R-:W-:Y:S01]  /*1cca0*/  @!P4 FMUL R188, R188, R188 ;  /* 0x000000bcbcbcc220 */ /* 0x004fe20000400000 */
[----:B------:R-:W-:-:S02]  /*1ccb0*/  FSETP.GEU.AND P4, PT, R69, -126, PT ;  /* 0xc2fc00004500780b */ /* 0x000fc40003f8e000 */
[----:B------:R-:W-:-:S03]  /*1ccc0*/  F2FP.BF16.F32.PACK_AB R62, R133, R132 ;  /* 0x00000084853e723e */ /* 0x000fc600000010ff */
[----:B------:R-:W-:Y:S01]  /*1ccd0*/  @!P5 FMUL R68, R68, 0.5 ;  /* 0x3f0000004444d820 */ /* 0x000fe20000400000 */
[----:B------:R-:W2:Y:S01]  /*1cce0*/  MUFU.EX2 R49, R65 ;  /* 0x0000004100317308 */ /* 0x000ea20000000800 */
[----:B---3--:R-:W-:Y:S01]  /*1ccf0*/  @!P3 FMUL R189, R189, R189 ;  /* 0x000000bdbdbdb220 */ /* 0x008fe20000400000 */
[----:B------:R-:W-:Y:S02]  /*1cd00*/  FSETP.GEU.AND P3, PT, R70, -126, PT ;  /* 0xc2fc00004600780b */ /* 0x000fe40003f6e000 */
[----:B------:R-:W-:Y:S02]  /*1cd10*/  F2FP.BF16.F32.PACK_AB R63, R135, R134 ;  /* 0x00000086873f723e */ /* 0x000fe400000010ff */
[----:B------:R-:W-:Y:S01]  /*1cd20*/  F2FP.BF16.F32.PACK_AB R41, R189, R188 ;  /* 0x000000bcbd29723e */ /* 0x000fe200000010ff */
[----:B------:R-:W-:Y:S01]  /*1cd30*/  @!P4 FMUL R69, R69, 0.5 ;  /* 0x3f0000004545c820 */ /* 0x000fe20000400000 */
[----:B------:R-:W3:Y:S01]  /*1cd40*/  MUFU.EX2 R43, R66 ;  /* 0x00000042002b7308 */ /* 0x000ee20000000800 */
[----:B-1----:R-:W-:Y:S01]  /*1cd50*/  @!P2 FMUL R42, R42, R42 ;  /* 0x0000002a2a2aa220 */ /* 0x002fe20000400000 */
[----:B------:R-:W-:-:S02]  /*1cd60*/  FSETP.GEU.AND P2, PT, R71, -126, PT ;  /* 0xc2fc00004700780b */ /* 0x000fc40003f4e000 */
[----:B------:R-:W-:Y:S02]  /*1cd70*/  F2FP.BF16.F32.PACK_AB R64, R137, R136 ;  /* 0x000000888940723e */ /* 0x000fe400000010ff */
[----:B------:R1:W-:Y:S01]  /*1cd80*/  STL [R1+0x10], R42 ;  /* 0x0000102a01007387 */ /* 0x0003e20000100800 */
[----:B------:R-:W-:Y:S01]  /*1cd90*/  @!P3 FMUL R70, R70, 0.5 ;  /* 0x3f0000004646b820 */ /* 0x000fe20000400000 */
[----:B------:R-:W4:Y:S01]  /*1cda0*/  MUFU.EX2 R48, R67 ;  /* 0x0000004300307308 */ /* 0x000f220000000800 */
[----:B--2---:R-:W-:Y:S01]  /*1cdb0*/  @!P1 FMUL R49, R49, R49 ;  /* 0x0000003131319220 */ /* 0x004fe20000400000 */
[----:B------:R-:W-:Y:S02]  /*1cdc0*/  FSETP.GEU.AND P1, PT, R72, -126, PT ;  /* 0xc2fc00004800780b */ /* 0x000fe40003f2e000 */
[----:B------:R-:W-:Y:S02]  /*1cdd0*/  F2FP.BF16.F32.PACK_AB R65, R139, R138 ;  /* 0x0000008a8b41723e */ /* 0x000fe400000010ff */
[----:B------:R-:W-:Y:S01]  /*1cde0*/  STL [R1+0x14], R49 ;  /* 0x0000143101007387 */ /* 0x000fe20000100800 */
[----:B------:R-:W-:Y:S01]  /*1cdf0*/  @!P2 FMUL R71, R71, 0.5 ;  /* 0x3f0000004747a820 */ /* 0x000fe20000400000 */
[----:B------:R-:W2:Y:S01]  /*1ce00*/  MUFU.EX2 R44, R68 ;  /* 0x00000044002c7308 */ /* 0x000ea20000000800 */
[----:B---3--:R-:W-:Y:S01]  /*1ce10*/  @!P0 FMUL R43, R43, R43 ;  /* 0x0000002b2b2b8220 */ /* 0x008fe20000400000 */
[----:B------:R-:W-:-:S02]  /*1ce20*/  FSETP.GEU.AND P0, PT, R73, -126, PT ;  /* 0xc2fc00004900780b */ /* 0x000fc40003f0e000 */
[----:B------:R-:W-:Y:S02]  /*1ce30*/  F2FP.BF16.F32.PACK_AB R66, R141, R140 ;  /* 0x0000008c8d42723e */ /* 0x000fe400000010ff */
[----:B------:R3:W-:Y:S01]  /*1ce40*/  STL [R1+0x18], R43 ;  /* 0x0000182b01007387 */ /* 0x0007e20000100800 */
[----:B------:R-:W-:Y:S01]  /*1ce50*/  @!P1 FMUL R72, R72, 0.5 ;  /* 0x3f00000048489820 */ /* 0x000fe20000400000 */
[----:B------:R-:W5:Y:S01]  /*1ce60*/  MUFU.EX2 R47, R69 ;  /* 0x00000045002f7308 */ /* 0x000f620000000800 */
[----:B----4-:R-:W-:Y:S01]  /*1ce70*/  @!P6 FMUL R48, R48, R48 ;  /* 0x000000303030e220 */ /* 0x010fe20000400000 */
[----:B------:R-:W-:Y:S02]  /*1ce80*/  FSETP.GEU.AND P6, PT, R74, -126, PT ;  /* 0xc2fc00004a00780b */ /* 0x000fe40003fce000 */
[----:B------:R-:W-:Y:S02]  /*1ce90*/  F2FP.BF16.F32.PACK_AB R67, R143, R142 ;  /* 0x0000008e8f43723e */ /* 0x000fe400000010ff */
[----:B------:R-:W-:Y:S01]  /*1cea0*/  STL [R1+0x1c], R48 ;  /* 0x00001c3001007387 */ /* 0x000fe20000100800 */
[----:B------:R-:W-:Y:S01]  /*1ceb0*/  @!P0 FMUL R73, R73, 0.5 ;  /* 0x3f00000049498820 */ /* 0x000fe20000400000 */
[----:B------:R-:W4:Y:S01]  /*1cec0*/  MUFU.EX2 R45, R70 ;  /* 0x00000046002d7308 */ /* 0x000f220000000800 */
[----:B--2---:R-:W-:Y:S01]  /*1ced0*/  @!P5 FMUL R44, R44, R44 ;  /* 0x0000002c2c2cd220 */ /* 0x004fe20000400000 */
[----:B------:R-:W-:-:S02]  /*1cee0*/  FSETP.GEU.AND P5, PT, R75, -126, PT ;  /* 0xc2fc00004b00780b */ /* 0x000fc40003fae000 */
[----:B-1----:R-:W-:Y:S02]  /*1cef0*/  F2FP.BF16.F32.PACK_AB R42, R49, R42 ;  /* 0x0000002a312a723e */ /* 0x002fe400000010ff */
[----:B------:R1:W-:Y:S01]  /*1cf00*/  STL [R1+0x20], R44 ;  /* 0x0000202c01007387 */ /* 0x0003e20000100800 */
[----:B------:R-:W-:Y:S01]  /*1cf10*/  @!P6 FMUL R74, R74, 0.5 ;  /* 0x3f0000004a4ae820 */ /* 0x000fe20000400000 */
[----:B------:R-:W2:Y:S01]  /*1cf20*/  MUFU.EX2 R46, R71 ;  /* 0x00000047002e7308 */ /* 0x000ea20000000800 */
[----:B-----5:R-:W-:Y:S01]  /*1cf30*/  @!P4 FMUL R47, R47, R47 ;  /* 0x0000002f2f2fc220 */ /* 0x020fe20000400000 */
[----:B------:R-:W-:Y:S02]  /*1cf40*/  FSETP.GEU.AND P4, PT, R76, -126, PT ;  /* 0xc2fc00004c00780b */ /* 0x000fe40003f8e000 */
[----:B------:R-:W-:Y:S02]  /*1cf50*/  F2FP.BF16.F32.PACK_AB R68, R145, R144 ;  /* 0x000000909144723e */ /* 0x000fe400000010ff */
[----:B------:R-:W-:Y:S01]  /*1cf60*/  STL [R1+0x24], R47 ;  /* 0x0000242f01007387 */ /* 0x000fe20000100800 */
[----:B------:R-:W-:Y:S01]  /*1cf70*/  @!P5 FMUL R75, R75, 0.5 ;  /* 0x3f0000004b4bd820 */ /* 0x000fe20000400000 */
[----:B------:R-:W5:Y:S01]  /*1cf80*/  MUFU.EX2 R4, R72 ;  /* 0x0000004800047308 */ /* 0x000f620000000800 */
[----:B----4-:R-:W-:Y:S01]  /*1cf90*/  @!P3 FMUL R45, R45, R45 ;  /* 0x0000002d2d2db220 */ /* 0x010fe20000400000 */
[----:B------:R-:W-:-:S02]  /*1cfa0*/  FSETP.GEU.AND P3, PT, R77, -126, PT ;  /* 0xc2fc00004d00780b */ /* 0x000fc40003f6e000 */
[----:B---3--:R-:W-:Y:S02]  /*1cfb0*/  F2FP.BF16.F32.PACK_AB R43, R48, R43 ;  /* 0x0000002b302b723e */ /* 0x008fe400000010ff */
[----:B------:R3:W-:Y:S01]  /*1cfc0*/  STL [R1+0x28], R45 ;  /* 0x0000282d01007387 */ /* 0x0007e20000100800 */
[----:B------:R-:W-:Y:S01]  /*1cfd0*/  @!P4 FMUL R76, R76, 0.5 ;  /* 0x3f0000004c4cc820 */ /* 0x000fe20000400000 */
[----:B------:R-:W4:Y:S01]  /*1cfe0*/  MUFU.EX2 R5, R73 ;  /* 0x0000004900057308 */ /* 0x000f220000000800 */
[----:B--2---:R-:W-:Y:S01]  /*1cff0*/  @!P2 FMUL R46, R46, R46 ;  /* 0x0000002e2e2ea220 */ /* 0x004fe20000400000 */
[----:B------:R-:W-:Y:S02]  /*1d000*/  FSETP.GEU.AND P2, PT, R78, -126, PT ;  /* 0xc2fc00004e00780b */ /* 0x000fe40003f4e000 */
[----:B------:R-:W-:Y:S02]  /*1d010*/  F2FP.BF16.F32.PACK_AB R69, R147, R146 ;  /* 0x000000929345723e */ /* 0x000fe400000010ff */
[----:B------:R2:W-:Y:S01]  /*1d020*/  STL [R1+0x2c], R46 ;  /* 0x00002c2e01007387 */ /* 0x0005e20000100800 */
[----:B------:R-:W-:Y:S01]  /*1d030*/  @!P3 FMUL R77, R77, 0.5 ;  /* 0x3f0000004d4db820 */ /* 0x000fe20000400000 */
[----:B------:R-:W3:Y:S01]  /*1d040*/  MUFU.EX2 R6, R74 ;  /* 0x0000004a00067308 */ /* 0x000ee20000000800 */
[----:B-----5:R-:W-:Y:S01]  /*1d050*/  @!P1 FMUL R4, R4, R4 ;  /* 0x0000000404049220 */ /* 0x020fe20000400000 */
[----:B------:R-:W-:-:S02]  /*1d060*/  FSETP.GEU.AND P1, PT, R79, -126, PT ;  /* 0xc2fc00004f00780b */ /* 0x000fc40003f2e000 */
[----:B-1----:R-:W-:Y:S02]  /*1d070*/  F2FP.BF16.F32.PACK_AB R44, R47, R44 ;  /* 0x0000002c2f2c723e */ /* 0x002fe400000010ff */
[----:B------:R1:W-:Y:S01]  /*1d080*/  STL [R1+0x30], R4 ;  /* 0x0000300401007387 */ /* 0x0003e20000100800 */
[----:B------:R-:W-:Y:S01]  /*1d090*/  @!P2 FMUL R78, R78, 0.5 ;  /* 0x3f0000004e4ea820 */ /* 0x000fe20000400000 */
[----:B------:R-:W5:Y:S01]  /*1d0a0*/  MUFU.EX2 R7, R75 ;  /* 0x0000004b00077308 */ /* 0x000f620000000800 */
[----:B----4-:R-:W-:Y:S01]  /*1d0b0*/  @!P0 FMUL R5, R5, R5 ;  /* 0x0000000505058220 */ /* 0x010fe20000400000 */
[----:B------:R-:W-:Y:S02]  /*1d0c0*/  FSETP.GEU.AND P0, PT, R80, -126, PT ;  /* 0xc2fc00005000780b */ /* 0x000fe40003f0e000 */
[----:B------:R-:W-:Y:S02]  /*1d0d0*/  F2FP.BF16.F32.PACK_AB R70, R149, R148 ;  /* 0x000000949546723e */ /* 0x000fe400000010ff */
[----:B------:R1:W-:Y:S01]  /*1d0e0*/  STL [R1+0x34], R5 ;  /* 0x0000340501007387 */ /* 0x0003e20000100800 */
[----:B------:R-:W-:Y:S01]  /*1d0f0*/  @!P1 FMUL R79, R79, 0.5 ;  /* 0x3f0000004f4f9820 */ /* 0x000fe20000400000 */
[----:B------:R-:W4:Y:S01]  /*1d100*/  MUFU.EX2 R8, R76 ;  /* 0x0000004c00087308 */ /* 0x000f220000000800 */
[----:B---3--:R-:W-:Y:S01]  /*1d110*/  @!P6 FMUL R6, R6, R6 ;  /* 0x000000060606e220 */ /* 0x008fe20000400000 */
[----:B------:R-:W-:-:S02]  /*1d120*/  FSETP.GEU.AND P6, PT, R81, -126, PT ;  /* 0xc2fc00005100780b */ /* 0x000fc40003fce000 */
[----:B------:R-:W-:Y:S02]  /*1d130*/  F2FP.BF16.F32.PACK_AB R45, R46, R45 ;  /* 0x0000002d2e2d723e */ /* 0x000fe400000010ff */
[----:B------:R1:W-:Y:S01]  /*1d140*/  STL [R1+0x38], R6 ;  /* 0x0000380601007387 */ /* 0x0003e20000100800 */
[----:B------:R-:W-:Y:S01]  /*1d150*/  @!P0 FMUL R80, R80, 0.5 ;  /* 0x3f00000050508820 */ /* 0x000fe20000400000 */
[----:B------:R-:W3:Y:S01]  /*1d160*/  MUFU.EX2 R9, R77 ;  /* 0x0000004d00097308 */ /* 0x000ee20000000800 */
[----:B-----5:R-:W-:Y:S01]  /*1d170*/  @!P5 FMUL R7, R7, R7 ;  /* 0x000000070707d220 */ /* 0x020fe20000400000 */
[----:B------:R-:W-:Y:S02]  /*1d180*/  FSETP.GEU.AND P5, PT, R82, -126, PT ;  /* 0xc2fc00005200780b */ /* 0x000fe40003fae000 */
[----:B------:R-:W-:Y:S02]  /*1d190*/  F2FP.BF16.F32.PACK_AB R71, R93, R92 ;  /* 0x0000005c5d47723e */ /* 0x000fe400000010ff */
[----:B------:R1:W-:Y:S01]  /*1d1a0*/  STL [R1+0x3c], R7 ;  /* 0x00003c0701007387 */ /* 0x0003e20000100800 */
[----:B------:R-:W-:Y:S01]  /*1d1b0*/  @!P6 FMUL R81, R81, 0.5 ;  /* 0x3f0000005151e820 */ /* 0x000fe20000400000 */
[----:B------:R-:W5:Y:S01]  /*1d1c0*/  MUFU.EX2 R21, R78 ;  /* 0x0000004e00157308 */ /* 0x000f620000000800 */
[----:B----4-:R-:W-:Y:S01]  /*1d1d0*/  @!P4 FMUL R8, R8, R8 ;  /* 0x000000080808c220 */ /* 0x010fe20000400000 */
[----:B------:R-:W-:-:S02]  /*1d1e0*/  FSETP.GEU.AND P4, PT, R83, -126, PT ;  /* 0xc2fc00005300780b */ /* 0x000fc40003f8e000 */
[----:B------:R-:W-:Y:S02]  /*1d1f0*/  F2FP.BF16.F32.PACK_AB R72, R95, R94 ;  /* 0x0000005e5f48723e */ /* 0x000fe400000010ff */
[----:B------:R1:W-:Y:S01]  /*1d200*/  STL [R1+0x40], R8 ;  /* 0x0000400801007387 */ /* 0x0003e20000100800 */
[----:B------:R-:W-:Y:S01]  /*1d210*/  @!P5 FMUL R82, R82, 0.5 ;  /* 0x3f0000005252d820 */ /* 0x000fe20000400000 */
[----:B------:R-:W4:Y:S01]  /*1d220*/  MUFU.EX2 R157, R79 ;  /* 0x0000004f009d7308 */ /* 0x000f220000000800 */
[----:B---3--:R-:W-:Y:S01]  /*1d230*/  @!P3 FMUL R9, R9, R9 ;  /* 0x000000090909b220 */ /* 0x008fe20000400000 */
[----:B------:R-:W-:Y:S02]  /*1d240*/  FSETP.GEU.AND P3, PT, R84, -126, PT ;  /* 0xc2fc00005400780b */ /* 0x000fe40003f6e000 */
[----:B------:R-:W-:Y:S02]  /*1d250*/  F2FP.BF16.F32.PACK_AB R73, R97, R96 ;  /* 0x000000606149723e */ /* 0x000fe400000010ff */
[----:B------:R1:W-:Y:S01]  /*1d260*/  STL [R1+0x44], R9 ;  /* 0x0000440901007387 */ /* 0x0003e20000100800 */
[----:B------:R-:W-:Y:S01]  /*1d270*/  @!P4 FMUL R83, R83, 0.5 ;  /* 0x3f0000005353c820 */ /* 0x000fe20000400000 */
[----:B------:R-:W3:Y:S01]  /*1d280*/  MUFU.EX2 R15, R80 ;  /* 0x00000050000f7308 */ /* 0x000ee20000000800 */
[----:B-----5:R-:W-:Y:S01]  /*1d290*/  @!P2 FMUL R21, R21, R21 ;  /* 0x000000151515a220 */ /* 0x020fe20000400000 */
        /* <DEDUP_REMOVED lines=18> */
[----:B------:R-:W-:Y:S02]  /*1d3c0*/  LOP3.LUT P6, RZ, R0, 0x3, R56, 0x48, !PT ;  /* 0x0000000300ff7812 */ /* 0x000fe400078c4838 */
[----:B------:R-:W-:Y:S02]  /*1d3d0*/  F2FP.BF16.F32.PACK_AB R56, R19, R18 ;  /* 0x000000121338723e */ /* 0x000fe400000010ff */
[----:B------:R1:W-:Y:S01]  /*1d3e0*/  STL [R1+0x54], R20 ;  /* 0x0000541401007387 */ /* 0x0003e20000100800 */
[----:B------:R-:W-:Y:S01]  /*1d3f0*/  @!P0 FMUL R87, R87, 0.5 ;  /* 0x3f00000057578820 */ /* 0x000fe20000400000 */
[----:B------:R-:W5:Y:S01]  /*1d400*/  MUFU.EX2 R11, R84 ;  /* 0x00000054000b7308 */ /* 0x000f620000000800 */
[----:B----4-:R-:W-:Y:S01]  /*1d410*/  @!P5 FMUL R13, R13, R13 ;  /* 0x0000000d0d0dd220 */ /* 0x010fe20000400000 */
[----:B------:R-:W-:-:S02]  /*1d420*/  F2FP.BF16.F32.PACK_AB R77, R105, R104 ;  /* 0x00000068694d723e */ /* 0x000fc400000010ff */
[----:B------:R-:W-:Y:S02]  /*1d430*/  F2FP.BF16.F32.PACK_AB R78, R107, R106 ;  /* 0x0000006a6b4e723e */ /* 0x000fe400000010ff */
[----:B------:R1:W-:Y:S01]  /*1d440*/  STL [R1+0x58], R13 ;  /* 0x0000580d01007387 */ /* 0x0003e20000100800 */
[----:B------:R-:W-:Y:S01]  /*1d450*/  F2FP.BF16.F32.PACK_AB R79, R109, R108 ;  /* 0x0000006c6d4f723e */ /* 0x000fe200000010ff */
[----:B------:R-:W4:Y:S01]  /*1d460*/  MUFU.EX2 R12, R85 ;  /* 0x00000055000c7308 */ /* 0x000f220000000800 */
[----:B---3--:R-:W-:Y:S01]  /*1d470*/  @!P4 FMUL R14, R14, R14 ;  /* 0x0000000e0e0ec220 */ /* 0x008fe20000400000 */
[----:B------:R-:W-:Y:S02]  /*1d480*/  F2FP.BF16.F32.PACK_AB R80, R111, R110 ;  /* 0x0000006e6f50723e */ /* 0x000fe400000010ff */
[----:B------:R-:W-:Y:S02]  /*1d490*/  F2FP.BF16.F32.PACK_AB R81, R113, R112 ;  /* 0x000000707151723e */ /* 0x000fe400000010ff */
[----:B------:R1:W-:Y:S01]  /*1d4a0*/  STL [R1+0x5c], R14 ;  /* 0x00005c0e01007387 */ /* 0x0003e20000100800 */
[----:B------:R-:W-:Y:S01]  /*1d4b0*/  F2FP.BF16.F32.PACK_AB R82, R115, R114 ;  /* 0x000000727352723e */ /* 0x000fe200000010ff */
[----:B------:R-:W3:Y:S01]  /*1d4c0*/  MUFU.EX2 R3, R86 ;  /* 0x0000005600037308 */ /* 0x000ee20000000800 */
[----:B-----5:R-:W-:Y:S01]  /*1d4d0*/  @!P3 FMUL R11, R11, R11 ;  /* 0x0000000b0b0bb220 */ /* 0x020fe20000400000 */
[----:B------:R-:W-:-:S02]  /*1d4e0*/  F2FP.BF16.F32.PACK_AB R83, R117, R116 ;  /* 0x000000747553723e */ /* 0x000fc400000010ff */
[----:B------:R-:W-:Y:S02]  /*1d4f0*/  F2FP.BF16.F32.PACK_AB R84, R119, R118 ;  /* 0x000000767754723e */ /* 0x000fe400000010ff */
[----:B------:R1:W-:Y:S01]  /*1d500*/  STL [R1+0x68], R11 ;  /* 0x0000680b01007387 */ /* 0x0003e20000100800 */
[----:B--2---:R-:W-:Y:S01]  /*1d510*/  F2FP.BF16.F32.PACK_AB R46, R5, R4 ;  /* 0x00000004052e723e */ /* 0x004fe200000010ff */
[----:B------:R-:W2:Y:S01]  /*1d520*/  MUFU.EX2 R10, R87 ;  /* 0x00000057000a7308 */ /* 0x000ea20000000800 */
[----:B----4-:R-:W-:Y:S01]  /*1d530*/  @!P2 FMUL R12, R12, R12 ;  /* 0x0000000c0c0ca220 */ /* 0x010fe20000400000 */
[----:B------:R-:W-:Y:S02]  /*1d540*/  F2FP.BF16.F32.PACK_AB R85, R121, R120 ;  /* 0x000000787955723e */ /* 0x000fe400000010ff */
[----:B------:R-:W-:Y:S02]  /*1d550*/  F2FP.BF16.F32.PACK_AB R47, R7, R6 ;  /* 0x00000006072f723e */ /* 0x000fe400000010ff */
[----:B------:R1:W-:Y:S01]  /*1d560*/  STL [R1+0x6c], R12 ;  /* 0x00006c0c01007387 */ /* 0x0003e20000100800 */
[----:B------:R-:W-:Y:S01]  /*1d570*/  F2FP.BF16.F32.PACK_AB R48, R9, R8 ;  /* 0x000000080930723e */ /* 0x000fe200000010ff */
[----:B---3--:R-:W-:Y:S01]  /*1d580*/  @!P1 FMUL R3, R3, R3 ;  /* 0x0000000303039220 */ /* 0x008fe20000400000 */
[----:B------:R-:W-:-:S02]  /*1d590*/  F2FP.BF16.F32.PACK_AB R86, R123, R122 ;  /* 0x0000007a7b56723e */ /* 0x000fc400000010ff */
[----:B------:R-:W-:Y:S02]  /*1d5a0*/  F2FP.BF16.F32.PACK_AB R49, R157, R21 ;  /* 0x000000159d31723e */ /* 0x000fe400000010ff */
[----:B------:R1:W-:Y:S01]  /*1d5b0*/  STL [R1+0x60], R3 ;  /* 0x0000600301007387 */ /* 0x0003e20000100800 */
[----:B------:R-:W-:Y:S01]  /*1d5c0*/  F2FP.BF16.F32.PACK_AB R50, R20, R15 ;  /* 0x0000000f1432723e */ /* 0x000fe200000010ff */
[----:B--2---:R-:W-:Y:S01]  /*1d5d0*/  @!P0 FMUL R10, R10, R10 ;  /* 0x0000000a0a0a8220 */ /* 0x004fe20000400000 */
[----:B------:R-:W-:Y:S02]  /*1d5e0*/  F2FP.BF16.F32.PACK_AB R87, R151, R150 ;  /* 0x000000969757723e */ /* 0x000fe400000010ff */
[----:B------:R-:W-:Y:S02]  /*1d5f0*/  F2FP.BF16.F32.PACK_AB R51, R14, R13 ;  /* 0x0000000d0e33723e */ /* 0x000fe400000010ff */
[----:B------:R1:W-:Y:S01]  /*1d600*/  STL [R1+0x64], R10 ;  /* 0x0000640a01007387 */ /* 0x0003e20000100800 */
[----:B------:R-:W-:-:S02]  /*1d610*/  F2FP.BF16.F32.PACK_AB R52, R12, R11 ;  /* 0x0000000b0c34723e */ /* 0x000fc400000010ff */
[----:B------:R-:W-:Y:S01]  /*1d620*/  F2FP.BF16.F32.PACK_AB R53, R10, R3 ;  /* 0x000000030a35723e */ /* 0x000fe200000010ff */
[----:B------:R-:W-:Y:S06]  /*1d630*/  @!P6 BRA `(.L_x_306) ;  /* 0x000000000040e947 */ /* 0x000fec0003800000 */
[----:B-1----:R-:W-:Y:S01]  /*1d640*/  MOV R14, 0x8 ;  /* 0x00000008000e7802 */ /* 0x002fe20000000f00 */
[----:B------:R-:W1:Y:S01]  /*1d650*/  LDCU.64 UR6, c[0x4][0xb0] ;  /* 0x01001600ff0677ac */ /* 0x000e620008000a00 */
[----:B------:R-:W-:Y:S02]  /*1d660*/  HFMA2 R12, -RZ, RZ, 0, 5.9604644775390625e-08 ;  /* 0x00000001ff0c7431 */ /* 0x000fe400000001ff */
[----:B------:R-:W-:Y:S01]  /*1d670*/  IMAD.MOV.U32 R8, RZ, RZ, 0x1be ;  /* 0x000001beff087424 */ /* 0x000fe200078e00ff */
[----:B------:R-:W2:Y:S01]  /*1d680*/  LDCU.64 UR4, c[0x4][0xb8] ;  /* 0x01001700ff0477ac */ /* 0x000ea20008000a00 */
[----:B------:R-:W3:Y:S01]  /*1d690*/  LDC.64 R14, c[0x4][R14] ;  /* 0x010000000e0e7b82 */ /* 0x000ee20000000a00 */
[----:B------:R-:W-:Y:S01]  /*1d6a0*/  IMAD.MOV.U32 R13, RZ, RZ, RZ ;  /* 0x000000ffff0d7224 */ /* 0x000fe200078e00ff */
[----:B------:R-:W4:Y:S01]  /*1d6b0*/  LDCU.64 UR8, c[0x4][0x20] ;  /* 0x01000400ff0877ac */ /* 0x000f220008000a00 */
[----:B-1----:R-:W-:Y:S01]  /*1d6c0*/  IMAD.U32 R4, RZ, RZ, UR6 ;  /* 0x00000006ff047e24 */ /* 0x002fe2000f8e00ff */
[----:B------:R-:W-:Y:S01]  /*1d6d0*/  MOV R5, UR7 ;  /* 0x0000000700057c02 */ /* 0x000fe20008000f00 */
[----:B--2---:R-:W-:Y:S01]  /*1d6e0*/  IMAD.U32 R6, RZ, RZ, UR4 ;  /* 0x00000004ff067e24 */ /* 0x004fe2000f8e00ff */
[----:B------:R-:W-:Y:S01]  /*1d6f0*/  MOV R7, UR5 ;  /* 0x0000000500077c02 */ /* 0x000fe20008000f00 */
[----:B----4-:R-:W-:Y:S01]  /*1d700*/  IMAD.U32 R10, RZ, RZ, UR8 ;  /* 0x00000008ff0a7e24 */ /* 0x010fe2000f8e00ff */
[----:B------:R-:W-:-:S02]  /*1d710*/  MOV R11, UR9 ;  /* 0x00000009000b7c02 */ /* 0x000fc40008000f00 */
[----:B------:R-:W-:-:S07]  /*1d720*/  LEPC R20, `(.L_x_306) ;  /* 0x000000001014794e */ /* 0x000fce0000000000 */
[----:B---3--:R-:W-:Y:S05]  /*1d730*/  CALL.ABS.NOINC R14 ;  /* 0x000000000e007343 */ /* 0x008fea0003c00000 */
.L_x_306:
[C---:B------:R-:W-:Y:S01]  /*1d740*/  FSETP.NEU.AND P0, PT, R17.reuse, -INF , PT ;  /* 0xff8000001100780b */ /* 0x040fe20003f0d000 */
[----:B------:R-:W-:Y:S05]  /*1d750*/  WARPSYNC.ALL ;  /* 0x0000000000007948 */ /* 0x000fea0003800000 */
[----:B------:R-:W-:Y:S01]  /*1d760*/  FSEL R0, R17, RZ, P0 ;  /* 0x000000ff11007208 */ /* 0x000fe20000000000 */
[----:B------:R2:W-:Y:S01]  /*1d770*/  STTM.x32 tmem[UR37], R56 ;  /* 0x00000038000079ed */ /* 0x0005e200082c0025 */
[----:B------:R-:W-:-:S03]  /*1d780*/  UIADD3 UR4, UPT, UPT, UR37, 0x20, URZ ;  /* 0x0000002025047890 */ /* 0x000fc6000fffe0ff */
[----:B------:R-:W-:Y:S01]  /*1d790*/  FMUL R0, R0, -UR36 ;  /* 0x8000002400007c20 */ /* 0x000fe20008400000 */
[----:B------:R-:W-:-:S03]  /*1d7a0*/  USHF.R.U32.HI UR4, URZ, 0x15, UR4 ;  /* 0x00000015ff047899 */ /* 0x000fc60008011604 */
[--C-:B------:R-:W-:Y:S02]  /*1d7b0*/  FFMA2 R88, R88.F32x2.HI_LO, UR36.F32, R0.reuse.F32 ;  /* 0x0000002458587c49 */ /* 0x100fe40009200000 */
[----:B------:R-:W-:Y:S01]  /*1d7c0*/  FFMA2 R90, R90.F32x2.HI_LO, UR36.F32, R0.F32 ;  /* 0x000000245a5a7c49 */ /* 0x000fe20009200000 */
[----:B------:R-:W-:Y:S02]  /*1d7d0*/  MOV R0, UR4 ;  /* 0x0000000400007c02 */ /* 0x000fe40008000f00 */
[----:B------:R-:W-:Y:S02]  /*1d7e0*/  FSETP.GEU.AND P4, PT, R88, -126, PT ;  /* 0xc2fc00005800780b */ /* 0x000fe40003f8e000 */
[----:B------:R-:W-:Y:S02]  /*1d7f0*/  FSETP.GEU.AND P3, PT, R89, -126, PT ;  /* 0xc2fc00005900780b */ /* 0x000fe40003f6e000 */
[----:B------:R-:W-:Y:S02]  /*1d800*/  FSETP.GEU.AND P2, PT, R90, -126, PT ;  /* 0xc2fc00005a00780b */ /* 0x000fe40003f4e000 */
[----:B------:R-:W-:-:S07]  /*1d810*/  FSETP.GEU.AND P1, PT, R91, -126, PT ;  /* 0xc2fc00005b00780b */ /* 0x000fce0003f2e000 */
[----:B------:R-:W-:Y:S02]  /*1d820*/  @!P4 FMUL R88, R88, 0.5 ;  /* 0x3f0000005858c820 */ /* 0x000fe40000400000 */
[----:B------:R-:W-:Y:S02]  /*1d830*/  @!P3 FMUL R89, R89, 0.5 ;  /* 0x3f0000005959b820 */ /* 0x000fe40000400000 */
[----:B------:R-:W-:Y:S02]  /*1d840*/  @!P2 FMUL R90, R90, 0.5 ;  /* 0x3f0000005a5aa820 */ /* 0x000fe40000400000 */
[----:B------:R-:W-:Y:S01]  /*1d850*/  @!P1 FMUL R91, R91, 0.5 ;  /* 0x3f0000005b5b9820 */ /* 0x000fe20000400000 */
[----:B--2---:R-:W2:Y:S01]  /*1d860*/  S2R R60, SR_TID.X ;  /* 0x00000000003c7919 */ /* 0x004ea20000002100 */
[----:B------:R-:W3:Y:S08]  /*1d870*/  MUFU.EX2 R58, R88 ;  /* 0x00000058003a7308 */ /* 0x000ef00000000800 */
[----:B------:R-:W4:Y:S08]  /*1d880*/  MUFU.EX2 R59, R89 ;  /* 0x00000059003b7308 */ /* 0x000f300000000800 */
[----:B------:R-:W5:Y:S01]  /*1d890*/  MUFU.EX2 R56, R90 ;  /* 0x0000005a00387308 */ /* 0x000f620000000800 */
[----:B---3--:R-:W-:-:S07]  /*1d8a0*/  @!P4 FMUL R58, R58, R58 ;  /* 0x0000003a3a3ac220 */ /* 0x008fce0000400000 */
[----:B------:R-:W3:Y:S01]  /*1d8b0*/  MUFU.EX2 R57, R91 ;  /* 0x0000005b00397308 */ /* 0x000ee20000000800 */
[----:B----4-:R-:W-:-:S05]  /*1d8c0*/  @!P3 FMUL R59, R59, R59 ;  /* 0x0000003b3b3bb220 */ /* 0x010fca0000400000 */
[----:B------:R-:W-:Y:S02]  /*1d8d0*/  F2FP.BF16.F32.PACK_AB R54, R59, R58 ;  /* 0x0000003a3b36723e */ /* 0x000fe400000010ff */
[----:B--2---:R-:W-:Y:S01]  /*1d8e0*/  SHF.R.U32.HI R61, RZ, 0x5, R60 ;  /* 0x00000005ff3d7819 */ /* 0x004fe2000001163c */
[----:B-----5:R-:W-:-:S03]  /*1d8f0*/  @!P2 FMUL R56, R56, R56 ;  /* 0x000000383838a220 */ /* 0x020fc60000400000 */
[----:B------:R-:W-:Y:S01]  /*1d900*/  LOP3.LUT P0, RZ, R0, 0x3, R61, 0x48, !PT ;  /* 0x0000000300ff7812 */ /* 0x000fe2000780483d */
[----:B---3--:R-:W-:-:S05]  /*1d910*/  @!P1 FMUL R57, R57, R57 ;  /* 0x0000003939399220 */ /* 0x008fca0000400000 */
[----:B------:R-:W-:-:S07]  /*1d920*/  F2FP.BF16.F32.PACK_AB R55, R57, R56 ;  /* 0x000000383937723e */ /* 0x000fce00000010ff */
[----:B------:R-:W-:Y:S05]  /*1d930*/  @!P0 BRA `(.L_x_307) ;  /* 0x0000000000408947 */ /* 0x000fea0003800000 */
        /* <DEDUP_REMOVED lines=16> */
.L_x_307:
[----:B------:R-:W-:Y:S01]  /*1da40*/  MOV R0, UR46 ;  /* 0x0000002e00007c02 */ /* 0x000fe20008000f00 */
[----:B------:R-:W-:Y:S05]  /*1da50*/  WARPSYNC.ALL ;  /* 0x0000000000007948 */ /* 0x000fea0003800000 */
[----:B------:R-:W-:Y:S01]  /*1da60*/  ISETP.GT.U32.AND P1, PT, R0, 0x1, PT ;  /* 0x000000010000780c */ /* 0x000fe20003f24070 */
[----:B------:R2:W-:Y:S01]  /*1da70*/  STTM.x32 tmem[UR37+0x20], R24 ;  /* 0x00002018000079ed */ /* 0x0005e200082c0025 */
[----:B------:R-:W3:Y:S11]  /*1da80*/  FENCE.VIEW.ASYNC.T ;  /* 0x00000000000073c6 */ /* 0x000ef60000000200 */
[----:B------:R-:W-:Y:S05]  /*1da90*/  @P1 BRA `(.L_x_308) ;  /* 0x0000000000081947 */ /* 0x000fea0003800000 */
[----:B------:R-:W-:Y:S05]  /*1daa0*/  BPT.TRAP 0x1 ;  /* 0x000000040000795c */ /* 0x000fea0000300000 */
[----:B------:R-:W-:Y:S05]  /*1dab0*/  BPT.TRAP 0x1 ;  /* 0x000000040000795c */ /* 0x000fea0000300000 */
.L_x_308:
[----:B------:R-:W4:Y:S01]  /*1dac0*/  S2UR UR6, SR_CgaCtaId ;  /* 0x00000000000679c3 */ /* 0x000f220000008800 */
[----:B------:R-:W-:Y:S01]  /*1dad0*/  UISETP.NE.AND UP0, UPT, UR39, URZ, UPT ;  /* 0x000000ff2700728c */ /* 0x000fe2000bf05270 */
[----:B------:R-:W-:Y:S02]  /*1dae0*/  UMOV UR4, 0x400 ;  /* 0x0000040000047882 */ /* 0x000fe40000000000 */
[----:B----4-:R-:W-:-:S04]  /*1daf0*/  ULEA UR6, UR6, UR4, 0x18 ;  /* 0x0000000406067291 */ /* 0x010fc8000f8ec0ff */
[----:B------:R-:W-:-:S04]  /*1db00*/  UIADD3 UR4, UPT, UPT, UR6, 0x70068, URZ ;  /* 0x0007006806047890 */ /* 0x000fc8000fffe0ff */
[----:B------:R-:W-:-:S04]  /*1db10*/  @UP0 UIADD3 UR4, UPT, UPT, UR6, 0x70058, URZ ;  /* 0x0007005806040890 */ /* 0x000fc8000fffe0ff */
[----:B------:R-:W-:-:S09]  /*1db20*/  UPRMT UR4, UR49, 0x654, UR4 ;  /* 0x0000065431047896 */ /* 0x000fd20008000004 */
[----:B---3--:R-:W-:Y:S01]  /*1db30*/  SYNCS.ARRIVE.TRANS64.RED.A1T0 RZ, [UR4], RZ ;  /* 0x000000ffffff79a7 */ /* 0x008fe20008100404 */
[----:B------:R-:W-:-:S04]  /*1db40*/  USEL UR4, UR41, UR42, UP0 ;  /* 0x0000002a29047287 */ /* 0x000fc80008000000 */
[----:B------:R-:W-:-:S04]  /*1db50*/  ULOP3.LUT UR5, UR4, 0x1, URZ, 0x3c, !UPT ;  /* 0x0000000104057892 */ /* 0x000fc8000f8e3cff */
[----:B------:R-:W-:Y:S02]  /*1db60*/  USEL UR41, UR5, UR41, UP0 ;  /* 0x0000002905297287 */ /* 0x000fe40008000000 */
[----:B------:R-:W-:Y:S02]  /*1db70*/  USEL UR42, UR42, UR5, UP0 ;  /* 0x000000052a2a7287 */ /* 0x000fe40008000000 */
[----:B------:R-:W-:-:S09]  /*1db80*/  UISETP.NE.AND UP0, UPT, UR45, URZ, UPT ;  /* 0x000000ff2d00728c */ /* 0x000fd2000bf05270 */
[----:B------:R-:W-:Y:S05]  /*1db90*/  BRA.U UP0, `(.L_x_309) ;  /* 0x0000000100047547 */ /* 0x000fea000b800000 */
[----:B------:R-:W-:Y:S05]  /*1dba0*/  BPT.TRAP 0x1 ;  /* 0x000000040000795c */ /* 0x000fea0000300000 */
.L_x_309:
[----:B------:R-:W-:Y:S01]  /*1dbb0*/  UISETP.NE.AND UP0, UPT, UR39, URZ, UPT ;  /* 0x000000ff2700728c */ /* 0x000fe2000bf05270 */
[----:B------:R-:W-:Y:S01]  /*1dbc0*/  MOV R0, UR38 ;  /* 0x0000002600007c02 */ /* 0x000fe20008000f00 */
[----:B------:R-:W-:Y:S01]  /*1dbd0*/  UIADD3 UR4, UPT, UPT, UR6, 0x70078, URZ ;  /* 0x0007007806047890 */ /* 0x000fe2000fffe0ff */
[----:B------:R-:W-:Y:S01]  /*1dbe0*/  FADD2 R22, R22.F32x2.HI_LO, RZ.F32 ;  /* 0x000000ff1616724b */ /* 0x000fe20000200000 */
[----:B------:R-:W-:Y:S01]  /*1dbf0*/  FSETP.NEU.AND P0, PT, R17, -INF , PT ;  /* 0xff8000001100780b */ /* 0x000fe20003f0d000 */
[----:B------:R-:W-:Y:S01]  /*1dc00*/  FADD2 R124, R124.F32x2.HI_LO, RZ.F32 ;  /* 0x000000ff7c7c724b */ /* 0x000fe20000200000 */
[----:B------:R-:W-:Y:S01]  /*1dc10*/  SHF.L.U32 R0, R0, 0x1f, RZ ;  /* 0x0000001f00007819 */ /* 0x000fe200000006ff */
[----:B------:R-:W-:Y:S01]  /*1dc20*/  FADD2 R22, R22.F32x2.HI_LO, R130.F32x2.HI_LO ;  /* 0x000000821616724b */ /* 0x000fe20000000000 */
[----:B-1----:R-:W-:Y:S01]  /*1dc30*/  FSEL R3, R17, RZ, P0 ;  /* 0x000000ff11037208 */ /* 0x002fe20000000000 */
[----:B------:R-:W-:Y:S02]  /*1dc40*/  FADD2 R126, R126.F32x2.HI_LO, RZ.F32 ;  /* 0x000000ff7e7e724b */ /* 0x000fe40000200000 */
[----:B------:R-:W-:Y:S01]  /*1dc50*/  @!UP0 UIADD3 UR4, UPT, UPT, UR6, 0x70088, URZ ;  /* 0x0007008806048890 */ /* 0x000fe2000fffe0ff */
[----:B------:R-:W-:Y:S01]  /*1dc60*/  FADD2 R124, R124.F32x2.HI_LO, R132.F32x2.HI_LO ;  /* 0x000000847c7c724b */ /* 0x000fe20000000000 */
[----:B------:R-:W-:Y:S01]  /*1dc70*/  FSETP.NEU.AND P0, PT, R156, R3, PT ;  /* 0x000000039c00720b */ /* 0x000fe20003f0d000 */
[----:B------:R-:W-:-:S02]  /*1dc80*/  FADD2 R126, R126.F32x2.HI_LO, R134.F32x2.HI_LO ;  /* 0x000000867e7e724b */ /* 0x000fc40000000000 */
[----:B------:R-:W-:Y:S02]  /*1dc90*/  FADD2 R22, R22.F32x2.HI_LO, R138.F32x2.HI_LO ;  /* 0x0000008a1616724b */ /* 0x000fe40000000000 */
[----:B------:R-:W-:Y:S02]  /*1dca0*/  FADD2 R124, R124.F32x2.HI_LO, R140.F32x2.HI_LO ;  /* 0x0000008c7c7c724b */ /* 0x000fe40000000000 */
[----:B------:R-:W1:Y:S01]  /*1dcb0*/  SYNCS.PHASECHK.TRANS64.TRYWAIT P2, [UR4], R0 ;  /* 0x00000000ff0075a7 */ /* 0x000e620008041104 */
[----:B------:R-:W-:Y:S02]  /*1dcc0*/  FADD2 R126, R126.F32x2.HI_LO, R142.F32x2.HI_LO ;  /* 0x0000008e7e7e724b */ /* 0x000fe40000000000 */
[----:B------:R-:W-:Y:S02]  /*1dcd0*/  FADD2 R22, R22.F32x2.HI_LO, R146.F32x2.HI_LO ;  /* 0x000000921616724b */ /* 0x000fe40000000000 */
[----:B------:R-:W-:Y:S02]  /*1dce0*/  FADD2 R124, R124.F32x2.HI_LO, R148.F32x2.HI_LO ;  /* 0x000000947c7c724b */ /* 0x000fe40000000000 */
[----:B------:R-:W-:-:S02]  /*1dcf0*/  FADD2 R126, R126.F32x2.HI_LO, R92.F32x2.HI_LO ;  /* 0x0000005c7e7e724b */ /* 0x000fc40000000000 */
[----:B------:R-:W-:Y:S02]  /*1dd00*/  FADD2 R22, R22.F32x2.HI_LO, R96.F32x2.HI_LO ;  /* 0x000000601616724b */ /* 0x000fe40000000000 */
[----:B------:R-:W-:Y:S02]  /*1dd10*/  FADD2 R124, R124.F32x2.HI_LO, R98.F32x2.HI_LO ;  /* 0x000000627c7c724b */ /* 0x000fe40000000000 */
[----:B------:R-:W-:Y:S02]  /*1dd20*/  FADD2 R126, R126.F32x2.HI_LO, R100.F32x2.HI_LO ;  /* 0x000000647e7e724b */ /* 0x000fe40000000000 */
[----:B------:R-:W-:Y:S01]  /*1dd30*/  FADD2 R22, R22.F32x2.HI_LO, R104.F32x2.HI_LO ;  /* 0x000000681616724b */ /* 0x000fe20000000000 */
[----:B-1----:R-:W-:Y:S06]  /*1dd40*/  @!P2 BRA `(.L_x_310) ;  /* 0x00000070006ca947 */ /* 0x002fec0003800000 */
.L_x_449:
[----:B------:R-:W-:Y:S01]  /*1dd50*/  BSSY.RECONVERGENT B0, `(.L_x_311) ;  /* 0x000000a000007945 */ /* 0x000fe20003800200 */
[----:B-1----:R-:W-:-:S03]  /*1dd60*/  MOV R0, 0x3f000000 ;  /* 0x3f00000000007802 */ /* 0x002fc60000000f00 */
[----:B------:R-:W-:Y:S05]  /*1dd70*/  @!P0 BRA `(.L_x_312) ;  /* 0x00000000001c8947 */ /* 0x000fea0003800000 */
[----:B------:R-:W-:-:S04]  /*1dd80*/  FADD R0, -R3, R156 ;  /* 0x0000009c03007221 */ /* 0x000fc80000000100 */
[----:B------:R-:W-:-:S05]  /*1dd90*/  FMUL R0, R0, UR36 ;  /* 0x0000002400007c20 */ /* 0x000fca0008400000 */
[----:B------:R-:W-:-:S13]  /*1dda0*/  FSETP.GEU.AND P0, PT, R0, -126, PT ;  /* 0xc2fc00000000780b */ /* 0x000fda0003f0e000 */
[----:B------:R-:W-:-:S06]  /*1ddb0*/  @!P0 FMUL R0, R0, 0.5 ;  /* 0x3f00000000008820 */ /* 0x000fcc0000400000 */
[----:B------:R-:W1:Y:S02]  /*1ddc0*/  MUFU.EX2 R0, R0 ;  /* 0x0000000000007308 */ /* 0x000e640000000800 */
[----:B-1----:R-:W-:-:S04]  /*1ddd0*/  @!P0 FMUL R0, R0, R0 ;  /* 0x0000000000008220 */ /* 0x002fc80000400000 */
[----:B------:R-:W-:Y:S02]  /*1dde0*/  FMUL R0, R0, 0.5 ;  /* 0x3f00000000007820 */ /* 0x000fe40000400000 */
.L_x_312:
[----:B------:R-:W-:Y:S05]  /*1ddf0*/  BSYNC.RECONVERGENT B0 ;  /* 0x0000000000007941 */ /* 0x000fea0003800200 */
.L_x_311:
[----:B--2---:R-:W2:Y:S04]  /*1de00*/  LDL.LU.64 R32, [R1+0x10] ;  /* 0x0000100001207983 */ /* 0x004ea80000300a00 */
[----:B------:R-:W3:Y:S04]  /*1de10*/  LDL.LU.64 R30, [R1+0x18] ;  /* 0x00001800011e7983 */ /* 0x000ee80000300a00 */
[----:B------:R-:W4:Y:S04]  /*1de20*/  LDL.LU.64 R28, [R1+0x28] ;  /* 0x00002800011c7983 */ /* 0x000f280000300a00 */
[----:B------:R-:W5:Y:S04]  /*1de30*/  LDL.LU.64 R26, [R1+0x30] ;  /* 0x00003000011a7983 */ /* 0x000f680000300a00 */
[----:B------:R-:W5:Y:S04]  /*1de40*/  LDL.LU.64 R24, [R1+0x38] ;  /* 0x0000380001187983 */ /* 0x000f680000300a00 */
[----:B------:R-:W5:Y:S04]  /*1de50*/  LDL.LU.64 R12, [R1+0x20] ;  /* 0x00002000010c7983 */ /* 0x000f680000300a00 */
[----:B------:R-:W5:Y:S04]  /*1de60*/  LDL.LU.64 R20, [R1+0x48] ;  /* 0x0000480001147983 */ /* 0x000f680000300a00 */
[----:B------:R-:W5:Y:S04]  /*1de70*/  LDL.LU.64 R14, [R1+0x50] ;  /* 0x00005000010e7983 */ /* 0x000f680000300a00 */
[----:B------:R-:W5:Y:S04]  /*1de80*/  LDL.LU.64 R10, [R1+0x58] ;  /* 0x00005800010a7983 */ /* 0x000f680000300a00 */
[----:B------:R-:W5:Y:S04]  /*1de90*/  LDL.LU.64 R6, [R1+0x40] ;  /* 0x0000400001067983 */ /* 0x000f680000300a00 */
[----:B------:R-:W5:Y:S04]  /*1dea0*/  LDL.LU.64 R8, [R1+0x60] ;  /* 0x0000600001087983 */ /* 0x000f680000300a00 */
[----:B------:R-:W5:Y:S01]  /*1deb0*/  LDL.LU.64 R4, [R1+0x68] ;  /* 0x0000680001047983 */ /* 0x000f620000300a00 */
[----:B------:R-:W-:-:S04]  /*1dec0*/  FMUL R16, R0, R16 ;  /* 0x0000001000107220 */ /* 0x000fc80000400000 */
[----:B------:R-:W-:-:S04]  /*1ded0*/  FADD2 R18, R16.F32, R18.F32x2.HI_LO ;  /* 0x000000121012724b */ /* 0x000fc80000040000 */
[----:B------:R-:W-:-:S04]  /*1dee0*/  FADD2 R18, R18.F32x2.HI_LO, R128.F32x2.HI_LO ;  /* 0x000000801212724b */ /* 0x000fc80000000000 */
[----:B------:R-:W-:-:S04]  /*1def0*/  FADD2 R18, R18.F32x2.HI_LO, R136.F32x2.HI_LO ;  /* 0x000000881212724b */ /* 0x000fc80000000000 */
[----:B------:R-:W-:-:S04]  /*1df00*/  FADD2 R18, R18.F32x2.HI_LO, R144.F32x2.HI_LO ;  /* 0x000000901212724b */ /* 0x000fc80000000000 */
[----:B------:R-:W-:Y:S02]  /*1df10*/  FADD2 R18, R18.F32x2.HI_LO, R94.F32x2.HI_LO ;  /* 0x0000005e1212724b */ /* 0x000fe40000000000 */
[----:B------:R-:W-:Y:S02]  /*1df20*/  FADD2 R124, R124.F32x2.HI_LO, R106.F32x2.HI_LO ;  /* 0x0000006a7c7c724b */ /* 0x000fe40000000000 */
[----:B------:R-:W-:Y:S02]  /*1df30*/  FADD2 R126, R126.F32x2.HI_LO, R108.F32x2.HI_LO ;  /* 0x0000006c7e7e724b */ /* 0x000fe40000000000 */
[----:B------:R-:W-:Y:S02]  /*1df40*/  FADD2 R18, R18.F32x2.HI_LO, R102.F32x2.HI_LO ;  /* 0x000000661212724b */ /* 0x000fe40000000000 */
[----:B------:R-:W-:Y:S02]  /*1df50*/  FADD2 R22, R22.F32x2.HI_LO, R112.F32x2.HI_LO ;  /* 0x000000701616724b */ /* 0x000fe40000000000 */
[----:B------:R-:W-:-:S02]  /*1df60*/  FADD2 R124, R124.F32x2.HI_LO, R114.F32x2.HI_LO ;  /* 0x000000727c7c724b */ /* 0x000fc40000000000 */
        /* <DEDUP_REMOVED lines=23> */
[----:B------:R-:W-:Y:S01]  /*1e0e0*/  FADD2 R18, R18.F32x2.HI_LO, R186.F32x2.HI_LO ;  /* 0x000000ba1212724b */ /* 0x000fe20000000000 */
[----:B------:R-:W-:Y:S01]  /*1e0f0*/  UISETP.NE.AND UP0, UPT, UR40, URZ, UPT ;  /* 0x000000ff2800728c */ /* 0x000fe2000bf05270 */
[----:B--2---:R-:W-:-:S02]  /*1e100*/  FADD2 R124, R124.F32x2.HI_LO, R32.F32x2.HI_LO ;  /* 0x000000207c7c724b */ /* 0x004fc40000000000 */
[----:B---3--:R-:W-:Y:S02]  /*1e110*/  FADD2 R126, R126.F32x2.HI_LO, R30.F32x2.HI_LO ;  /* 0x0000001e7e7e724b */ /* 0x008fe40000000000 */
[----:B----4-:R-:W-:Y:S02]  /*1e120*/  FADD2 R22, R22.F32x2.HI_LO, R28.F32x2.HI_LO ;  /* 0x0000001c1616724b */ /* 0x010fe40000000000 */
[----:B-----5:R-:W-:Y:S02]  /*1e130*/  FADD2 R124, R124.F32x2.HI_LO, R26.F32x2.HI_LO ;  /* 0x0000001a7c7c724b */ /* 0x020fe40000000000 */
        /* <DEDUP_REMOVED lines=11> */
[----:B------:R-:W-:-:S04]  /*1e1f0*/  FADD2 R18, R18.F32x2.HI_LO, R22.F32x2.HI_LO ;  /* 0x000000161212724b */ /* 0x000fc80000000000 */
[----:B------:R-:W-:-:S04]  /*1e200*/  FADD2 R18, R18.F32x2.HI_LO, R124.F32x2.HI_LO ;  /* 0x0000007c1212724b */ /* 0x000fc80000000000 */
[----:B------:R-:W-:Y:S01]  /*1e210*/  FADD R16, R18, R19 ;  /* 0x0000001312107221 */ /* 0x000fe20000000000 */
[----:B------:R-:W-:Y:S06]  /*1e220*/  BRA.U UP0, `(.L_x_313) ;  /* 0x0000000100907547 */ /* 0x000fec000b800000 */
[----:B------:R-:W-:Y:S05]  /*1e230*/  @P1 BRA `(.L_x_314) ;  /* 0x0000000000041947 */ /* 0x000fea0003800000 */
[----:B------:R-:W-:Y:S05]  /*1e240*/  BPT.TRAP 0x1 ;  /* 0x000000040000795c */ /* 0x000fea0000300000 */
.L_x_314:
[----:B------:R-:W-:Y:S01]  /*1e250*/  UISETP.NE.AND UP0, UPT, UR39, URZ, UPT ;  /* 0x000000ff2700728c */ /* 0x000fe2000bf05270 */
[----:B------:R-:W-:Y:S01]  /*1e260*/  IMAD.U32 R0, RZ, RZ, UR5 ;  /* 0x00000005ff007e24 */ /* 0x000fe2000f8e00ff */
[----:B------:R-:W-:Y:S01]  /*1e270*/  UIADD3 UR4, UPT, UPT, UR6, 0x70060, URZ ;  /* 0x0007006006047890 */ /* 0x000fe2000fffe0ff */
[----:B------:R-:W-:Y:S01]  /*1e280*/  IMAD.U32 R18, R60, 0x10000, RZ ;  /* 0x000100003c127824 */ /* 0x000fe200078e00ff */
[----:B------:R-:W-:Y:S01]  /*1e290*/  USEL UR5, URZ, 0x80, UP0 ;  /* 0x00000080ff057887 */ /* 0x000fe20008000000 */
[----:B------:R-:W-:Y:S02]  /*1e2a0*/  LOP3.LUT R61, R61, 0x3, RZ, 0xc0, !PT ;  /* 0x000000033d3d7812 */ /* 0x000fe400078ec0ff */
[----:B------:R-:W-:Y:S02]  /*1e2b0*/  SHF.L.U32 R0, R0, 0x1f, RZ ;  /* 0x0000001f00007819 */ /* 0x000fe400000006ff */
[----:B------:R-:W-:Y:S02]  /*1e2c0*/  LOP3.LUT R18, R18, 0x600000, RZ, 0xc0, !PT ;  /* 0x0060000012127812 */ /* 0x000fe400078ec0ff */
[----:B------:R-:W-:-:S02]  /*1e2d0*/  @UP0 UIADD3 UR4, UPT, UPT, UR6, 0x70050, URZ ;  /* 0x0007005006040890 */ /* 0x000fc4000fffe0ff */
[----:B------:R-:W-:Y:S02]  /*1e2e0*/  SHF.R.U32.HI R3, RZ, 0x15, R18 ;  /* 0x00000015ff037819 */ /* 0x000fe40000011612 */
[----:B------:R-:W-:Y:S02]  /*1e2f0*/  LOP3.LUT R18, R18, UR5, RZ, 0xfc, !PT ;  /* 0x0000000512127c12 */ /* 0x000fe4000f8efcff */
[----:B------:R-:W-:-:S03]  /*1e300*/  ISETP.NE.AND P0, PT, R61, R3, PT ;  /* 0x000000033d00720c */ /* 0x000fc60003f05270 */
[----:B------:R-:W1:Y:S02]  /*1e310*/  SYNCS.PHASECHK.TRANS64.TRYWAIT P1, [UR4], R0 ;  /* 0x00000000ff0075a7 */ /* 0x000e640008021104 */
[----:B-1----:R-:W-:Y:S08]  /*1e320*/  @!P1 BRA `(.L_x_315) ;  /* 0x0000006c000c9947 */ /* 0x002ff00003800000 */
.L_x_451:
[----:B------:R-:W-:Y:S05]  /*1e330*/  @!P0 BRA `(.L_x_316) ;  /* 0x0000000000408947 */ /* 0x000fea0003800000 */
        /* <DEDUP_REMOVED lines=16> */
.L_x_316:
[----:B------:R-:W-:Y:S05]  /*1e440*/  WARPSYNC.ALL ;  /* 0x0000000000007948 */ /* 0x000fea0003800000 */
[----:B------:R-:W-:-:S13]  /*1e450*/  R2UR UR4, R18 ;  /* 0x00000000120472ca */ /* 0x000fda00000e0000 */
[----:B------:R2:W-:Y:S02]  /*1e460*/  STTM.x2 tmem[UR4], R16 ;  /* 0x00000010000079ed */ /* 0x0005e400080c0004 */
.L_x_313:
[----:B------:R-:W-:Y:S01]  /*1e470*/  UIADD3 UR4, UPT, UPT, UR40, 0x1, URZ ;  /* 0x0000000128047890 */ /* 0x000fe2000fffe0ff */
[----:B------:R-:W-:Y:S01]  /*1e480*/  MOV R156, R17 ;  /* 0x00000011009c7202 */ /* 0x000fe20000000f00 */
[----:B------:R-:W-:Y:S02]  /*1e490*/  UIADD3 UR5, UPT, UPT, UR40, -0x1, URZ ;  /* 0xffffffff28057890 */ /* 0x000fe4000fffe0ff */
[----:B------:R-:W-:-:S05]  /*1e4a0*/  UISETP.GT.AND UP0, UPT, UR4, 0x1, UPT ;  /* 0x000000010400788c */ /* 0x000fca000bf04270 */
[----:B------:R-:W-:-:S04]  /*1e4b0*/  UMOV UR40, UR5 ;  /* 0x0000000500287c82 */ /* 0x000fc80008000000 */
[----:B------:R-:W-:Y:S05]  /*1e4c0*/  BRA.U UP0, `(.L_x_317) ;  /* 0xffffffb900b07547 */ /* 0x000fea000b83ffff */
.L_x_296:
[----:B------:R-:W-:-:S09]  /*1e4d0*/  UISETP.NE.AND UP0, UPT, UR45, URZ, UPT ;  /* 0x000000ff2d00728c */ /* 0x000fd2000bf05270 */
[----:B------:R-:W-:Y:S05]  /*1e4e0*/  BRA.U UP0, `(.L_x_318) ;  /* 0x0000000100047547 */ /* 0x000fea000b800000 */
[----:B------:R-:W-:Y:S05]  /*1e4f0*/  BPT.TRAP 0x1 ;  /* 0x000000040000795c */ /* 0x000fea0000300000 */
.L_x_318:
[----:B------:R-:W3:Y:S01]  /*1e500*/  S2UR UR5, SR_CgaCtaId ;  /* 0x00000000000579c3 */ /* 0x000ee20000008800 */
[----:B------:R-:W-:Y:S01]  /*1e510*/  UISETP.NE.AND UP1, UPT, UR39, URZ, UPT ;  /* 0x000000ff2700728c */ /* 0x000fe2000bf25270 */
[----:B------:R-:W-:-:S03]  /*1e520*/  UMOV UR4, 0x400 ;  /* 0x0000040000047882 */ /* 0x000fc60000000000 */
[----:B------:R-:W-:-:S04]  /*1e530*/  USEL UR6, UR43, UR44, UP1 ;  /* 0x0000002c2b067287 */ /* 0x000fc80008800000 */
[----:B------:R-:W-:Y:S02]  /*1e540*/  ULOP3.LUT UR6, UR6, 0x1, URZ, 0x3c, !UPT ;  /* 0x0000000106067892 */ /* 0x000fe4000f8e3cff */
[----:B---3--:R-:W-:-:S04]  /*1e550*/  ULEA UR5, UR5, UR4, 0x18 ;  /* 0x0000000405057291 */ /* 0x008fc8000f8ec0ff */
[----:B------:R-:W-:Y:S02]  /*1e560*/  UIADD3 UR4, UPT, UPT, UR5, 0x70080, URZ ;  /* 0x0007008005047890 */ /* 0x000fe4000fffe0ff */
[----:B------:R-:W-:-:S09]  /*1e570*/  @UP1 UIADD3 UR4, UPT, UPT, UR5, 0x70070, URZ ;  /* 0x0007007005041890 */ /* 0x000fd2000fffe0ff */
[----:B------:R-:W-:Y:S01]  /*1e580*/  SYNCS.ARRIVE.TRANS64.A1T0 RZ, [UR4], RZ ;  /* 0x000000ffffff79a7 */ /* 0x000fe20008100004 */
[----:B------:R-:W-:Y:S05]  /*1e590*/  BRA.U UP0, `(.L_x_319) ;  /* 0x0000000100047547 */ /* 0x000fea000b800000 */
[----:B------:R-:W-:Y:S05]  /*1e5a0*/  BPT.TRAP 0x1 ;  /* 0x000000040000795c */ /* 0x000fea0000300000 */
.L_x_319:
[----:B------:R-:W-:Y:S01]  /*1e5b0*/  UISETP.NE.AND UP0, UPT, UR39, URZ, UPT ;  /* 0x000000ff2700728c */ /* 0x000fe2000bf05270 */
[----:B-1----:R-:W-:Y:S01]  /*1e5c0*/  MOV R3, UR6 ;  /* 0x0000000600037c02 */ /* 0x002fe20008000f00 */
[----:B------:R-:W-:-:S03]  /*1e5d0*/  UIADD3 UR4, UPT, UPT, UR5, 0x70078, URZ ;  /* 0x0007007805047890 */ /* 0x000fc6000fffe0ff */
[----:B------:R-:W-:-:S06]  /*1e5e0*/  SHF.L.U32 R3, R3, 0x1f, RZ ;  /* 0x0000001f03037819 */ /* 0x000fcc00000006ff */
[----:B------:R-:W-:Y:S02]  /*1e5f0*/  @!UP0 UIADD3 UR4, UPT, UPT, UR5, 0x70088, URZ ;  /* 0x0007008805048890 */ /* 0x000fe4000fffe0ff */
[----:B------:R-:W-:-:S07]  /*1e600*/  UISETP.GT.U32.AND UP0, UPT, UR46, 0x1, UPT ;  /* 0x000000012e00788c */ /* 0x000fce000bf04070 */
[----:B------:R-:W1:Y:S02]  /*1e610*/  SYNCS.PHASECHK.TRANS64.TRYWAIT P0, [UR4], R3 ;  /* 0x00000003ff0075a7 */ /* 0x000e640008001104 */
[----:B-1----:R-:W-:Y:S05]  /*1e620*/  @!P0 BRA `(.L_x_320) ;  /* 0x0000006800648947 */ /* 0x002fea0003800000 */
.L_x_453:
[----:B------:R-:W-:Y:S05]  /*1e630*/  BRA.U UP0, `(.L_x_321) ;  /* 0x0000000100087547 */ /* 0x000fea000b800000 */
[----:B------:R-:W-:Y:S05]  /*1e640*/  BPT.TRAP 0x1 ;  /* 0x000000040000795c */ /* 0x000fea0000300000 */
[----:B------:R-:W-:Y:S05]  /*1e650*/  BPT.TRAP 0x1 ;  /* 0x000000040000795c */ /* 0x000fea0000300000 */
.L_x_321:
[----:B------:R-:W-:Y:S02]  /*1e660*/  UISETP.NE.AND UP0, UPT, UR39, URZ, UPT ;  /* 0x000000ff2700728c */ /* 0x000fe4000bf05270 */
[----:B------:R-:W-:Y:S02]  /*1e670*/  UIADD3 UR4, UPT, UPT, UR5, 0x70068, URZ ;  /* 0x0007006805047890 */ /* 0x000fe4000fffe0ff */
[----:B------:R-:W-:Y:S02]  /*1e680*/  USEL UR44, UR44, UR6, UP0 ;  /* 0x000000062c2c7287 */ /* 0x000fe40008000000 */
[----:B------:R-:W-:-:S05]  /*1e690*/  USEL UR43, UR6, UR43, UP0 ;  /* 0x0000002b062b7287 */ /* 0x000fca0008000000 */
[----:B------:R-:W-:-:S04]  /*1e6a0*/  @UP0 UIADD3 UR4, UPT, UPT, UR5, 0x70058, URZ ;  /* 0x0007005805040890 */ /* 0x000fc8000fffe0ff */
[----:B------:R-:W-:-:S09]  /*1e6b0*/  UPRMT UR4, UR49, 0x654, UR4 ;  /* 0x0000065431047896 */ /* 0x000fd20008000004 */
[----:B------:R-:W-:Y:S01]  /*1e6c0*/  SYNCS.ARRIVE.TRANS64.RED.A1T0 RZ, [UR4], RZ ;  /* 0x000000ffffff79a7 */ /* 0x000fe20008100404 */
[----:B------:R-:W-:-:S04]  /*1e6d0*/  USEL UR4, UR41, UR42, UP0 ;  /* 0x0000002a29047287 */ /* 0x000fc80008000000 */
[----:B------:R-:W-:-:S04]  /*1e6e0*/  ULOP3.LUT UR4, UR4, 0x1, URZ, 0x3c, !UPT ;  /* 0x0000000104047892 */ /* 0x000fc8000f8e3cff */
[----:B------:R-:W-:Y:S02]  /*1e6f0*/  USEL UR41, UR4, UR41, UP0 ;  /* 0x0000002904297287 */ /* 0x000fe40008000000 */
[----:B------:R-:W-:-:S12]  /*1e700*/  USEL UR42, UR42, UR4, UP0 ;  /* 0x000000042a2a7287 */ /* 0x000fd80008000000 */
.L_x_293:
[----:B------:R-:W3:Y:S01]  /*1e710*/  LDCU UR4, c[0x0][0x370] ;  /* 0x00006e00ff0477ac */ /* 0x000ee20008000800 */
[----:B------:R-:W4:Y:S01]  /*1e720*/  LDCU UR5, c[0x0][0x900] ;  /* 0x00012000ff0577ac */ /* 0x000f220008000800 */
[----:B---3--:R-:W-:-:S04]  /*1e730*/  UIADD3 UR54, UPT, UPT, UR4, UR54, URZ ;  /* 0x0000003604367290 */ /* 0x008fc8000fffe0ff */
[----:B----4-:R-:W-:-:S09]  /*1e740*/  UISETP.GE.AND UP0, UPT, UR54, UR5, UPT ;  /* 0x000000053600728c */ /* 0x010fd2000bf06270 */
[----:B------:R-:W-:Y:S05]  /*1e750*/  BRA.U !UP0, `(.L_x_322) ;  /* 0xffffffb508787547 */ /* 0x000fea000b83ffff */
[----:B------:R-:W-:Y:S05]  /*1e760*/  EXIT ;  /* 0x000000000000794d */ /* 0x000fea0003800000 */
.L_x_26:
[----:B------:R-:W-:-:S05]  /*1e770*/  IMAD.MOV.U32 R0, RZ, RZ, -0x4 ;  /* 0xfffffffcff007424 */ /* 0x000fca00078e00ff */
[----:B------:R-:W-:-:S05]  /*1e780*/  VIADDMNMX.U32 R2, R2, R0, 0x2, PT ;  /* 0x0000000202027446 */ /* 0x000fca0003800000 */
[----:B------:R-:W-:-:S06]  /*1e790*/  IMAD.SHL.U32 R2, R2, 0x4, RZ ;  /* 0x0000000402027824 */ /* 0x000fcc00078e00ff */
[----:B------:R-:W1:Y:S02]  /*1e7a0*/  LDC R2, c[0x2][R2] ;  /* 0x0080000002027b82 */ /* 0x000e640000000800 */
[----:B-1----:R-:W-:-:S04]  /*1e7b0*/  SHF.R.S32.HI R3, RZ, 0x1f, R2 ;  /* 0x0000001fff037819 */ /* 0x002fc80000011402 */
.L_x_490:
[----:B------:R-:W-:Y:S05]  /*1e7c0*/  BRX R2 -0x1e7d0                                                                                                                                                                                                                                                                                                                                                                                                                                                                                                                                                                              (*"BRANCH_TARGETS .L_x_491,.L_x_492,.L_x_493"*) ;  /* 0xfffffe18020c7949 */ /* 0x000fea000383ffff */
.L_x_493:
[----:B------:R-:W-:-:S08]  /*1e7d0*/  NOP ;  /* 0x0000000000007918 */ /* 0x000fd00000000000 */
[----:B------:R-:W-:-:S00]  /*1e7e0*/  USETMAXREG.DEALLOC.CTAPOOL 0x18 ;  /* 0x00000018000079c8 */ /* 0x000fc000080e0500 */
[----:B------:R-:W-:Y:S05]  /*1e7f0*/  EXIT ;  /* 0x000000000000794d */ /* 0x000fea0003800000 */
.L_x_491:
[----:B------:R-:W-:-:S08]  /*1e800*/  NOP ;  /* 0x0000000000007918 */ /* 0x000fd00000000000 */
[----:B------:R-:W1:-:S00]  /*1e810*/  USETMAXREG.DEALLOC.CTAPOOL 0x20 ;  /* 0x00000020000079c8 */ /* 0x000e4000080e0500 */
[----:B-1----:R-:W1:Y:S02]  /*1e820*/  LDC R0, c[0x0][0x900] ;  /* 0x00024000ff007b82 */ /* 0x002e640000000800 */
[----:B-1----:R-:W-:-:S13]  /*1e830*/  ISETP.LE.AND P1, PT, R0, UR54, PT ;  /* 0x0000003600007c0c */ /* 0x002fda000bf23270 */
[----:B------:R-:W-:Y:S05]  /*1e840*/  @P1 EXIT ;  /* 0x000000000000194d */ /* 0x000fea0003800000 */
[----:B------:R-:W-:Y:S01]  /*1e850*/  HFMA2 R4, -RZ, RZ, 0, 5.9604644775390625e-08 ;  /* 0x00000001ff047431 */ /* 0x000fe200000001ff */
[----:B------:R-:W-:Y:S01]  /*1e860*/  PLOP3.LUT P5, PT, P5, P6, PT, 0xf8, 0x8f ;  /* 0x00000000008f781c */ /* 0x000fe20002fadf70 */
[----:B------:R-:W1:Y:S01]  /*1e870*/  LDCU.64 UR48, c[0x0][0x348] ;  /* 0x00006900ff3077ac */ /* 0x000e620008000a00 */
[----:B------:R-:W-:Y:S01]  /*1e880*/  UPLOP3.LUT UP1, UPT, UP2, UP3, UPT, 0xf8, 0x8f ;  /* 0x00000000008f789c */ /* 0x000fe20001727f70 */
[----:B------:R-:W-:Y:S01]  /*1e890*/  UMOV UR23, 0x1 ;  /* 0x0000000100177882 */ /* 0x000fe20000000000 */
[----:B------:R-:W-:-:S09]  /*1e8a0*/  UMOV UR15, URZ ;  /* 0x000000ff000f7c82 */ /* 0x000fd20008000000 */
.L_x_380:
[----:B--2---:R-:W2:Y:S01]  /*1e8b0*/  LDCU.64 UR6, c[0x0][0x908] ;  /* 0x00012100ff0677ac */ /* 0x004ea20008000a00 */
[----:B------:R-:W3:Y:S01]  /*1e8c0*/  LDCU UR10, c[0x0][0x904] ;  /* 0x00012080ff0a77ac */ /* 0x000ee20008000800 */
[----:B------:R-:W4:Y:S01]  /*1e8d0*/  LDCU.64 UR8, c[0x0][0x920] ;  /* 0x00012400ff0877ac */ /* 0x000f220008000a00 */
[----:B------:R-:W5:Y:S01]  /*1e8e0*/  LDCU UR12, c[0x0][0x91c] ;  /* 0x00012380ff0c77ac */ /* 0x000f620008000800 */
[----:B-1----:R-:W1:Y:S01]  /*1e8f0*/  LDCU.64 UR30, c[0x0][0x380] ;  /* 0x00007000ff1e77ac */ /* 0x002e620008000a00 */
[----:B--2---:R-:W-:Y:S02]  /*1e900*/  UIMAD.WIDE.U32 UR4, UR54, UR6, URZ ;  /* 0x00000006360472a5 */ /* 0x004fe4000f8e00ff */
[----:B---3--:R-:W-:-:S05]  /*1e910*/  UISETP.NE.AND UP2, UPT, UR10, 0x1, UPT ;  /* 0x000000010a00788c */ /* 0x008fca000bf45270 */
[----:B------:R-:W-:Y:S02]  /*1e920*/  UMOV UR4, UR5 ;  /* 0x0000000500047c82 */ /* 0x000fe40008000000 */
[----:B------:R-:W-:-:S04]  /*1e930*/  USHF.R.U32.HI UR4, URZ, UR7, UR4 ;  /* 0x00000007ff047299 */ /* 0x000fc80008011604 */
[----:B------:R-:W-:Y:S02]  /*1e940*/  USEL UR14, UR54, UR4, !UP2 ;  /* 0x00000004360e7287 */ /* 0x000fe4000d000000 */
[----:B-----5:R-:W-:Y:S02]  /*1e950*/  UISETP.NE.AND UP2, UPT, UR12, 0x1, UPT ;  /* 0x000000010c00788c */ /* 0x020fe4000bf45270 */
[----:B----4-:R-:W-:-:S07]  /*1e960*/  UIMAD.WIDE.U32 UR4, UR14, UR8, URZ ;  /* 0x000000080e0472a5 */ /* 0x010fce000f8e00ff */
[----:B------:R-:W-:Y:S02]  /*1e970*/  UMOV UR4, UR5 ;  /* 0x0000000500047c82 */ /* 0x000fe40008000000 */
[----:B------:R-:W-:Y:S02]  /*1e980*/  USHF.R.U32.HI UR5, URZ, UR9, UR4 ;  /* 0x00000009ff057299 */ /* 0x000fe40008011604 */
[----:B------:R-:W-:Y:S02]  /*1e990*/  UIADD3 UR4, UPT, UPT, -UR14, URZ, URZ ;  /* 0x000000ff0e047290 */ /* 0x000fe4000fffe1ff */
[----:B------:R-:W-:Y:S02]  /*1e9a0*/  USEL UR6, UR14, UR5, !UP2 ;  /* 0x000000050e067287 */ /* 0x000fe4000d000000 */
[----:B------:R-:W-:Y:S02]  /*1e9b0*/  UIMAD UR4, UR10, UR4, UR54 ;  /* 0x000000040a0472a4 */ /* 0x000fe4000f8e0236 */
[----:B-1----:R-:W-:-:S02]  /*1e9c0*/  UISETP.NE.AND UP2, UPT, UR31, URZ, UPT ;  /* 0x000000ff1f00728c */ /* 0x002fc4000bf45270 */
[----:B------:R-:W-:Y:S02]  /*1e9d0*/  USHF.L.U32 UR11, UR4, 0x8, URZ ;  /* 0x00000008040b7899 */ /* 0x000fe400080006ff */
[----:B------:R-:W-:Y:S02]  /*1e9e0*/  UIADD3 UR5, UPT, UPT, -UR6, URZ, URZ ;  /* 0x000000ff06057290 */ /* 0x000fe4000fffe1ff */
[----:B------:R-:W-:Y:S02]  /*1e9f0*/  UISETP.GE.OR UP2, UPT, UR11, UR30, !UP2 ;  /* 0x0000001e0b00728c */ /* 0x000fe4000d746670 */
[----:B------:R-:W-:-:S07]  /*1ea00*/  UIMAD UR14, UR12, UR5, UR14 ;  /* 0x000000050c0e72a4 */ /* 0x000fce000f8e020e */
[----:B------:R-:W-:Y:S05]  /*1ea10*/  BRA.U UP2, `(.L_x_323) ;  /* 0x0000002502507547 */ /* 0x000fea000b800000 */
[----:B------:R-:W1:Y:S01]  /*1ea20*/  LDCU UR7, c[0x0][0x38c] ;  /* 0x00007180ff0777ac */ /* 0x000e620008000800 */
[----:B------:R-:W-:Y:S01]  /*1ea30*/  BSSY.RECONVERGENT B0, `(.L_x_324) ;  /* 0x0000028000007945 */ /* 0x000fe20003800200 */
[----:B------:R-:W2:Y:S01]  /*1ea40*/  LDCU.64 UR8, c[0x0][0x910] ;  /* 0x00012200ff0877ac */ /* 0x000ea20008000a00 */
[----:B------:R-:W3:Y:S01]  /*1ea50*/  LDCU UR12, c[0x0][0x918] ;  /* 0x00012300ff0c77ac */ /* 0x000ee20008000800 */
[----:B-1----:R-:W-:Y:S01]  /*1ea60*/  IMAD.U32 R3, RZ, RZ, UR7 ;  /* 0x00000007ff037e24 */ /* 0x002fe2000f8e00ff */
[----:B--2---:R-:W-:-:S04]  /*1ea70*/  UIMAD.WIDE.U32 UR4, UR6, UR9, URZ ;  /* 0x00000009060472a5 */ /* 0x004fc8000f8e00ff */
[----:B------:R-:W-:Y:S01]  /*1ea80*/  IABS R3, R3 ;  /* 0x0000000300037213 */ /* 0x000fe20000000000 */
[----:B------:R-:W-:-:S03]  /*1ea90*/  UISETP.NE.AND UP2, UPT, UR8, 0x1, UPT ;  /* 0x000000010800788c */ /* 0x000fc6000bf45270 */
[----:B------:R-:W1:Y:S01]  /*1eaa0*/  I2F.RP R6, R3 ;  /* 0x0000000300067306 */ /* 0x000e620000209400 */
[----:B------:R-:W-:Y:S02]  /*1eab0*/  UMOV UR4, UR5 ;  /* 0x0000000500047c82 */ /* 0x000fe40008000000 */
[----:B---3--:R-:W-:-:S04]  /*1eac0*/  USHF.R.U32.HI UR12, URZ, UR12, UR4 ;  /* 0x0000000cff0c7299 */ /* 0x008fc80008011604 */
[----:B------:R-:W-:Y:S02]  /*1ead0*/  USEL UR12, UR6, UR12, !UP2 ;  /* 0x0000000c060c7287 */ /* 0x000fe4000d000000 */
[----:B------:R-:W-:Y:S02]  /*1eae0*/  UISETP.NE.AND UP2, UPT, UR7, URZ, UPT ;  /* 0x000000ff0700728c */ /* 0x000fe4000bf45270 */
[----:B------:R-:W-:Y:S01]  /*1eaf0*/  UIADD3 UR12, UPT, UPT, -UR12, URZ, URZ ;  /* 0x000000ff0c0c7290 */ /* 0x000fe2000fffe1ff */
[----:B-1----:R-:W1:Y:S03]  /*1eb00*/  MUFU.RCP R6, R6 ;  /* 0x0000000600067308 */ /* 0x002e660000001000 */
[----:B------:R-:W-:-:S04]  /*1eb10*/  UIMAD UR12, UR8, UR12, UR6 ;  /* 0x0000000c080c72a4 */ /* 0x000fc8000f8e0206 */
[----:B------:R-:W-:Y:S02]  /*1eb20*/  ULOP3.LUT UR4, UR12, UR7, URZ, 0x3c, !UPT ;  /* 0x000000070c047292 */ /* 0x000fe4000f8e3cff */
[----:B------:R-:W-:Y:S02]  /*1eb30*/  MOV R0, UR12 ;  /* 0x0000000c00007c02 */ /* 0x000fe40008000f00 */
[----:B------:R-:W-:Y:S02]  /*1eb40*/  UISETP.GE.AND UP3, UPT, UR4, URZ, UPT ;  /* 0x000000ff0400728c */ /* 0x000fe4000bf66270 */
[----:B------:R-:W-:Y:S02]  /*1eb50*/  IABS R0, R0 ;  /* 0x0000000000007213 */ /* 0x000fe40000000000 */
[----:B-1----:R-:W-:-:S04]  /*1eb60*/  IADD3 R6, PT, PT, R6, 0xffffffe, RZ ;  /* 0x0ffffffe06067810 */ /* 0x002fc80007ffe0ff */
[----:B------:R-:W1:Y:S02]  /*1eb70*/  F2I.FTZ.U32.TRUNC.NTZ R7, R6 ;  /* 0x0000000600077305 */ /* 0x000e64000021f000 */
[----:B-1----:R-:W-:Y:S02]  /*1eb80*/  IMAD.MOV R2, RZ, RZ, -R7 ;  /* 0x000000ffff027224 */ /* 0x002fe400078e0a07 */
[----:B------:R-:W-:Y:S02]  /*1eb90*/  IMAD.MOV.U32 R6, RZ, RZ, RZ ;  /* 0x000000ffff067224 */ /* 0x000fe400078e00ff */
[----:B------:R-:W-:-:S04]  /*1eba0*/  IMAD R2, R2, R3, RZ ;  /* 0x0000000302027224 */ /* 0x000fc800078e02ff */
[----:B------:R-:W-:-:S06]  /*1ebb0*/  IMAD.HI.U32 R2, R7, R2, R6 ;  /* 0x0000000207027227 */ /* 0x000fcc00078e0006 */
[----:B------:R-:W-:-:S05]  /*1ebc0*/  IMAD.HI.U32 R5, R2, R0, RZ ;  /* 0x0000000002057227 */ /* 0x000fca00078e00ff */
[----:B------:R-:W-:-:S05]  /*1ebd0*/  IADD3 R2, PT, PT, -R5, RZ, RZ ;  /* 0x000000ff05027210 */ /* 0x000fca0007ffe1ff */
[----:B------:R-:W-:-:S05]  /*1ebe0*/  IMAD R0, R3, R2, R0 ;  /* 0x0000000203007224 */ /* 0x000fca00078e0200 */
[----:B------:R-:W-:-:S13]  /*1ebf0*/  ISETP.GT.U32.AND P1, PT, R3, R0, PT ;  /* 0x000000000300720c */ /* 0x000fda0003f24070 */
[----:B------:R-:W-:Y:S01]  /*1ec00*/  @!P1 IMAD.IADD R0, R0, 0x1, -R3 ;  /* 0x0000000100009824 */ /* 0x000fe200078e0a03 */
[----:B------:R-:W-:-:S04]  /*1ec10*/  @!P1 IADD3 R5, PT, PT, R5, 0x1, RZ ;  /* 0x0000000105059810 */ /* 0x000fc80007ffe0ff */
[----:B------:R-:W-:-:S13]  /*1ec20*/  ISETP.GE.U32.AND P2, PT, R0, R3, PT ;  /* 0x000000030000720c */ /* 0x000fda0003f46070 */
[----:B------:R-:W-:-:S05]  /*1ec30*/  @P2 VIADD R5, R5, 0x1 ;  /* 0x0000000105052836 */ /* 0x000fca0000000000 */
[----:B------:R-:W-:-:S13]  /*1ec40*/  R2UR UR13, R5 ;  /* 0x00000000050d72ca */ /* 0x000fda00000e0000 */
[----:B------:R-:W-:Y:S02]  /*1ec50*/  @!UP3 UIADD3 UR13, UPT, UPT, -UR13, URZ, URZ ;  /* 0x000000ff0d0db290 */ /* 0x000fe4000fffe1ff */
[----:B------:R-:W-:-:S04]  /*1ec60*/  @!UP2 ULOP3.LUT UR13, URZ, UR7, URZ, 0x33, !UPT ;  /* 0x00000007ff0da292 */ /* 0x000fc8000f8e33ff */
[----:B------:R-:W-:-:S04]  /*1ec70*/  UIADD3 UR4, UPT, UPT, -UR13, URZ, URZ ;  /* 0x000000ff0d047290 */ /* 0x000fc8000fffe1ff */
[----:B------:R-:W-:Y:S01]  /*1ec80*/  UIMAD UR12, UR7, UR4, UR12 ;  /* 0x00000004070c72a4 */ /* 0x000fe2000f8e020c */
[----:B------:R-:W-:Y:S11]  /*1ec90*/  @!P3 BRA `(.L_x_325) ;  /* 0x000000000004b947 */ /* 0x000ff60003800000 */
[----:B------:R-:W-:Y:S05]  /*1eca0*/  BPT.TRAP 0x1 ;  /* 0x000000040000795c */ /* 0x000fea0000300000 */
.L_x_325:
[----:B------:R-:W-:Y:S05]  /*1ecb0*/  BSYNC.RECONVERGENT B0 ;  /* 0x0000000000007941 */ /* 0x000fea0003800200 */
.L_x_324:
[----:B------:R-:W1:Y:S01]  /*1ecc0*/  S2UR UR8, SR_CgaCtaId ;  /* 0x00000000000879c3 */ /* 0x000e620000008800 */
[----:B------:R-:W-:Y:S01]  /*1ecd0*/  UMOV UR4, 0x400 ;  /* 0x0000040000047882 */ /* 0x000fe20000000000 */
[----:B------:R-:W-:Y:S02]  /*1ece0*/  SHF.L.U32 R5, R4, 0x1f, RZ ;  /* 0x0000001f04057819 */ /* 0x000fe400000006ff */
[----:B------:R-:W-:Y:S01]  /*1ecf0*/  @!P0 MOV R2, 0x10000 ;  /* 0x0001000000028802 */ /* 0x000fe20000000f00 */
[----:B-1----:R-:W-:-:S09]  /*1ed00*/  ULEA UR8, UR8, UR4, 0x18 ;  /* 0x0000000408087291 */ /* 0x002fd2000f8ec0ff */
[----:B------:R-:W1:Y:S02]  /*1ed10*/  SYNCS.PHASECHK.TRANS64.TRYWAIT P1, [UR8+0x70010], R5 ;  /* 0x07001005ff0075a7 */ /* 0x000e640008021108 */
[----:B-1----:R-:W-:Y:S05]  /*1ed20*/  @!P1 BRA `(.L_x_326) ;  /* 0x0000006000bc9947 */ /* 0x002fea0003800000 */
.L_x_455:
[----:B------:R2:W-:Y:S01]  /*1ed30*/  @!P0 SYNCS.ARRIVE.TRANS64 RZ, [UR8+0x70000], R2 ;  /* 0x07000002ffff89a7 */ /* 0x0005e20008000008 */
[----:B------:R-:W-:Y:S04]  /*1ed40*/  BSSY.RECONVERGENT B0, `(.L_x_327) ;  /* 0x0000003000007945 */ /* 0x000fe80003800200 */
[----:B------:R-:W-:Y:S05]  /*1ed50*/  @!P5 BRA `(.L_x_328) ;  /* 0x000000000004d947 */ /* 0x000fea0003800000 */
[----:B------:R-:W-:Y:S05]  /*1ed60*/  BPT.TRAP 0x1 ;  /* 0x000000040000795c */ /* 0x000fea0000300000 */
.L_x_328:
[----:B------:R-:W-:Y:S05]  /*1ed70*/  BSYNC.RECONVERGENT B0 ;  /* 0x0000000000007941 */ /* 0x000fea0003800200 */
.L_x_327:
[----:B-1----:R-:W1:Y:S01]  /*1ed80*/  S2R R0, SR_TID.X ;  /* 0x0000000000007919 */ /* 0x002e620000002100 */
[----:B------:R-:W-:Y:S01]  /*1ed90*/  BSSY.RECONVERGENT B0, `(.L_x_329) ;  /* 0x0000005000007945 */ /* 0x000fe20003800200 */
[----:B-1----:R-:W-:-:S04]  /*1eda0*/  LOP3.LUT P2, RZ, R0, 0x1f, RZ, 0xc0, !PT ;  /* 0x0000001f00ff7812 */ /* 0x002fc8000784c0ff */
[----:B------:R-:W-:-:S13]  /*1edb0*/  PLOP3.LUT P2, PT, P2, P0, PT, 0x8f, 0xf8 ;  /* 0x0000000000f8781c */ /* 0x000fda0001741177 */
[----:B------:R-:W-:Y:S05]  /*1edc0*/  @P2 BRA `(.L_x_330) ;  /* 0x0000000000042947 */ /* 0x000fea0003800000 */
[----:B------:R-:W-:Y:S05]  /*1edd0*/  BPT.TRAP 0x1 ;  /* 0x000000040000795c */ /* 0x000fea0000300000 */
.L_x_330:
[----:B------:R-:W-:Y:S05]  /*1ede0*/  BSYNC.RECONVERGENT B0 ;  /* 0x0000000000007941 */ /* 0x000fea0003800200 */
.L_x_329:
[----:B------:R-:W-:Y:S02]  /*1edf0*/  UIADD3 UR4, UP2, UPT, UR48, 0x80, URZ ;  /* 0x0000008030047890 */ /* 0x000fe4000ff5e0ff */
[----:B------:R-:W-:Y:S02]  /*1ee00*/  UIADD3 UR9, UPT, UPT, UR8, 0x70000, URZ ;  /* 0x0007000008097890 */ /* 0x000fe4000fffe0ff */
[----:B------:R-:W-:Y:S02]  /*1ee10*/  UIADD3.X UR5, UPT, UPT, URZ, UR49, URZ, UP2, !UPT ;  /* 0x00000031ff057290 */ /* 0x000fe400097fe4ff */
[----:B------:R-:W-:Y:S02]  /*1ee20*/  UIADD3 UR32, UPT, UPT, UR8, 0x4000, URZ ;  /* 0x0000400008207890 */ /* 0x000fe4000fffe0ff */
[----:B------:R-:W-:Y:S02]  /*1ee30*/  UIADD3 UR24, UPT, UPT, UR8, 0x8000, URZ ;  /* 0x0000800008187890 */ /* 0x000fe4000fffe0ff */
[----:B------:R-:W-:Y:S01]  /*1ee40*/  UIADD3 UR16, UPT, UPT, UR8, 0xc000, URZ ;  /* 0x0000c00008107890 */ /* 0x000fe2000fffe0ff */
[----:B------:R-:W-:Y:S01]  /*1ee50*/  UMOV UR6, 0x0 ;  /* 0x0000000000067882 */ /* 0x000fe20000000000 */
[----:B------:R-:W-:Y:S01]  /*1ee60*/  UMOV UR7, 0x10000000 ;  /* 0x1000000000077882 */ /* 0x000fe20000000000 */
[----:B------:R-:W-:Y:S01]  /*1ee70*/  UMOV UR10, URZ ;  /* 0x000000ff000a7c82 */ /* 0x000fe20008000000 */
[----:B------:R-:W-:Y:S01]  /*1ee80*/  UMOV UR34, 0x40 ;  /* 0x0000004000227882 */ /* 0x000fe20000000000 */
[----:B------:R-:W-:Y:S01]  /*1ee90*/  UMOV UR35, UR11 ;  /* 0x0000000b00237c82 */ /* 0x000fe20008000000 */
[----:B------:R-:W-:Y:S01]  /*1eea0*/  UMOV UR36, UR12 ;  /* 0x0000000c00247c82 */ /* 0x000fe20008000000 */
[----:B------:R-:W-:Y:S01]  /*1eeb0*/  UMOV UR37, UR13 ;  /* 0x0000000d00257c82 */ /* 0x000fe20008000000 */
[----:B------:R-:W-:Y:S01]  /*1eec0*/  UMOV UR38, UR14 ;  /* 0x0000000e00267c82 */ /* 0x000fe20008000000 */
[----:B------:R-:W-:Y:S01]  /*1eed0*/  UMOV UR33, UR9 ;  /* 0x0000000900217c82 */ /* 0x000fe20008000000 */
[----:B------:R-:W-:Y:S01]  /*1eee0*/  UMOV UR26, 0x80 ;  /* 0x00000080001a7882 */ /* 0x000fe20000000000 */
[----:B------:R-:W-:Y:S01]  /*1eef0*/  UMOV UR27, UR11 ;  /* 0x0000000b001b7c82 */ /* 0x000fe20008000000 */
[----:B------:R-:W-:Y:S01]  /*1ef00*/  UMOV UR28, UR12 ;  /* 0x0000000c001c7c82 */ /* 0x000fe20008000000 */
[----:B------:R-:W-:Y:S01]  /*1ef10*/  UMOV UR29, UR13 ;  /* 0x0000000d001d7c82 */ /* 0x000fe20008000000 */
[----:B------:R-:W-:Y:S01]  /*1ef20*/  UMOV UR30, UR14 ;  /* 0x0000000e001e7c82 */ /* 0x000fe20008000000 */
[----:B------:R1:W-:Y:S01]  /*1ef30*/  UTMALDG.5D [UR8], [UR4], desc[UR6] ;  /* 0x00000608040075b4 */ /* 0x0003e20008021000 */
[----:B------:R-:W-:Y:S01]  /*1ef40*/  UMOV UR25, UR9 ;  /* 0x0000000900197c82 */ /* 0x000fe20008000000 */
[----:B------:R-:W-:Y:S01]  /*1ef50*/  UMOV UR18, 0xc0 ;  /* 0x000000c000127882 */ /* 0x000fe20000000000 */
[----:B------:R-:W-:Y:S01]  /*1ef60*/  UMOV UR19, UR11 ;  /* 0x0000000b00137c82 */ /* 0x000fe20008000000 */
[----:B------:R-:W-:Y:S01]  /*1ef70*/  UMOV UR20, UR12 ;  /* 0x0000000c00147c82 */ /* 0x000fe20008000000 */
[----:B------:R-:W-:Y:S01]  /*1ef80*/  UMOV UR21, UR13 ;  /* 0x0000000d00157c82 */ /* 0x000fe20008000000 */
[----:B------:R-:W-:Y:S01]  /*1ef90*/  UMOV UR22, UR14 ;  /* 0x0000000e00167c82 */ /* 0x000fe20008000000 */
[----:B------:R-:W-:Y:S01]  /*1efa0*/  UMOV UR17, UR9 ;  /* 0x0000000900117c82 */ /* 0x000fe20008000000 */
[----:B------:R1:W-:Y:S01]  /*1efb0*/  UTMALDG.5D [UR32], [UR4], desc[UR6] ;  /* 0x00000620040075b4 */ /* 0x0003e20008021000 */
[----:B------:R1:W-:Y:S01]  /*1efc0*/  UTMALDG.5D [UR24], [UR4], desc[UR6] ;  /* 0x00000618040075b4 */ /* 0x0003e20008021000 */
[----:B------:R1:W-:Y:S02]  /*1efd0*/  UTMALDG.5D [UR16], [UR4], desc[UR6] ;  /* 0x00000610040075b4 */ /* 0x0003e40008021000 */
[----:B-1----:R-:W-:Y:S05]  /*1efe0*/  BRA.U !UP0, `(.L_x_331) ;  /* 0x0000000108047547 */ /* 0x002fea000b800000 */
[----:B------:R-:W-:Y:S05]  /*1eff0*/  BPT.TRAP 0x1 ;  /* 0x000000040000795c */ /* 0x000fea0000300000 */
.L_x_331:
[----:B------:R-:W-:Y:S01]  /*1f000*/  ULEA UR41, UR15, UR8, 0x3 ;  /* 0x000000080f297291 */ /* 0x000fe2000f8e18ff */
[----:B------:R-:W-:Y:S01]  /*1f010*/  IMAD.U32 R3, RZ, RZ, UR23 ;  /* 0x00000017ff037e24 */ /* 0x000fe2000f8e00ff */
[----:B--2---:R-:W-:-:S04]  /*1f020*/  @!P0 MOV R2, 0x10000 ;  /* 0x0001000000028802 */ /* 0x004fc80000000f00 */
[----:B------:R-:W-:-:S04]  /*1f030*/  SHF.L.U32 R3, R3, 0x1f, RZ ;  /* 0x0000001f03037819 */ /* 0x000fc800000006ff */
[----:B------:R-:W1:Y:S02]  /*1f040*/  SYNCS.PHASECHK.TRANS64.TRYWAIT P1, [UR41+0x70038], R3 ;  /* 0x07003803ff0075a7 */ /* 0x000e640008021129 */
[----:B-1----:R-:W-:Y:S05]  /*1f050*/  @!P1 BRA `(.L_x_332) ;  /* 0x0000006000089947 */ /* 0x002fea0003800000 */
.L_x_457:
[----:B------:R2:W-:Y:S01]  /*1f060*/  @!P0 SYNCS.ARRIVE.TRANS64 RZ, [UR41+0x70020], R2 ;  /* 0x07002002ffff89a7 */ /* 0x0005e20008000029 */
[----:B------:R-:W-:Y:S05]  /*1f070*/  BRA.U !UP1, `(.L_x_333) ;  /* 0x0000000109047547 */ /* 0x000fea000b800000 */
[----:B------:R-:W-:Y:S05]  /*1f080*/  BPT.TRAP 0x1 ;  /* 0x000000040000795c */ /* 0x000fea0000300000 */
.L_x_333:
[----:B------:R-:W-:Y:S04]  /*1f090*/  BSSY.RECONVERGENT B0, `(.L_x_334) ;  /* 0x0000003000007945 */ /* 0x000fe80003800200 */
[----:B------:R-:W-:Y:S05]  /*1f0a0*/  @P2 BRA `(.L_x_335) ;  /* 0x0000000000042947 */ /* 0x000fea0003800000 */
[----:B------:R-:W-:Y:S05]  /*1f0b0*/  BPT.TRAP 0x1 ;  /* 0x000000040000795c */ /* 0x000fea0000300000 */
.L_x_335:
[----:B------:R-:W-:Y:S05]  /*1f0c0*/  BSYNC.RECONVERGENT B0 ;  /* 0x0000000000007941 */ /* 0x000fea0003800200 */
.L_x_334:
[----:B------:R-:W-:Y:S01]  /*1f0d0*/  ULEA UR16, UR15, UR8, 0x10 ;  /* 0x000000080f107291 */ /* 0x000fe2000f8e80ff */
[----:B------:R-:W-:Y:S01]  /*1f0e0*/  BSSY.RECONVERGENT B0, `(.L_x_336) ;  /* 0x0000028000007945 */ /* 0x000fe20003800200 */
[----:B------:R-:W-:Y:S02]  /*1f0f0*/  UIADD3 UR4, UP2, UPT, UR48, 0x180, URZ ;  /* 0x0000018030047890 */ /* 0x000fe4000ff5e0ff */
[----:B------:R-:W-:Y:S02]  /*1f100*/  UIADD3 UR41, UPT, UPT, UR41, 0x70020, URZ ;  /* 0x0007002029297890 */ /* 0x000fe4000fffe0ff */
[----:B------:R-:W-:Y:S02]  /*1f110*/  UIADD3 UR40, UPT, UPT, UR16, 0x20000, URZ ;  /* 0x0002000010287890 */ /* 0x000fe4000fffe0ff */
[----:B------:R-:W-:Y:S02]  /*1f120*/  UIADD3.X UR5, UPT, UPT, URZ, UR49, URZ, UP2, !UPT ;  /* 0x00000031ff057290 */ /* 0x000fe400097fe4ff */
[----:B------:R-:W-:-:S02]  /*1f130*/  UIADD3 UR32, UPT, UPT, UR16, 0x24000, URZ ;  /* 0x0002400010207890 */ /* 0x000fc4000fffe0ff */
[----:B------:R-:W-:Y:S02]  /*1f140*/  UIADD3 UR24, UPT, UPT, UR16, 0x28000, URZ ;  /* 0x0002800010187890 */ /* 0x000fe4000fffe0ff */
[----:B------:R-:W-:Y:S02]  /*1f150*/  UIADD3 UR16, UPT, UPT, UR16, 0x2c000, URZ ;  /* 0x0002c00010107890 */ /* 0x000fe4000fffe0ff */
[----:B------:R-:W-:Y:S01]  /*1f160*/  UIADD3 UR15, UPT, UPT, UR15, 0x1, URZ ;  /* 0x000000010f0f7890 */ /* 0x000fe2000fffe0ff */
[----:B------:R-:W-:Y:S01]  /*1f170*/  UMOV UR43, URZ ;  /* 0x000000ff002b7c82 */ /* 0x000fe20008000000 */
[----:B------:R-:W-:Y:S01]  /*1f180*/  UMOV UR6, 0x0 ;  /* 0x0000000000067882 */ /* 0x000fe20000000000 */
[----:B------:R-:W-:Y:S01]  /*1f190*/  UMOV UR7, 0x10000000 ;  /* 0x1000000000077882 */ /* 0x000fe20000000000 */
[----:B------:R-:W-:Y:S01]  /*1f1a0*/  UMOV UR42, URZ ;  /* 0x000000ff002a7c82 */ /* 0x000fe20008000000 */
[----:B------:R-:W-:Y:S01]  /*1f1b0*/  UMOV UR44, UR13 ;  /* 0x0000000d002c7c82 */ /* 0x000fe20008000000 */
[----:B------:R-:W-:Y:S01]  /*1f1c0*/  UMOV UR45, UR14 ;  /* 0x0000000e002d7c82 */ /* 0x000fe20008000000 */
[----:B------:R-:W-:Y:S01]  /*1f1d0*/  UMOV UR34, 0x40 ;  /* 0x0000004000227882 */ /* 0x000fe20000000000 */
[----:B------:R-:W-:Y:S01]  /*1f1e0*/  UMOV UR36, UR13 ;  /* 0x0000000d00247c82 */ /* 0x000fe20008000000 */
[----:B------:R-:W-:Y:S01]  /*1f1f0*/  UMOV UR37, UR14 ;  /* 0x0000000e00257c82 */ /* 0x000fe20008000000 */
[----:B------:R-:W-:Y:S01]  /*1f200*/  UMOV UR33, UR41 ;  /* 0x0000002900217c82 */ /* 0x000fe20008000000 */
[----:B------:R-:W-:Y:S01]  /*1f210*/  UMOV UR35, UR43 ;  /* 0x0000002b00237c82 */ /* 0x000fe20008000000 */
[----:B------:R-:W-:Y:S01]  /*1f220*/  UMOV UR26, 0x80 ;  /* 0x00000080001a7882 */ /* 0x000fe20000000000 */
[----:B------:R-:W-:Y:S01]  /*1f230*/  UMOV UR28, UR13 ;  /* 0x0000000d001c7c82 */ /* 0x000fe20008000000 */
[----:B------:R-:W-:Y:S01]  /*1f240*/  UMOV UR29, UR14 ;  /* 0x0000000e001d7c82 */ /* 0x000fe20008000000 */
[----:B------:R-:W-:Y:S01]  /*1f250*/  UTMALDG.4D [UR40], [UR4], desc[UR6] ;  /* 0x00000628040075b4 */ /* 0x000fe20008019000 */
[----:B------:R-:W-:Y:S01]  /*1f260*/  UMOV UR25, UR41 ;  /* 0x0000002900197c82 */ /* 0x000fe20008000000 */
[----:B------:R-:W-:Y:S01]  /*1f270*/  UMOV UR27, UR43 ;  /* 0x0000002b001b7c82 */ /* 0x000fe20008000000 */
[----:B------:R-:W-:Y:S01]  /*1f280*/  UISETP.NE.AND UP2, UPT, UR15, 0x3, UPT ;  /* 0x000000030f00788c */ /* 0x000fe2000bf45270 */
[----:B------:R-:W-:Y:S01]  /*1f290*/  UMOV UR18, 0xc0 ;  /* 0x000000c000127882 */ /* 0x000fe20000000000 */
[----:B------:R-:W-:Y:S01]  /*1f2a0*/  UMOV UR20, UR13 ;  /* 0x0000000d00147c82 */ /* 0x000fe20008000000 */
[----:B------:R-:W-:Y:S01]  /*1f2b0*/  UMOV UR21, UR14 ;  /* 0x0000000e00157c82 */ /* 0x000fe20008000000 */
[----:B------:R-:W-:Y:S01]  /*1f2c0*/  UTMALDG.4D [UR32], [UR4], desc[UR6] ;  /* 0x00000620040075b4 */ /* 0x000fe20008019000 */
[----:B------:R-:W-:Y:S01]  /*1f2d0*/  UMOV UR17, UR41 ;  /* 0x0000002900117c82 */ /* 0x000fe20008000000 */
[----:B------:R-:W-:Y:S01]  /*1f2e0*/  UMOV UR19, UR43 ;  /* 0x0000002b00137c82 */ /* 0x000fe20008000000 */
[----:B------:R-:W-:Y:S01]  /*1f2f0*/  USEL UR15, UR15, URZ, UP2 ;  /* 0x000000ff0f0f7287 */ /* 0x000fe20009000000 */
[----:B------:R-:W-:Y:S01]  /*1f300*/  UTMALDG.4D [UR24], [UR4], desc[UR6] ;  /* 0x00000618040075b4 */ /* 0x000fe20008019000 */
[----:B------:R3:W-:Y:S02]  /*1f310*/  UTMALDG.4D [UR16], [UR4], desc[UR6] ;  /* 0x00000610040075b4 */ /* 0x0007e40008019000 */
[----:B---3--:R-:W-:-:S04]  /*1f320*/  USEL UR4, URZ, 0x1, UP2 ;  /* 0x00000001ff047887 */ /* 0x008fc80009000000 */
[----:B------:R-:W-:Y:S01]  /*1f330*/  ULOP3.LUT UR6, UR23, UR4, URZ, 0x3c, !UPT ;  /* 0x0000000417067292 */ /* 0x000fe2000f8e3cff */
[----:B------:R-:W-:Y:S11]  /*1f340*/  @!P3 BRA `(.L_x_337) ;  /* 0x000000000004b947 */ /* 0x000ff60003800000 */
[----:B------:R-:W-:Y:S05]  /*1f350*/  BPT.TRAP 0x1 ;  /* 0x000000040000795c */ /* 0x000fea0000300000 */
.L_x_337:
[----:B------:R-:W-:Y:S05]  /*1f360*/  BSYNC.RECONVERGENT B0 ;  /* 0x0000000000007941 */ /* 0x000fea0003800200 */
.L_x_336:
[----:B------:R-:W3:Y:S01]  /*1f370*/  SYNCS.PHASECHK.TRANS64.TRYWAIT P1, [UR8+0x70018], R5 ;  /* 0x07001805ff0075a7 */ /* 0x000ee20008021108 */
[----:B--2---:R-:W-:Y:S01]  /*1f380*/  @!P0 MOV R2, 0x10000 ;  /* 0x0001000000028802 */ /* 0x004fe20000000f00 */
[----:B---3--:R-:W-:Y:S06]  /*1f390*/  @!P1 BRA `(.L_x_338) ;  /* 0x0000005c00509947 */ /* 0x008fec0003800000 */
.L_x_459:
[----:B------:R2:W-:Y:S01]  /*1f3a0*/  @!P0 SYNCS.ARRIVE.TRANS64 RZ, [UR8+0x70008], R2 ;  /* 0x07000802ffff89a7 */ /* 0x0005e20008000008 */
[----:B------:R-:W-:Y:S04]  /*1f3b0*/  BSSY.RECONVERGENT B0, `(.L_x_339) ;  /* 0x0000003000007945 */ /* 0x000fe80003800200 */
[----:B------:R-:W-:Y:S05]  /*1f3c0*/  @!P5 BRA `(.L_x_340) ;  /* 0x000000000004d947 */ /* 0x000fea0003800000 */
[----:B------:R-:W-:Y:S05]  /*1f3d0*/  BPT.TRAP 0x1 ;  /* 0x000000040000795c */ /* 0x000fea0000300000 */
.L_x_340:
[----:B------:R-:W-:Y:S05]  /*1f3e0*/  BSYNC.RECONVERGENT B0 ;  /* 0x0000000000007941 */ /* 0x000fea0003800200 */
.L_x_339:
[----:B------:R-:W-:Y:S04]  /*1f3f0*/  BSSY.RECONVERGENT B0, `(.L_x_341) ;  /* 0x0000003000007945 */ /* 0x000fe80003800200 */
[----:B------:R-:W-:Y:S05]  /*1f400*/  @P2 BRA `(.L_x_342) ;  /* 0x0000000000042947 */ /* 0x000fea0003800000 */
[----:B------:R-:W-:Y:S05]  /*1f410*/  BPT.TRAP 0x1 ;  /* 0x000000040000795c */ /* 0x000fea0000300000 */
.L_x_342:
[----:B------:R-:W-:Y:S05]  /*1f420*/  BSYNC.RECONVERGENT B0 ;  /* 0x0000000000007941 */ /* 0x000fea0003800200 */
.L_x_341:
[----:B------:R-:W-:Y:S02]  /*1f430*/  UIADD3 UR4, UP2, UPT, UR48, 0x80, URZ ;  /* 0x0000008030047890 */ /* 0x000fe4000ff5e0ff */
[----:B------:R-:W-:Y:S02]  /*1f440*/  UIADD3 UR43, UPT, UPT, UR11, 0x80, URZ ;  /* 0x000000800b2b7890 */ /* 0x000fe4000fffe0ff */
[----:B------:R-:W-:Y:S02]  /*1f450*/  UIADD3 UR40, UPT, UPT, UR8, 0x10000, URZ ;  /* 0x0001000008287890 */ /* 0x000fe4000fffe0ff */
[----:B------:R-:W-:Y:S02]  /*1f460*/  UIADD3 UR41, UPT, UPT, UR8, 0x70008, URZ ;  /* 0x0007000808297890 */ /* 0x000fe4000fffe0ff */
[----:B------:R-:W-:Y:S02]  /*1f470*/  UIADD3.X UR5, UPT, UPT, URZ, UR49, URZ, UP2, !UPT ;  /* 0x00000031ff057290 */ /* 0x000fe400097fe4ff */
[----:B------:R-:W-:-:S02]  /*1f480*/  UIADD3 UR32, UPT, UPT, UR8, 0x14000, URZ ;  /* 0x0001400008207890 */ /* 0x000fc4000fffe0ff */
[----:B------:R-:W-:Y:S02]  /*1f490*/  UIADD3 UR24, UPT, UPT, UR8, 0x18000, URZ ;  /* 0x0001800008187890 */ /* 0x000fe4000fffe0ff */
[----:B------:R-:W-:Y:S01]  /*1f4a0*/  UIADD3 UR16, UPT, UPT, UR8, 0x1c000, URZ ;  /* 0x0001c00008107890 */ /* 0x000fe2000fffe0ff */
[----:B------:R-:W-:Y:S01]  /*1f4b0*/  UMOV UR50, 0x0 ;  /* 0x0000000000327882 */ /* 0x000fe20000000000 */
[----:B------:R-:W-:Y:S01]  /*1f4c0*/  UMOV UR51, 0x10000000 ;  /* 0x1000000000337882 */ /* 0x000fe20000000000 */
[----:B------:R-:W-:Y:S01]  /*1f4d0*/  UMOV UR42, URZ ;  /* 0x000000ff002a7c82 */ /* 0x000fe20008000000 */
        /* <DEDUP_REMOVED lines=13> */
[----:B------:R3:W-:Y:S01]  /*1f5b0*/  UTMALDG.5D [UR40], [UR4], desc[UR50] ;  /* 0x00003228040075b4 */ /* 0x0007e20008021000 */
        /* <DEDUP_REMOVED lines=9> */
[----:B------:R3:W-:Y:S01]  /*1f650*/  UTMALDG.5D [UR24], [UR4], desc[UR50] ;  /* 0x00003218040075b4 */ /* 0x0007e20008021000 */
[----:B------:R3:W-:Y:S02]  /*1f660*/  UTMALDG.5D [UR16], [UR4], desc[UR50] ;  /* 0x00003210040075b4 */ /* 0x0007e40008021000 */
[----:B---3--:R-:W-:Y:S05]  /*1f670*/  BRA.U !UP0, `(.L_x_343) ;  /* 0x0000000108047547 */ /* 0x008fea000b800000 */
[----:B------:R-:W-:Y:S05]  /*1f680*/  BPT.TRAP 0x1 ;  /* 0x000000040000795c */ /* 0x000fea0000300000 */
.L_x_343:
[----:B------:R-:W-:Y:S01]  /*1f690*/  ULEA UR41, UR15, UR8, 0x3 ;  /* 0x000000080f297291 */ /* 0x000fe2000f8e18ff */
[----:B-1----:R-:W-:Y:S01]  /*1f6a0*/  IMAD.U32 R3, RZ, RZ, UR6 ;  /* 0x00000006ff037e24 */ /* 0x002fe2000f8e00ff */
[----:B--2---:R-:W-:-:S04]  /*1f6b0*/  @!P0 MOV R2, 0x10000 ;  /* 0x0001000000028802 */ /* 0x004fc80000000f00 */
[----:B------:R-:W-:-:S04]  /*1f6c0*/  SHF.L.U32 R3, R3, 0x1f, RZ ;  /* 0x0000001f03037819 */ /* 0x000fc800000006ff */
[----:B------:R-:W1:Y:S02]  /*1f6d0*/  SYNCS.PHASECHK.TRANS64.TRYWAIT P1, [UR41+0x70038], R3 ;  /* 0x07003803ff0075a7 */ /* 0x000e640008021129 */
[----:B-1----:R-:W-:Y:S05]  /*1f6e0*/  @!P1 BRA `(.L_x_344) ;  /* 0x0000005800949947 */ /* 0x002fea0003800000 */
.L_x_461:
[----:B------:R2:W-:Y:S01]  /*1f6f0*/  @!P0 SYNCS.ARRIVE.TRANS64 RZ, [UR41+0x70020], R2 ;  /* 0x07002002ffff89a7 */ /* 0x0005e20008000029 */
[----:B------:R-:W-:Y:S05]  /*1f700*/  BRA.U !UP1, `(.L_x_345) ;  /* 0x0000000109047547 */ /* 0x000fea000b800000 */
[----:B------:R-:W-:Y:S05]  /*1f710*/  BPT.TRAP 0x1 ;  /* 0x000000040000795c */ /* 0x000fea0000300000 */
.L_x_345:
[----:B------:R-:W-:Y:S04]  /*1f720*/  BSSY.RECONVERGENT B0, `(.L_x_346) ;  /* 0x0000003000007945 */ /* 0x000fe80003800200 */
[----:B------:R-:W-:Y:S05]  /*1f730*/  @P2 BRA `(.L_x_347) ;  /* 0x0000000000042947 */ /* 0x000fea0003800000 */
[----:B------:R-:W-:Y:S05]  /*1f740*/  BPT.TRAP 0x1 ;  /* 0x000000040000795c */ /* 0x000fea0000300000 */
.L_x_347:
[----:B------:R-:W-:Y:S05]  /*1f750*/  BSYNC.RECONVERGENT B0 ;  /* 0x0000000000007941 */ /* 0x000fea0003800200 */
.L_x_346:
[----:B------:R-:W-:Y:S01]  /*1f760*/  ULEA UR16, UR15, UR8, 0x10 ;  /* 0x000000080f107291 */ /* 0x000fe2000f8e80ff */
[----:B------:R-:W-:Y:S01]  /*1f770*/  LOP3.LUT R4, R4, 0x1, RZ, 0x3c, !PT ;  /* 0x0000000104047812 */ /* 0x000fe200078e3cff */
[----:B------:R-:W-:Y:S02]  /*1f780*/  UIADD3 UR4, UP2, UPT, UR48, 0x280, URZ ;  /* 0x0000028030047890 */ /* 0x000fe4000ff5e0ff */
[----:B------:R-:W-:Y:S02]  /*1f790*/  UIADD3 UR41, UPT, UPT, UR41, 0x70020, URZ ;  /* 0x0007002029297890 */ /* 0x000fe4000fffe0ff */
[----:B------:R-:W-:Y:S02]  /*1f7a0*/  UIADD3 UR40, UPT, UPT, UR16, 0x20000, URZ ;  /* 0x0002000010287890 */ /* 0x000fe4000fffe0ff */
[----:B------:R-:W-:Y:S02]  /*1f7b0*/  UIADD3.X UR5, UPT, UPT, URZ, UR49, URZ, UP2, !UPT ;  /* 0x00000031ff057290 */ /* 0x000fe400097fe4ff */
[----:B------:R-:W-:-:S02]  /*1f7c0*/  UIADD3 UR32, UPT, UPT, UR16, 0x24000, URZ ;  /* 0x0002400010207890 */ /* 0x000fc4000fffe0ff */
        /* <DEDUP_REMOVED lines=16> */
[----:B------:R3:W-:Y:S01]  /*1f8d0*/  UTMALDG.4D [UR40], [UR4], desc[UR10] ;  /* 0x00000a28040075b4 */ /* 0x0007e20008019000 */
[----:B------:R-:W-:Y:S01]  /*1f8e0*/  UMOV UR25, UR41 ;  /* 0x0000002900197c82 */ /* 0x000fe20008000000 */
[----:B------:R-:W-:Y:S01]  /*1f8f0*/  UMOV UR27, UR43 ;  /* 0x0000002b001b7c82 */ /* 0x000fe20008000000 */
[----:B------:R-:W-:Y:S01]  /*1f900*/  UMOV UR18, 0xc0 ;  /* 0x000000c000127882 */ /* 0x000fe20000000000 */
[----:B------:R-:W-:Y:S01]  /*1f910*/  UMOV UR20, UR13 ;  /* 0x0000000d00147c82 */ /* 0x000fe20008000000 */
[----:B------:R-:W-:Y:S01]  /*1f920*/  UMOV UR21, UR14 ;  /* 0x0000000e00157c82 */ /* 0x000fe20008000000 */
[----:B------:R-:W-:Y:S01]  /*1f930*/  UMOV UR17, UR41 ;  /* 0x0000002900117c82 */ /* 0x000fe20008000000 */
[----:B------:R-:W-:Y:S01]  /*1f940*/  UMOV UR19, UR43 ;  /* 0x0000002b00137c82 */ /* 0x000fe20008000000 */
[----:B------:R3:W-:Y:S01]  /*1f950*/  UTMALDG.4D [UR32], [UR4], desc[UR10] ;  /* 0x00000a20040075b4 */ /* 0x0007e20008019000 */
[----:B------:R-:W-:-:S04]  /*1f960*/  UIADD3 UR15, UPT, UPT, UR15, 0x1, URZ ;  /* 0x000000010f0f7890 */ /* 0x000fc8000fffe0ff */
[----:B------:R-:W-:Y:S01]  /*1f970*/  UISETP.NE.AND UP2, UPT, UR15, 0x3, UPT ;  /* 0x000000030f00788c */ /* 0x000fe2000bf45270 */
[----:B------:R3:W-:Y:S03]  /*1f980*/  UTMALDG.4D [UR24], [UR4], desc[UR10] ;  /* 0x00000a18040075b4 */ /* 0x0007e60008019000 */
[----:B------:R-:W-:Y:S02]  /*1f990*/  USEL UR23, URZ, 0x1, UP2 ;  /* 0x00000001ff177887 */ /* 0x000fe40009000000 */
[----:B------:R-:W-:Y:S02]  /*1f9a0*/  USEL UR15, UR15, URZ, UP2 ;  /* 0x000000ff0f0f7287 */ /* 0x000fe40009000000 */
[----:B------:R-:W-:Y:S02]  /*1f9b0*/  UISETP.GE.AND UP2, UPT, UR31, 0x81, UPT ;  /* 0x000000811f00788c */ /* 0x000fe4000bf46270 */
[----:B------:R-:W-:Y:S01]  /*1f9c0*/  ULOP3.LUT UR23, UR6, UR23, URZ, 0x3c, !UPT ;  /* 0x0000001706177292 */ /* 0x000fe2000f8e3cff */
[----:B------:R3:W-:Y:S06]  /*1f9d0*/  UTMALDG.4D [UR16], [UR4], desc[UR10] ;  /* 0x00000a10040075b4 */ /* 0x0007ec0008019000 */
[----:B---3--:R-:W-:Y:S05]  /*1f9e0*/  BRA.U !UP2, `(.L_x_323) ;  /* 0x000000150a5c7547 */ /* 0x008fea000b800000 */
[----:B------:R-:W-:Y:S01]  /*1f9f0*/  UIADD3 UR5, UPT, UPT, UR31, 0x7f, URZ ;  /* 0x0000007f1f057890 */ /* 0x000fe2000fffe0ff */
[----:B------:R-:W-:-:S03]  /*1fa00*/  UMOV UR43, 0x80 ;  /* 0x00000080002b7882 */ /* 0x000fc60000000000 */
[----:B------:R-:W-:-:S04]  /*1fa10*/  USHF.R.S32.HI UR4, URZ, 0x1f, UR5 ;  /* 0x0000001fff047899 */ /* 0x000fc80008011405 */
[----:B------:R-:W-:-:S04]  /*1fa20*/  ULEA.HI UR4, UR4, UR5, URZ, 0x7 ;  /* 0x0000000504047291 */ /* 0x000fc8000f8f38ff */
[----:B------:R-:W-:-:S04]  /*1fa30*/  USHF.R.S32.HI UR4, URZ, 0x7, UR4 ;  /* 0x00000007ff047899 */ /* 0x000fc80008011404 */
[----:B------:R-:W-:-:S04]  /*1fa40*/  UISETP.LT.AND UP2, UPT, UR4, 0x2, UPT ;  /* 0x000000020400788c */ /* 0x000fc8000bf41270 */
[----:B------:R-:W-:Y:S02]  /*1fa50*/  USEL UR5, UR4, 0x2, UP2 ;  /* 0x0000000204057887 */ /* 0x000fe40009000000 */
[----:B------:R-:W-:Y:S02]  /*1fa60*/  UISETP.GE.U32.AND UP2, UPT, UR31, 0x101, UPT ;  /* 0x000001011f00788c */ /* 0x000fe4000bf46070 */
[----:B------:R-:W-:-:S07]  /*1fa70*/  UIADD3 UR12, UPT, UPT, UR4, 0x1, -UR5 ;  /* 0x00000001040c7890 */ /* 0x000fce000fffe805 */
[----:B------:R-:W-:Y:S05]  /*1fa80*/  BRA.U !UP2, `(.L_x_348) ;  /* 0x0000000d0a847547 */ /* 0x000fea000b800000 */
[----:B------:R-:W-:Y:S01]  /*1fa90*/  UMOV UR11, 0x1 ;  /* 0x00000001000b7882 */ /* 0x000fe20000000000 */
.L_x_369:
[----:B------:R-:W-:Y:S05]  /*1faa0*/  BRA.U !UP0, `(.L_x_349) ;  /* 0x0000000108047547 */ /* 0x000fea000b800000 */
[----:B------:R-:W-:Y:S05]  /*1fab0*/  BPT.TRAP 0x1 ;  /* 0x000000040000795c */ /* 0x000fea0000300000 */
.L_x_349:
[----:B------:R-:W3:Y:S01]  /*1fac0*/  S2UR UR8, SR_CgaCtaId ;  /* 0x00000000000879c3 */ /* 0x000ee20000008800 */
[----:B------:R-:W-:Y:S01]  /*1fad0*/  UMOV UR4, 0x400 ;  /* 0x0000040000047882 */ /* 0x000fe20000000000 */
[----:B-1----:R-:W-:Y:S01]  /*1fae0*/  IMAD.U32 R3, RZ, RZ, UR23 ;  /* 0x00000017ff037e24 */ /* 0x002fe2000f8e00ff */
[----:B--2---:R-:W-:-:S04]  /*1faf0*/  @!P0 MOV R2, 0x10000 ;  /* 0x0001000000028802 */ /* 0x004fc80000000f00 */
[----:B------:R-:W-:Y:S01]  /*1fb00*/  SHF.L.U32 R3, R3, 0x1f, RZ ;  /* 0x0000001f03037819 */ /* 0x000fe200000006ff */
[----:B---3--:R-:W-:-:S04]  /*1fb10*/  ULEA UR8, UR8, UR4, 0x18 ;  /* 0x0000000408087291 */ /* 0x008fc8000f8ec0ff */
[----:B------:R-:W-:-:S09]  /*1fb20*/  ULEA UR41, UR15, UR8, 0x3 ;  /* 0x000000080f297291 */ /* 0x000fd2000f8e18ff */
[----:B------:R-:W1:Y:S02]  /*1fb30*/  SYNCS.PHASECHK.TRANS64.TRYWAIT P1, [UR41+0x70038], R3 ;  /* 0x07003803ff0075a7 */ /* 0x000e640008021129 */
[----:B-1----:R-:W-:Y:S05]  /*1fb40*/  @!P1 BRA `(.L_x_350) ;  /* 0x0000005400949947 */ /* 0x002fea0003800000 */
.L_x_463:
[----:B------:R2:W-:Y:S01]  /*1fb50*/  @!P0 SYNCS.ARRIVE.TRANS64 RZ, [UR41+0x70020], R2 ;  /* 0x07002002ffff89a7 */ /* 0x0005e20008000029 */
[----:B------:R-:W-:Y:S05]  /*1fb60*/  BRA.U !UP1, `(.L_x_351) ;  /* 0x0000000109047547 */ /* 0x000fea000b800000 */
[----:B------:R-:W-:Y:S05]  /*1fb70*/  BPT.TRAP 0x1 ;  /* 0x000000040000795c */ /* 0x000fea0000300000 */
.L_x_351:
[----:B-1----:R-:W1:Y:S01]  /*1fb80*/  S2R R0, SR_TID.X ;  /* 0x0000000000007919 */ /* 0x002e620000002100 */
[----:B------:R-:W-:Y:S01]  /*1fb90*/  BSSY.RECONVERGENT B0, `(.L_x_352) ;  /* 0x0000005000007945 */ /* 0x000fe20003800200 */
[----:B-1----:R-:W-:-:S04]  /*1fba0*/  LOP3.LUT P2, RZ, R0, 0x1f, RZ, 0xc0, !PT ;  /* 0x0000001f00ff7812 */ /* 0x002fc8000784c0ff */
[----:B------:R-:W-:-:S13]  /*1fbb0*/  PLOP3.LUT P2, PT, P2, P0, PT, 0x8f, 0xf8 ;  /* 0x0000000000f8781c */ /* 0x000fda0001741177 */
[----:B------:R-:W-:Y:S05]  /*1fbc0*/  @P2 BRA `(.L_x_353) ;  /* 0x0000000000042947 */ /* 0x000fea0003800000 */
[----:B------:R-:W-:Y:S05]  /*1fbd0*/  BPT.TRAP 0x1 ;  /* 0x000000040000795c */ /* 0x000fea0000300000 */
.L_x_353:
[----:B------:R-:W-:Y:S05]  /*1fbe0*/  BSYNC.RECONVERGENT B0 ;  /* 0x0000000000007941 */ /* 0x000fea0003800200 */
.L_x_352:
[----:B------:R-:W-:Y:S02]  /*1fbf0*/  ULEA UR16, UR15, UR8, 0x10 ;  /* 0x000000080f107291 */ /* 0x000fe4000f8e80ff */
[----:B------:R-:W-:Y:S02]  /*1fc00*/  UIADD3 UR6, UP2, UPT, UR48, 0x180, URZ ;  /* 0x0000018030067890 */ /* 0x000fe4000ff5e0ff */
[----:B------:R-:W-:Y:S02]  /*1fc10*/  USHF.L.U32 UR43, UR11, 0x7, URZ ;  /* 0x000000070b2b7899 */ /* 0x000fe400080006ff */
[----:B------:R-:W-:Y:S02]  /*1fc20*/  UIADD3 UR41, UPT, UPT, UR41, 0x70020, URZ ;  /* 0x0007002029297890 */ /* 0x000fe4000fffe0ff */
[----:B------:R-:W-:Y:S02]  /*1fc30*/  UIADD3 UR40, UPT, UPT, UR16, 0x20000, URZ ;  /* 0x0002000010287890 */ /* 0x000fe4000fffe0ff */
[----:B------:R-:W-:-:S02]  /*1fc40*/  UIADD3.X UR7, UPT, UPT, URZ, UR49, URZ, UP2, !UPT ;  /* 0x00000031ff077290 */ /* 0x000fc400097fe4ff */
[----:B------:R-:W-:Y:S02]  /*1fc50*/  UIADD3 UR32, UPT, UPT, UR16, 0x24000, URZ ;  /* 0x0002400010207890 */ /* 0x000fe4000fffe0ff */
[----:B------:R-:W-:Y:S02]  /*1fc60*/  UIADD3 UR24, UPT, UPT, UR16, 0x28000, URZ ;  /* 0x0002800010187890 */ /* 0x000fe4000fffe0ff */
[----:B------:R-:W-:Y:S01]  /*1fc70*/  UIADD3 UR16, UPT, UPT, UR16, 0x2c000, URZ ;  /* 0x0002c00010107890 */ /* 0x000fe2000fffe0ff */
        /* <DEDUP_REMOVED lines=27> */
[----:B------:R-:W-:Y:S01]  /*1fe30*/  ULOP3.LUT UR9, UR23, UR4, URZ, 0x3c, !UPT ;  /* 0x0000000417097292 */ /* 0x000fe2000f8e3cff */
[----:B------:R1:W-:Y:S02]  /*1fe40*/  UTMALDG.4D [UR16], [UR6], desc[UR30] ;  /* 0x00001e10060075b4 */ /* 0x0003e40008019000 */
[----:B-1----:R-:W-:Y:S09]  /*1fe50*/  BRA.U !UP0, `(.L_x_354) ;  /* 0x0000000108047547 */ /* 0x002ff2000b800000 */
[----:B------:R-:W-:Y:S05]  /*1fe60*/  BPT.TRAP 0x1 ;  /* 0x000000040000795c */ /* 0x000fea0000300000 */
.L_x_354:
[----:B------:R-:W-:Y:S01]  /*1fe70*/  ULEA UR41, UR5, UR8, 0x3 ;  /* 0x0000000805297291 */ /* 0x000fe2000f8e18ff */
[----:B------:R-:W-:Y:S01]  /*1fe80*/  IMAD.U32 R3, RZ, RZ, UR9 ;  /* 0x00000009ff037e24 */ /* 0x000fe2000f8e00ff */
[----:B--2---:R-:W-:-:S04]  /*1fe90*/  @!P0 MOV R2, 0x10000 ;  /* 0x0001000000028802 */ /* 0x004fc80000000f00 */
[----:B------:R-:W-:-:S04]  /*1fea0*/  SHF.L.U32 R3, R3, 0x1f, RZ ;  /* 0x0000001f03037819 */ /* 0x000fc800000006ff */
[----:B------:R-:W1:Y:S02]  /*1feb0*/  SYNCS.PHASECHK.TRANS64.TRYWAIT P1, [UR41+0x70038], R3 ;  /* 0x07003803ff0075a7 */ /* 0x000e640008021129 */
[----:B-1----:R-:W-:Y:S05]  /*1fec0*/  @!P1 BRA `(.L_x_355) ;  /* 0x0000005000cc9947 */ /* 0x002fea0003800000 */
.L_x_465:
[----:B------:R2:W-:Y:S01]  /*1fed0*/  @!P0 SYNCS.ARRIVE.TRANS64 RZ, [UR41+0x70020], R2 ;  /* 0x07002002ffff89a7 */ /* 0x0005e20008000029 */
[----:B------:R-:W-:Y:S05]  /*1fee0*/  BRA.U !UP1, `(.L_x_356) ;  /* 0x0000000109047547 */ /* 0x000fea000b800000 */
[----:B------:R-:W-:Y:S05]  /*1fef0*/  BPT.TRAP 0x1 ;  /* 0x000000040000795c */ /* 0x000fea0000300000 */
.L_x_356:
[----:B------:R-:W-:Y:S04]  /*1ff00*/  BSSY.RECONVERGENT B0, `(.L_x_357) ;  /* 0x0000003000007945 */ /* 0x000fe80003800200 */
[----:B------:R-:W-:Y:S05]  /*1ff10*/  @P2 BRA `(.L_x_358) ;  /* 0x0000000000042947 */ /* 0x000fea0003800000 */
[----:B------:R-:W-:Y:S05]  /*1ff20*/  BPT.TRAP 0x1 ;  /* 0x000000040000795c */ /* 0x000fea0000300000 */
.L_x_358:
[----:B------:R-:W-:Y:S05]  /*1ff30*/  BSYNC.RECONVERGENT B0 ;  /* 0x0000000000007941 */ /* 0x000fea0003800200 */
.L_x_357:
        /* <DEDUP_REMOVED lines=31> */
[----:B------:R-:W-:-:S02]  /*20130*/  UIADD3 UR5, UPT, UPT, UR5, 0x1, URZ ;  /* 0x0000000105057890 */ /* 0x000fc4000fffe0ff */
[----:B------:R-:W-:Y:S02]  /*20140*/  UIADD3 UR10, UPT, UPT, UR11, 0x1, URZ ;  /* 0x000000010b0a7890 */ /* 0x000fe4000fffe0ff */
[----:B------:R-:W-:Y:S01]  /*20150*/  UISETP.NE.AND UP2, UPT, UR5, 0x3, UPT ;  /* 0x000000030500788c */ /* 0x000fe2000bf45270 */
[----:B------:R3:W-:Y:S03]  /*20160*/  UTMALDG.4D [UR24], [UR6], desc[UR22] ;  /* 0x00001618060075b4 */ /* 0x0007e60008019000 */
[----:B------:R-:W-:Y:S02]  /*20170*/  USEL UR4, URZ, 0x1, UP2 ;  /* 0x00000001ff047887 */ /* 0x000fe40009000000 */
[----:B------:R-:W-:Y:S02]  /*20180*/  USEL UR5, UR5, URZ, UP2 ;  /* 0x000000ff05057287 */ /* 0x000fe40009000000 */
[----:B------:R-:W-:Y:S01]  /*20190*/  ULOP3.LUT UR9, UR9, UR4, URZ, 0x3c, !UPT ;  /* 0x0000000409097292 */ /* 0x000fe2000f8e3cff */
[----:B------:R3:W-:Y:S02]  /*201a0*/  UTMALDG.4D [UR16], [UR6], desc[UR22] ;  /* 0x00001610060075b4 */ /* 0x0007e40008019000 */
[----:B---3--:R-:W-:Y:S09]  /*201b0*/  BRA.U !UP0, `(.L_x_359) ;  /* 0x0000000108047547 */ /* 0x008ff2000b800000 */
[----:B------:R-:W-:Y:S05]  /*201c0*/  BPT.TRAP 0x1 ;  /* 0x000000040000795c */ /* 0x000fea0000300000 */
.L_x_359:
[----:B------:R-:W-:Y:S01]  /*201d0*/  ULEA UR41, UR5, UR8, 0x3 ;  /* 0x0000000805297291 */ /* 0x000fe2000f8e18ff */
[----:B-1----:R-:W-:Y:S01]  /*201e0*/  IMAD.U32 R3, RZ, RZ, UR9 ;  /* 0x00000009ff037e24 */ /* 0x002fe2000f8e00ff */
[----:B--2---:R-:W-:-:S04]  /*201f0*/  @!P0 MOV R2, 0x10000 ;  /* 0x0001000000028802 */ /* 0x004fc80000000f00 */
[----:B------:R-:W-:-:S04]  /*20200*/  SHF.L.U32 R3, R3, 0x1f, RZ ;  /* 0x0000001f03037819 */ /* 0x000fc800000006ff */
[----:B------:R-:W1:Y:S02]  /*20210*/  SYNCS.PHASECHK.TRANS64.TRYWAIT P1, [UR41+0x70038], R3 ;  /* 0x07003803ff0075a7 */ /* 0x000e640008021129 */
[----:B-1----:R-:W-:Y:S05]  /*20220*/  @!P1 BRA `(.L_x_360) ;  /* 0x00000050000c9947 */ /* 0x002fea0003800000 */
.L_x_467:
[----:B------:R2:W-:Y:S01]  /*20230*/  @!P0 SYNCS.ARRIVE.TRANS64 RZ, [UR41+0x70020], R2 ;  /* 0x07002002ffff89a7 */ /* 0x0005e20008000029 */
[----:B------:R-:W-:Y:S05]  /*20240*/  BRA.U !UP1, `(.L_x_361) ;  /* 0x0000000109047547 */ /* 0x000fea000b800000 */
[----:B------:R-:W-:Y:S05]  /*20250*/  BPT.TRAP 0x1 ;  /* 0x000000040000795c */ /* 0x000fea0000300000 */
.L_x_361:
[----:B------:R-:W-:Y:S04]  /*20260*/  BSSY.RECONVERGENT B0, `(.L_x_362) ;  /* 0x0000003000007945 */ /* 0x000fe80003800200 */
[----:B------:R-:W-:Y:S05]  /*20270*/  @P2 BRA `(.L_x_363) ;  /* 0x0000000000042947 */ /* 0x000fea0003800000 */
[----:B------:R-:W-:Y:S05]  /*20280*/  BPT.TRAP 0x1 ;  /* 0x000000040000795c */ /* 0x000fea0000300000 */
.L_x_363:
[----:B------:R-:W-:Y:S05]  /*20290*/  BSYNC.RECONVERGENT B0 ;  /* 0x0000000000007941 */ /* 0x000fea0003800200 */
.L_x_362:
        /* <DEDUP_REMOVED lines=8> */
[----:B------:R-:W-:Y:S02]  /*20320*/  UIADD3 UR24, UPT, UPT, UR16, 0x28000, URZ ;  /* 0x0002800010187890 */ /* 0x000fe4000fffe0ff */
[----:B------:R-:W-:Y:S02]  /*20330*/  UIADD3 UR16, UPT, UPT, UR16, 0x2c000, URZ ;  /* 0x0002c00010107890 */ /* 0x000fe4000fffe0ff */
[----:B------:R-:W-:Y:S01]  /*20340*/  UISETP.NE.AND UP2, UPT, UR5, 0x3, UPT ;  /* 0x000000030500788c */ /* 0x000fe2000bf45270 */
        /* <DEDUP_REMOVED lines=16> */
[----:B------:R-:W-:Y:S01]  /*20450*/  USEL UR4, URZ, 0x1, UP2 ;  /* 0x00000001ff047887 */ /* 0x000fe20009000000 */
[----:B------:R-:W-:Y:S01]  /*20460*/  UMOV UR18, 0xc0 ;  /* 0x000000c000127882 */ /* 0x000fe20000000000 */
[----:B------:R-:W-:Y:S01]  /*20470*/  UMOV UR20, UR13 ;  /* 0x0000000d00147c82 */ /* 0x000fe20008000000 */
[----:B------:R-:W-:Y:S01]  /*20480*/  UMOV UR21, UR14 ;  /* 0x0000000e00157c82 */ /* 0x000fe20008000000 */
[----:B------:R-:W-:Y:S01]  /*20490*/  UTMALDG.4D [UR32], [UR6], desc[UR22] ;  /* 0x00001620060075b4 */ /* 0x000fe20008019000 */
[----:B------:R-:W-:Y:S01]  /*204a0*/  UMOV UR17, UR41 ;  /* 0x0000002900117c82 */ /* 0x000fe20008000000 */
[----:B------:R-:W-:Y:S01]  /*204b0*/  UMOV UR19, UR43 ;  /* 0x0000002b00137c82 */ /* 0x000fe20008000000 */
[----:B------:R-:W-:Y:S01]  /*204c0*/  UTMALDG.4D [UR24], [UR6], desc[UR22] ;  /* 0x00001618060075b4 */ /* 0x000fe20008019000 */
[----:B------:R3:W-:Y:S02]  /*204d0*/  UTMALDG.4D [UR16], [UR6], desc[UR22] ;  /* 0x00001610060075b4 */ /* 0x0007e40008019000 */
[----:B---3--:R-:W-:-:S02]  /*204e0*/  USEL UR6, UR5, URZ, UP2 ;  /* 0x000000ff05067287 */ /* 0x008fc40009000000 */
[----:B------:R-:W-:Y:S01]  /*204f0*/  ULOP3.LUT UR7, UR9, UR4, URZ, 0x3c, !UPT ;  /* 0x0000000409077292 */ /* 0x000fe2000f8e3cff */
[----:B------:R-:W-:Y:S11]  /*20500*/  BRA.U !UP0, `(.L_x_364) ;  /* 0x0000000108047547 */ /* 0x000ff6000b800000 */
[----:B------:R-:W-:Y:S05]  /*20510*/  BPT.TRAP 0x1 ;  /* 0x000000040000795c */ /* 0x000fea0000300000 */
.L_x_364:
[----:B------:R-:W-:Y:S01]  /*20520*/  ULEA UR41, UR6, UR8, 0x3 ;  /* 0x0000000806297291 */ /* 0x000fe2000f8e18ff */
[----:B-1----:R-:W-:Y:S01]  /*20530*/  IMAD.U32 R3, RZ, RZ, UR7 ;  /* 0x00000007ff037e24 */ /* 0x002fe2000f8e00ff */
[----:B--2---:R-:W-:-:S04]  /*20540*/  @!P0 MOV R2, 0x10000 ;  /* 0x0001000000028802 */ /* 0x004fc80000000f00 */
[----:B------:R-:W-:-:S04]  /*20550*/  SHF.L.U32 R3, R3, 0x1f, RZ ;  /* 0x0000001f03037819 */ /* 0x000fc800000006ff */
[----:B------:R-:W1:Y:S02]  /*20560*/  SYNCS.PHASECHK.TRANS64.TRYWAIT P1, [UR41+0x70038], R3 ;  /* 0x07003803ff0075a7 */ /* 0x000e640008021129 */
[----:B-1----:R-:W-:Y:S05]  /*20570*/  @!P1 BRA `(.L_x_365) ;  /* 0x0000004c00509947 */ /* 0x002fea0003800000 */
.L_x_469:
[----:B------:R2:W-:Y:S01]  /*20580*/  @!P0 SYNCS.ARRIVE.TRANS64 RZ, [UR41+0x70020], R2 ;  /* 0x07002002ffff89a7 */ /* 0x0005e20008000029 */
[----:B------:R-:W-:Y:S05]  /*20590*/  BRA.U !UP1, `(.L_x_366) ;  /* 0x0000000109047547 */ /* 0x000fea000b800000 */
[----:B------:R-:W-:Y:S05]  /*205a0*/  BPT.TRAP 0x1 ;  /* 0x000000040000795c */ /* 0x000fea0000300000 */
.L_x_366:
[----:B------:R-:W-:Y:S04]  /*205b0*/  BSSY.RECONVERGENT B0, `(.L_x_367) ;  /* 0x0000003000007945 */ /* 0x000fe80003800200 */
[----:B------:R-:W-:Y:S05]  /*205c0*/  @P2 BRA `(.L_x_368) ;  /* 0x0000000000042947 */ /* 0x000fea0003800000 */
[----:B------:R-:W-:Y:S05]  /*205d0*/  BPT.TRAP 0x1 ;  /* 0x000000040000795c */ /* 0x000fea0000300000 */
.L_x_368:
[----:B------:R-:W-:Y:S05]  /*205e0*/  BSYNC.RECONVERGENT B0 ;  /* 0x0000000000007941 */ /* 0x000fea0003800200 */
.L_x_367:
        /* <DEDUP_REMOVED lines=19> */
[----:B------:R-:W-:Y:S01]  /*20720*/  UIADD3 UR6, UPT, UPT, UR6, 0x1, URZ ;  /* 0x0000000106067890 */ /* 0x000fe2000fffe0ff */
[----:B------:R-:W-:Y:S01]  /*20730*/  UTMALDG.4D [UR40], [UR4], desc[UR22] ;  /* 0x00001628040075b4 */ /* 0x000fe20008019000 */
[----:B------:R-:W-:Y:S01]  /*20740*/  UMOV UR26, 0x80 ;  /* 0x00000080001a7882 */ /* 0x000fe20000000000 */
[----:B------:R-:W-:Y:S01]  /*20750*/  UMOV UR28, UR13 ;  /* 0x0000000d001c7c82 */ /* 0x000fe20008000000 */
[----:B------:R-:W-:Y:S01]  /*20760*/  UMOV UR29, UR14 ;  /* 0x0000000e001d7c82 */ /* 0x000fe20008000000 */
[----:B------:R-:W-:Y:S01]  /*20770*/  UMOV UR25, UR41 ;  /* 0x0000002900197c82 */ /* 0x000fe20008000000 */
[----:B------:R-:W-:Y:S01]  /*20780*/  UMOV UR27, UR43 ;  /* 0x0000002b001b7c82 */ /* 0x000fe20008000000 */
[----:B------:R-:W-:Y:S01]  /*20790*/  UMOV UR18, 0xc0 ;  /* 0x000000c000127882 */ /* 0x000fe20000000000 */
[----:B------:R-:W-:Y:S01]  /*207a0*/  UMOV UR20, UR13 ;  /* 0x0000000d00147c82 */ /* 0x000fe20008000000 */
[----:B------:R-:W-:Y:S01]  /*207b0*/  UTMALDG.4D [UR32], [UR4], desc[UR22] ;  /* 0x00001620040075b4 */ /* 0x000fe20008019000 */
[----:B------:R-:W-:Y:S01]  /*207c0*/  UMOV UR21, UR14 ;  /* 0x0000000e00157c82 */ /* 0x000fe20008000000 */
[----:B------:R-:W-:Y:S01]  /*207d0*/  UMOV UR17, UR41 ;  /* 0x0000002900117c82 */ /* 0x000fe20008000000 */
[----:B------:R-:W-:Y:S01]  /*207e0*/  UMOV UR19, UR43 ;  /* 0x0000002b00137c82 */ /* 0x000fe20008000000 */
[----:B------:R-:W-:-:S02]  /*207f0*/  UISETP.NE.AND UP2, UPT, UR6, 0x3, UPT ;  /* 0x000000030600788c */ /* 0x000fc4000bf45270 */
[----:B------:R-:W-:Y:S01]  /*20800*/  UIADD3 UR11, UPT, UPT, UR11, 0x2, URZ ;  /* 0x000000020b0b7890 */ /* 0x000fe2000fffe0ff */
[----:B------:R-:W-:Y:S01]  /*20810*/  UTMALDG.4D [UR24], [UR4], desc[UR22] ;  /* 0x00001618040075b4 */ /* 0x000fe20008019000 */
[----:B------:R-:W-:Y:S01]  /*20820*/  USEL UR15, UR6, URZ, UP2 ;  /* 0x000000ff060f7287 */ /* 0x000fe20009000000 */
[----:B------:R3:W-:Y:S02]  /*20830*/  UTMALDG.4D [UR16], [UR4], desc[UR22] ;  /* 0x00001610040075b4 */ /* 0x0007e40008019000 */
[----:B---3--:R-:W-:Y:S02]  /*20840*/  ULOP3.LUT UR4, UR12, 0xfffffffe, URZ, 0xc0, !UPT ;  /* 0xfffffffe0c047892 */ /* 0x008fe4000f8ec0ff */
[----:B------:R-:W-:Y:S02]  /*20850*/  USEL UR5, URZ, 0x1, UP2 ;  /* 0x00000001ff057887 */ /* 0x000fe40009000000 */
[----:B------:R-:W-:Y:S02]  /*20860*/  UISETP.NE.AND UP2, UPT, UR10, UR4, UPT ;  /* 0x000000040a00728c */ /* 0x000fe4000bf45270 */
[----:B------:R-:W-:-:S07]  /*20870*/  ULOP3.LUT UR23, UR7, UR5, URZ, 0x3c, !UPT ;  /* 0x0000000507177292 */ /* 0x000fce000f8e3cff */
[----:B------:R-:W-:Y:S05]  /*20880*/  BRA.U UP2, `(.L_x_369) ;  /* 0xfffffff102847547 */ /* 0x000fea000b83ffff */
[----:B------:R-:W-:Y:S02]  /*20890*/  USHF.L.U32 UR43, UR11, 0x7, URZ ;  /* 0x000000070b2b7899 */ /* 0x000fe400080006ff */
.L_x_348:
[----:B------:R-:W-:-:S04]  /*208a0*/  ULOP3.LUT UR4, UR12, 0x1, URZ, 0xc0, !UPT ;  /* 0x000000010c047892 */ /* 0x000fc8000f8ec0ff */
[----:B------:R-:W-:-:S09]  /*208b0*/  UISETP.NE.U32.AND UP2, UPT, UR4, 0x1, UPT ;  /* 0x000000010400788c */ /* 0x000fd2000bf45070 */
[----:B------:R-:W-:Y:S05]  /*208c0*/  BRA.U UP2, `(.L_x_323) ;  /* 0x0000000502a47547 */ /* 0x000fea000b800000 */
[----:B------:R-:W-:Y:S05]  /*208d0*/  BRA.U !UP0, `(.L_x_370) ;  /* 0x0000000108047547 */ /* 0x000fea000b800000 */
[----:B------:R-:W-:Y:S05]  /*208e0*/  BPT.TRAP 0x1 ;  /* 0x000000040000795c */ /* 0x000fea0000300000 */
.L_x_370:
[----:B------:R-:W-:Y:S01]  /*208f0*/  ULEA UR41, UR15, UR8, 0x3 ;  /* 0x000000080f297291 */ /* 0x000fe2000f8e18ff */
[----:B-1----:R-:W-:Y:S01]  /*20900*/  IMAD.U32 R3, RZ, RZ, UR23 ;  /* 0x00000017ff037e24 */ /* 0x002fe2000f8e00ff */
[----:B--2---:R-:W-:-:S04]  /*20910*/  @!P0 MOV R2, 0x10000 ;  /* 0x0001000000028802 */ /* 0x004fc80000000f00 */
[----:B------:R-:W-:-:S04]  /*20920*/  SHF.L.U32 R3, R3, 0x1f, RZ ;  /* 0x0000001f03037819 */ /* 0x000fc800000006ff */
[----:B------:R-:W1:Y:S02]  /*20930*/  SYNCS.PHASECHK.TRANS64.TRYWAIT P1, [UR41+0x70038], R3 ;  /* 0x07003803ff0075a7 */ /* 0x000e640008021129 */
[----:B-1----:R-:W-:Y:S05]  /*20940*/  @!P1 BRA `(.L_x_371) ;  /* 0x0000004800749947 */ /* 0x002fea0003800000 */
.L_x_471:
[----:B------:R2:W-:Y:S01]  /*20950*/  @!P0 SYNCS.ARRIVE.TRANS64 RZ, [UR41+0x70020], R2 ;  /* 0x07002002ffff89a7 */ /* 0x0005e20008000029 */
[----:B------:R-:W-:Y:S05]  /*20960*/  BRA.U !UP1, `(.L_x_372) ;  /* 0x0000000109047547 */ /* 0x000fea000b800000 */
[----:B------:R-:W-:Y:S05]  /*20970*/  BPT.TRAP 0x1 ;  /* 0x000000040000795c */ /* 0x000fea0000300000 */
.L_x_372:
[----:B------:R-:W-:Y:S04]  /*20980*/  BSSY.RECONVERGENT B0, `(.L_x_373) ;  /* 0x0000003000007945 */ /* 0x000fe80003800200 */
[----:B------:R-:W-:Y:S05]  /*20990*/  @P2 BRA `(.L_x_374) ;  /* 0x0000000000042947 */ /* 0x000fea0003800000 */
[----:B------:R-:W-:Y:S05]  /*209a0*/  BPT.TRAP 0x1 ;  /* 0x000000040000795c */ /* 0x000fea0000300000 */
.L_x_374:
[----:B------:R-:W-:Y:S05]  /*209b0*/  BSYNC.RECONVERGENT B0 ;  /* 0x0000000000007941 */ /* 0x000fea0003800200 */
.L_x_373:
[----:B------:R-:W-:Y:S02]  /*209c0*/  ULEA UR16, UR15, UR8, 0x10 ;  /* 0x000000080f107291 */ /* 0x000fe4000f8e80ff */
        /* <DEDUP_REMOVED lines=22> */
[----:B------:R-:W-:Y:S01]  /*20b30*/  UTMALDG.4D [UR40], [UR4], desc[UR6] ;  /* 0x00000628040075b4 */ /* 0x000fe20008019000 */
[----:B------:R-:W-:Y:S01]  /*20b40*/  UMOV UR25, UR41 ;  /* 0x0000002900197c82 */ /* 0x000fe20008000000 */
[----:B------:R-:W-:Y:S01]  /*20b50*/  UISETP.NE.AND UP2, UPT, UR15, 0x3, UPT ;  /* 0x000000030f00788c */ /* 0x000fe2000bf45270 */
[----:B------:R-:W-:Y:S01]  /*20b60*/  UMOV UR18, 0xc0 ;  /* 0x000000c000127882 */ /* 0x000fe20000000000 */
[----:B------:R-:W-:Y:S01]  /*20b70*/  UMOV UR19, UR43 ;  /* 0x0000002b00137c82 */ /* 0x000fe20008000000 */
[----:B------:R-:W-:Y:S01]  /*20b80*/  UMOV UR20, UR13 ;  /* 0x0000000d00147c82 */ /* 0x000fe20008000000 */
[----:B------:R-:W-:Y:S01]  /*20b90*/  UMOV UR21, UR14 ;  /* 0x0000000e00157c82 */ /* 0x000fe20008000000 */
[----:B------:R-:W-:Y:S01]  /*20ba0*/  UTMALDG.4D [UR32], [UR4], desc[UR6] ;  /* 0x00000620040075b4 */ /* 0x000fe20008019000 */
[----:B------:R-:W-:Y:S01]  /*20bb0*/  UMOV UR17, UR41 ;  /* 0x0000002900117c82 */ /* 0x000fe20008000000 */
[----:B------:R-:W-:Y:S01]  /*20bc0*/  USEL UR15, UR15, URZ, UP2 ;  /* 0x000000ff0f0f7287 */ /* 0x000fe20009000000 */
[----:B------:R-:W-:Y:S01]  /*20bd0*/  UTMALDG.4D [UR24], [UR4], desc[UR6] ;  /* 0x00000618040075b4 */ /* 0x000fe20008019000 */
[----:B------:R3:W-:Y:S02]  /*20be0*/  UTMALDG.4D [UR16], [UR4], desc[UR6] ;  /* 0x00000610040075b4 */ /* 0x0007e40008019000 */
[----:B---3--:R-:W-:-:S04]  /*20bf0*/  USEL UR4, URZ, 0x1, UP2 ;  /* 0x00000001ff047887 */ /* 0x008fc80009000000 */
[----:B------:R-:W-:Y:S01]  /*20c00*/  ULOP3.LUT UR23, UR23, UR4, URZ, 0x3c, !UPT ;  /* 0x0000000417177292 */ /* 0x000fe2000f8e3cff */
[----:B------:R-:W-:Y:S11]  /*20c10*/  BRA.U !UP0, `(.L_x_375) ;  /* 0x0000000108047547 */ /* 0x000ff6000b800000 */
[----:B------:R-:W-:Y:S05]  /*20c20*/  BPT.TRAP 0x1 ;  /* 0x000000040000795c */ /* 0x000fea0000300000 */
.L_x_375:
[----:B------:R-:W-:Y:S01]  /*20c30*/  ULEA UR33, UR15, UR8, 0x3 ;  /* 0x000000080f217291 */ /* 0x000fe2000f8e18ff */
[----:B-1----:R-:W-:Y:S01]  /*20c40*/  IMAD.U32 R3, RZ, RZ, UR23 ;  /* 0x00000017ff037e24 */ /* 0x002fe2000f8e00ff */
[----:B--2---:R-:W-:-:S04]  /*20c50*/  @!P0 MOV R2, 0x10000 ;  /* 0x0001000000028802 */ /* 0x004fc80000000f00 */
[----:B------:R-:W-:-:S04]  /*20c60*/  SHF.L.U32 R3, R3, 0x1f, RZ ;  /* 0x0000001f03037819 */ /* 0x000fc800000006ff */
[----:B------:R-:W1:Y:S02]  /*20c70*/  SYNCS.PHASECHK.TRANS64.TRYWAIT P1, [UR33+0x70038], R3 ;  /* 0x07003803ff0075a7 */ /* 0x000e640008021121 */
[----:B-1----:R-:W-:Y:S05]  /*20c80*/  @!P1 BRA `(.L_x_376) ;  /* 0x0000004400bc9947 */ /* 0x002fea0003800000 */
.L_x_473:
[----:B------:R2:W-:Y:S01]  /*20c90*/  @!P0 SYNCS.ARRIVE.TRANS64 RZ, [UR33+0x70020], R2 ;  /* 0x07002002ffff89a7 */ /* 0x0005e20008000021 */
[----:B------:R-:W-:Y:S05]  /*20ca0*/  BRA.U !UP1, `(.L_x_377) ;  /* 0x0000000109047547 */ /* 0x000fea000b800000 */
[----:B------:R-:W-:Y:S05]  /*20cb0*/  BPT.TRAP 0x1 ;  /* 0x000000040000795c */ /* 0x000fea0000300000 */
.L_x_377:
[----:B------:R-:W-:Y:S04]  /*20cc0*/  BSSY.RECONVERGENT B0, `(.L_x_378) ;  /* 0x0000003000007945 */ /* 0x000fe80003800200 */
[----:B------:R-:W-:Y:S05]  /*20cd0*/  @P2 BRA `(.L_x_379) ;  /* 0x0000000000042947 */ /* 0x000fea0003800000 */
[----:B------:R-:W-:Y:S05]  /*20ce0*/  BPT.TRAP 0x1 ;  /* 0x000000040000795c */ /* 0x000fea0000300000 */
.L_x_379:
[----:B------:R-:W-:Y:S05]  /*20cf0*/  BSYNC.RECONVERGENT B0 ;  /* 0x0000000000007941 */ /* 0x000fea0003800200 */
.L_x_378:
        /* <DEDUP_REMOVED lines=37> */
[----:B------:R-:W-:-:S12]  /*20f50*/  ULOP3.LUT UR23, UR23, UR4, URZ, 0x3c, !UPT ;  /* 0x0000000417177292 */ /* 0x000fd8000f8e3cff */
.L_x_323:
[----:B------:R-:W3:Y:S01]  /*20f60*/  LDCU UR4, c[0x0][0x370] ;  /* 0x00006e00ff0477ac */ /* 0x000ee20008000800 */
[----:B------:R-:W4:Y:S01]  /*20f70*/  LDCU UR5, c[0x0][0x900] ;  /* 0x00012000ff0577ac */ /* 0x000f220008000800 */
[----:B---3--:R-:W-:-:S04]  /*20f80*/  UIADD3 UR54, UPT, UPT, UR4, UR54, URZ ;  /* 0x0000003604367290 */ /* 0x008fc8000fffe0ff */
[----:B----4-:R-:W-:-:S09]  /*20f90*/  UISETP.GE.AND UP2, UPT, UR54, UR5, UPT ;  /* 0x000000053600728c */ /* 0x010fd2000bf46270 */
[----:B------:R-:W-:Y:S05]  /*20fa0*/  BRA.U !UP2, `(.L_x_380) ;  /* 0xffffffd90a407547 */ /* 0x000fea000b83ffff */
[----:B------:R-:W-:Y:S05]  /*20fb0*/  EXIT ;  /* 0x000000000000794d */ /* 0x000fea0003800000 */
.L_x_492:
[----:B------:R-:W-:-:S08]  /*20fc0*/  NOP ;  /* 0x0000000000007918 */ /* 0x000fd00000000000 */
[----:B------:R-:W1:-:S00]  /*20fd0*/  USETMAXREG.DEALLOC.CTAPOOL 0x20 ;  /* 0x00000020000079c8 */ /* 0x000e4000080e0500 */
[----:B-1----:R-:W1:Y:S02]  /*20fe0*/  LDC R0, c[0x0][0x900] ;  /* 0x00024000ff007b82 */ /* 0x002e640000000800 */
[----:B-1----:R-:W-:-:S13]  /*20ff0*/  ISETP.LE.AND P0, PT, R0, UR54, PT ;  /* 0x0000003600007c0c */ /* 0x002fda000bf03270 */
[----:B------:R-:W-:Y:S05]  /*21000*/  @P0 EXIT ;  /* 0x000000000000094d */ /* 0x000fea0003800000 */
[----:B------:R-:W-:Y:S01]  /*21010*/  HFMA2 R2, -RZ, RZ, 0, 0 ;  /* 0x00000000ff027431 */ /* 0x000fe200000001ff */
[----:B------:R-:W-:Y:S01]  /*21020*/  PRMT R0, RZ, 0x7610, R0 ;  /* 0x00007610ff007816 */ /* 0x000fe20000000000 */
[----:B------:R-:W1:Y:S01]  /*21030*/  LDCU.64 UR46, c[0x0][0x348] ;  /* 0x00006900ff2e77ac */ /* 0x000e620008000a00 */
[----:B------:R-:W2:Y:S01]  /*21040*/  LDCU UR63, c[0x0][0x900] ;  /* 0x00012000ff3f77ac */ /* 0x000ea20008000800 */
[----:B------:R-:W3:Y:S01]  /*21050*/  LDCU UR23, c[0x0][0x904] ;  /* 0x00012080ff1777ac */ /* 0x000ee20008000800 */
[----:B------:R-:W4:Y:S01]  /*21060*/  LDCU UR71, c[0x0][0x380] ;  /* 0x00007000ff4777ac */ /* 0x000f220008000800 */
[----:B------:R-:W1:Y:S01]  /*21070*/  LDCU UR22, c[0x0][0x38c] ;  /* 0x00007180ff1677ac */ /* 0x000e620008000800 */
[----:B------:R-:W1:Y:S01]  /*21080*/  LDCU UR55, c[0x0][0x91c] ;  /* 0x00012380ff3777ac */ /* 0x000e620008000800 */
[----:B------:R-:W1:Y:S01]  /*21090*/  LDCU UR70, c[0x0][0x918] ;  /* 0x00012300ff4677ac */ /* 0x000e620008000800 */
[----:B------:R-:W1:Y:S01]  /*210a0*/  LDCU.64 UR30, c[0x0][0x908] ;  /* 0x00012100ff1e77ac */ /* 0x000e620008000a00 */
[----:B------:R-:W1:Y:S01]  /*210b0*/  LDCU.64 UR38, c[0x0][0x920] ;  /* 0x00012400ff2677ac */ /* 0x000e620008000a00 */
[----:B------:R-:W1:Y:S02]  /*210c0*/  LDCU.64 UR14, c[0x0][0x910] ;  /* 0x00012200ff0e77ac */ /* 0x000e640008000a00 */
.L_x_392:
[----:B-1----:R-:W-:Y:S02]  /*210d0*/  UIMAD.WIDE.U32 UR4, UR54, UR30, URZ ;  /* 0x0000001e360472a5 */ /* 0x002fe4000f8e00ff */
[----:B---3--:R-:W-:-:S05]  /*210e0*/  UISETP.NE.AND UP0, UPT, UR23, 0x1, UPT ;  /* 0x000000011700788c */ /* 0x008fca000bf05270 */
[----:B------:R-:W-:Y:S02]  /*210f0*/  UMOV UR4, UR5 ;  /* 0x0000000500047c82 */ /* 0x000fe40008000000 */
[----:B------:R-:W-:-:S04]  /*21100*/  USHF.R.U32.HI UR4, URZ, UR31, UR4 ;  /* 0x0000001fff047299 */ /* 0x000fc80008011604 */
[----:B------:R-:W-:Y:S02]  /*21110*/  USEL UR6, UR54, UR4, !UP0 ;  /* 0x0000000436067287 */ /* 0x000fe4000c000000 */
[----:B------:R-:W-:Y:S02]  /*21120*/  UISETP.NE.AND UP0, UPT, UR55, 0x1, UPT ;  /* 0x000000013700788c */ /* 0x000fe4000bf05270 */
[----:B------:R-:W-:-:S07]  /*21130*/  UIMAD.WIDE.U32 UR4, UR6, UR38, URZ ;  /* 0x00000026060472a5 */ /* 0x000fce000f8e00ff */
[----:B------:R-:W-:Y:S02]  /*21140*/  UMOV UR4, UR5 ;  /* 0x0000000500047c82 */ /* 0x000fe40008000000 */
[----:B------:R-:W-:Y:S02]  /*21150*/  USHF.R.U32.HI UR5, URZ, UR39, UR4 ;  /* 0x00000027ff057299 */ /* 0x000fe40008011604 */
[----:B------:R-:W-:Y:S02]  /*21160*/  UIADD3 UR4, UPT, UPT, -UR6, URZ, URZ ;  /* 0x000000ff06047290 */ /* 0x000fe4000fffe1ff */
[----:B------:R-:W-:Y:S02]  /*21170*/  USEL UR7, UR6, UR5, !UP0 ;  /* 0x0000000506077287 */ /* 0x000fe4000c000000 */
[----:B------:R-:W-:Y:S02]  /*21180*/  UIMAD UR4, UR23, UR4, UR54 ;  /* 0x00000004170472a4 */ /* 0x000fe4000f8e0236 */
[----:B------:R-:W-:-:S02]  /*21190*/  UIADD3 UR5, UPT, UPT, -UR7, URZ, URZ ;  /* 0x000000ff07057290 */ /* 0x000fc4000fffe1ff */
[----:B------:R-:W-:Y:S02]  /*211a0*/  USHF.L.U32 UR8, UR4, 0x8, URZ ;  /* 0x0000000804087899 */ /* 0x000fe400080006ff */
[----:B------:R-:W-:Y:S02]  /*211b0*/  UIMAD UR4, UR55, UR5, UR6 ;  /* 0x00000005370472a4 */ /* 0x000fe4000f8e0206 */
[----:B----4-:R-:W-:Y:S02]  /*211c0*/  UISETP.GE.AND UP0, UPT, UR8, UR71, UPT ;  /* 0x000000470800728c */ /* 0x010fe4000bf06270 */
[----:B------:R-:W-:Y:S02]  /*211d0*/  MOV R17, UR8 ;  /* 0x0000000800117c02 */ /* 0x000fe40008000f00 */
[----:B------:R-:W-:-:S05]  /*211e0*/  MOV R18, UR4 ;  /* 0x0000000400127c02 */ /* 0x000fca0008000f00 */
[----:B------:R-:W-:Y:S05]  /*211f0*/  BRA.U UP0, `(.L_x_381) ;  /* 0x0000002d00907547 */ /* 0x000fea000b800000 */
[----:B------:R-:W-:Y:S01]  /*21200*/  IMAD.U32 R4, RZ, RZ, UR22 ;  /* 0x00000016ff047e24 */ /* 0x000fe2000f8e00ff */
[----:B------:R-:W-:Y:S02]  /*21210*/  UIMAD.WIDE.U32 UR4, UR7, UR15, URZ ;  /* 0x0000000f070472a5 */ /* 0x000fe4000f8e00ff */
[----:B------:R-:W-:Y:S02]  /*21220*/  UISETP.NE.AND UP0, UPT, UR14, 0x1, UPT ;  /* 0x000000010e00788c */ /* 0x000fe4000bf05270 */
[----:B------:R-:W-:-:S03]  /*21230*/  IABS R4, R4 ;  /* 0x0000000400047213 */ /* 0x000fc60000000000 */
[----:B------:R-:W-:Y:S01]  /*21240*/  UMOV UR4, UR5 ;  /* 0x0000000500047c82 */ /* 0x000fe20008000000 */
[----:B------:R-:W1:Y:S01]  /*21250*/  I2F.RP R6, R4 ;  /* 0x0000000400067306 */ /* 0x000e620000209400 */
[----:B------:R-:W-:-:S04]  /*21260*/  USHF.R.U32.HI UR4, URZ, UR70, UR4 ;  /* 0x00000046ff047299 */ /* 0x000fc80008011604 */
[----:B------:R-:W-:Y:S02]  /*21270*/  USEL UR4, UR7, UR4, !UP0 ;  /* 0x0000000407047287 */ /* 0x000fe4000c000000 */
[----:B------:R-:W-:Y:S02]  /*21280*/  UISETP.NE.AND UP0, UPT, UR22, URZ, UPT ;  /* 0x000000ff1600728c */ /* 0x000fe4000bf05270 */
[----:B------:R-:W-:-:S04]  /*21290*/  UIADD3 UR4, UPT, UPT, -UR4, URZ, URZ ;  /* 0x000000ff04047290 */ /* 0x000fc8000fffe1ff */
[----:B------:R-:W-:Y:S01]  /*212a0*/  UIMAD UR4, UR14, UR4, UR7 ;  /* 0x000000040e0472a4 */ /* 0x000fe2000f8e0207 */
[----:B-1----:R-:W1:Y:S03]  /*212b0*/  MUFU.RCP R6, R6 ;  /* 0x0000000600067308 */ /* 0x002e660000001000 */
[----:B------:R-:W-:Y:S02]  /*212c0*/  ULOP3.LUT UR5, UR4, UR22, URZ, 0x3c, !UPT ;  /* 0x0000001604057292 */ /* 0x000fe4000f8e3cff */
[----:B------:R-:W-:Y:S02]  /*212d0*/  MOV R0, UR4 ;  /* 0x0000000400007c02 */ /* 0x000fe40008000f00 */
[----:B------:R-:W-:Y:S02]  /*212e0*/  UISETP.GE.AND UP1, UPT, UR5, URZ, UPT ;  /* 0x000000ff0500728c */ /* 0x000fe4000bf26270 */
[----:B------:R-:W-:-:S02]  /*212f0*/  IABS R0, R0 ;  /* 0x0000000000007213 */ /* 0x000fc40000000000 */
        /* <DEDUP_REMOVED lines=13> */
[----:B------:R-:W-:Y:S01]  /*213d0*/  @P1 VIADD R5, R5, 0x1 ;  /* 0x0000000105051836 */ /* 0x000fe20000000000 */
[----:B------:R-:W-:-:S04]  /*213e0*/  ELECT P1, URZ, PT ;  /* 0x0000000000ff782f */ /* 0x000fc80003820000 */
[----:B------:R-:W-:-:S13]  /*213f0*/  R2UR UR6, R5 ;  /* 0x00000000050672ca */ /* 0x000fda00000e0000 */
[----:B------:R-:W-:Y:S02]  /*21400*/  @!UP1 UIADD3 UR6, UPT, UPT, -UR6, URZ, URZ ;  /* 0x000000ff06069290 */ /* 0x000fe4000fffe1ff */
[----:B------:R-:W-:-:S04]  /*21410*/  @!UP0 ULOP3.LUT UR6, URZ, UR22, URZ, 0x33, !UPT ;  /* 0x00000016ff068292 */ /* 0x000fc8000f8e33ff */
[----:B------:R-:W-:Y:S02]  /*21420*/  UIADD3 UR5, UPT, UPT, -UR6, URZ, URZ ;  /* 0x000000ff06057290 */ /* 0x000fe4000fffe1ff */
[----:B------:R-:W-:Y:S02]  /*21430*/  MOV R16, UR6 ;  /* 0x0000000600107c02 */ /* 0x000fe40008000f00 */
[----:B------:R-:W-:-:S06]  /*21440*/  UIMAD UR4, UR22, UR5, UR4 ;  /* 0x00000005160472a4 */ /* 0x000fcc000f8e0204 */
[----:B------:R-:W-:Y:S01]  /*21450*/  IMAD.U32 R15, RZ, RZ, UR4 ;  /* 0x00000004ff0f7e24 */ /* 0x000fe2000f8e00ff */
[----:B------:R-:W-:Y:S06]  /*21460*/  BRA.U UP6, `(.L_x_382) ;  /* 0x0000000106047547 */ /* 0x000fec000b800000 */
[----:B--2---:R-:W-:Y:S05]  /*21470*/  BPT.TRAP 0x1 ;  /* 0x000000040000795c */ /* 0x004fea0000300000 */
.L_x_382:
[----:B------:R-:W1:Y:S01]  /*21480*/  S2UR UR62, SR_CgaCtaId ;  /* 0x00000000003e79c3 */ /* 0x000e620000008800 */
[----:B------:R-:W-:Y:S01]  /*21490*/  UMOV UR5, 0x400 ;  /* 0x0000040000057882 */ /* 0x000fe20000000000 */
[----:B------:R-:W-:Y:S01]  /*214a0*/  SHF.L.U32 R0, R2, 0x1f, RZ ;  /* 0x0000001f02007819 */ /* 0x000fe200000006ff */
[----:B-1----:R-:W-:-:S09]  /*214b0*/  ULEA UR5, UR62, UR5, 0x18 ;  /* 0x000000053e057291 */ /* 0x002fd2000f8ec0ff */
[----:B------:R-:W1:Y:S02]  /*214c0*/  SYNCS.PHASECHK.TRANS64.TRYWAIT P0, [UR5+0x700b0], R0 ;  /* 0x0700b000ff0075a7 */ /* 0x000e640008001105 */
[----:B-1----:R-:W-:Y:S05]  /*214d0*/  @!P0 BRA `(.L_x_383) ;  /* 0x0000003c00c08947 */ /* 0x002fea0003800000 */
.L_x_475:
[----:B------:R-:W-:Y:S04]  /*214e0*/  BSSY.RECONVERGENT B0, `(.L_x_384) ;  /* 0x000017f000007945 */ /* 0x000fe80003800200 */
[----:B------:R-:W-:Y:S05]  /*214f0*/  @!P1 BRA `(.L_x_385) ;  /* 0x0000001400f49947 */ /* 0x000fea0003800000 */
[----:B------:R-:W-:Y:S01]  /*21500*/  R2UR UR10, R17 ;  /* 0x00000000110a72ca */ /* 0x000fe200000e0000 */
[----:B------:R3:W-:Y:S01]  /*21510*/  STL [R1+0x70], R0 ;  /* 0x0000700001007387 */ /* 0x0007e20000100800 */
[----:B------:R-:W-:Y:S01]  /*21520*/  R2UR UR11, R15 ;  /* 0x000000000f0b72ca */ /* 0x000fe200000e0000 */
[----:B------:R-:W-:Y:S01]  /*21530*/  UIADD3 UR6, UP0, UPT, UR46, 0x400, URZ ;  /* 0x000004002e067890 */ /* 0x000fe2000ff1e0ff */
[----:B------:R-:W-:Y:S01]  /*21540*/  R2UR UR12, R16 ;  /* 0x00000000100c72ca */ /* 0x000fe200000e0000 */
[----:B------:R-:W-:Y:S01]  /*21550*/  UIADD3 UR32, UPT, UPT, UR5, 0x55000, URZ ;  /* 0x0005500005207890 */ /* 0x000fe2000fffe0ff */
[----:B------:R-:W-:Y:S01]  /*21560*/  R2UR UR13, R18 ;  /* 0x00000000120d72ca */ /* 0x000fe200000e0000 */
[----:B------:R4:W-:Y:S01]  /*21570*/  STL [R1+0x88], R17 ;  /* 0x0000881101007387 */ /* 0x0009e20000100800 */
[----:B------:R-:W-:Y:S01]  /*21580*/  MOV.SPILL R25, UR30 ;  /* 0x0000001e00197c02 */ /* 0x000fe20009000f00 */
[----:B------:R-:W-:Y:S01]  /*21590*/  UIADD3 UR8, UPT, UPT, UR5, 0x50000, URZ ;  /* 0x0005000005087890 */ /* 0x000fe2000fffe0ff */
[----:B------:R-:W-:Y:S01]  /*215a0*/  MOV.SPILL R24, UR15 ;  /* 0x0000000f00187c02 */ /* 0x000fe20009000f00 */
[----:B------:R-:W-:Y:S01]  /*215b0*/  UIADD3.X UR7, UPT, UPT, URZ, UR47, URZ, UP0, !UPT ;  /* 0x0000002fff077290 */ /* 0x000fe200087fe4ff */
[----:B------:R-:W-:Y:S01]  /*215c0*/  MOV.SPILL R23, UR14 ;  /* 0x0000000e00177c02 */ /* 0x000fe20009000f00 */
[----:B------:R-:W-:Y:S01]  /*215d0*/  UIADD3 UR4, UPT, UPT, UR10, 0x10, URZ ;  /* 0x000000100a047890 */ /* 0x000fe2000fffe0ff */
[----:B------:R-:W-:Y:S01]  /*215e0*/  MOV.SPILL R26, UR31 ;  /* 0x0000001f001a7c02 */ /* 0x000fe20009000f00 */
[----:B------:R-:W-:Y:S01]  /*215f0*/  UIADD3 UR34, UPT, UPT, UR10, 0x28, URZ ;  /* 0x000000280a227890 */ /* 0x000fe2000fffe0ff */
[----:B------:R-:W-:Y:S01]  /*21600*/  IMAD.U32 R5, RZ, RZ, UR11 ;  /* 0x0000000bff057e24 */ /* 0x000fe2000f8e00ff */
[----:B------:R-:W-:Y:S01]  /*21610*/  UMOV UR35, UR11 ;  /* 0x0000000b00237c82 */ /* 0x000fe20008000000 */
[----:B------:R-:W-:Y:S01]  /*21620*/  IMAD.U32 R4, RZ, RZ, UR12 ;  /* 0x0000000cff047e24 */ /* 0x000fe2000f8e00ff */
[----:B------:R-:W-:Y:S01]  /*21630*/  UMOV UR36, UR12 ;  /* 0x0000000c00247c82 */ /* 0x000fe20008000000 */
[----:B------:R-:W-:Y:S01]  /*21640*/  IMAD.U32 R6, RZ, RZ, UR4 ;  /* 0x00000004ff067e24 */ /* 0x000fe2000f8e00ff */
[----:B------:R-:W-:Y:S01]  /*21650*/  UIADD3 UR4, UPT, UPT, UR10, 0x18, URZ ;  /* 0x000000180a047890 */ /* 0x000fe2000fffe0ff */
[----:B-1----:R-:W-:Y:S01]  /*21660*/  IMAD.U32 R3, RZ, RZ, UR13 ;  /* 0x0000000dff037e24 */ /* 0x002fe2000f8e00ff */
[----:B------:R-:W-:Y:S01]  /*21670*/  UMOV UR37, UR13 ;  /* 0x0000000d00257c82 */ /* 0x000fe20008000000 */
[----:B------:R1:W-:Y:S01]  /*21680*/  STL [R1+0x7c], R25 ;  /* 0x00007c1901007387 */ /* 0x0003e20000100800 */
[----:B------:R-:W-:Y:S01]  /*21690*/  UIADD3 UR58, UPT, UPT, UR10, 0x8, URZ ;  /* 0x000000080a3a7890 */ /* 0x000fe2000fffe0ff */
[----:B---3--:R-:W-:Y:S01]  /*216a0*/  MOV.SPILL R0, UR38 ;  /* 0x0000002600007c02 */ /* 0x008fe20009000f00 */
[----:B------:R-:W-:Y:S01]  /*216b0*/  IMAD.U32 R22, RZ, RZ, UR4 ;  /* 0x00000004ff167e24 */ /* 0x000fe2000f8e00ff */
[----:B------:R-:W-:Y:S01]  /*216c0*/  UIADD3 UR4, UPT, UPT, UR10, 0x20, URZ ;  /* 0x000000200a047890 */ /* 0x000fe2000fffe0ff */
[----:B------:R3:W-:Y:S01]  /*216d0*/  STL [R1+0x80], R24 ;  /* 0x0000801801007387 */ /* 0x0007e20000100800 */
[----:B------:R-:W-:Y:S01]  /*216e0*/  UIADD3 UR56, UPT, UPT, UR5, 0x51000, URZ ;  /* 0x0005100005387890 */ /* 0x000fe2000fffe0ff */
[----:B------:R-:W-:Y:S01]  /*216f0*/  IMAD.U32 R29, RZ, RZ, UR11 ;  /* 0x0000000bff1d7e24 */ /* 0x000fe2000f8e00ff */
[----:B----4-:R-:W-:Y:S01]  /*21700*/  MOV.SPILL R17, UR37 ;  /* 0x0000002500117c02 */ /* 0x010fe20009000f00 */
[----:B------:R4:W-:Y:S01]  /*21710*/  STL [R1+0x18], R0 ;  /* 0x0000180001007387 */ /* 0x0009e20000100800 */
[----:B------:R-:W-:Y:S01]  /*21720*/  R2UR UR37, R3 ;  /* 0x00000000032572ca */ /* 0x000fe200000e0000 */
[----:B------:R-:W-:Y:S01]  /*21730*/  UMOV UR9, URZ ;  /* 0x000000ff00097c82 */ /* 0x000fe20008000000 */
[----:B------:R-:W-:Y:S01]  /*21740*/  UMOV UR59, UR11 ;  /* 0x0000000b003b7c82 */ /* 0x000fe20008000000 */
[----:B------:R2:W-:Y:S01]  /*21750*/  STL [R1+0x84], R23 ;  /* 0x0000841701007387 */ /* 0x0005e20000100800 */
[----:B------:R-:W-:Y:S01]  /*21760*/  UMOV UR60, UR12 ;  /* 0x0000000c003c7c82 */ /* 0x000fe20008000000 */
[----:B------:R-:W-:Y:S01]  /*21770*/  UMOV UR61, UR13 ;  /* 0x0000000d003d7c82 */ /* 0x000fe20008000000 */
[----:B------:R-:W-:Y:S01]  /*21780*/  UMOV UR57, UR9 ;  /* 0x0000000900397c82 */ /* 0x000fe20008000000 */
[----:B------:R2:W-:Y:S01]  /*21790*/  STL [R1+0x78], R26 ;  /* 0x0000781a01007387 */ /* 0x0005e20000100800 */
[----:B------:R-:W-:Y:S01]  /*217a0*/  UMOV UR31, UR10 ;  /* 0x0000000a001f7c82 */ /* 0x000fe20008000000 */
[----:B------:R-:W-:Y:S01]  /*217b0*/  UIADD3 UR74, UPT, UPT, UR10, 0x48, URZ ;  /* 0x000000480a4a7890 */ /* 0x000fe2000fffe0ff */
[----:B------:R-:W-:Y:S01]  /*217c0*/  IMAD.U32 R28, RZ, RZ, UR12 ;  /* 0x0000000cff1c7e24 */ /* 0x000fe2000f8e00ff */
[----:B------:R2:W-:Y:S01]  /*217d0*/  UTMASTG.5D [UR8], [UR6] ;  /* 0x00000008060073b5 */ /* 0x0005e20008020000 */
[----:B------:R-:W-:Y:S01]  /*217e0*/  UIADD3 UR66, UPT, UPT, UR10, 0x50, URZ ;  /* 0x000000500a427890 */ /* 0x000fe2000fffe0ff */
[----:B------:R-:W-:Y:S01]  /*217f0*/  IMAD.U32 R14, RZ, RZ, UR11 ;  /* 0x0000000bff0e7e24 */ /* 0x000fe2000f8e00ff */
[----:B------:R-:W-:Y:S01]  /*21800*/  UMOV UR30, UR58 ;  /* 0x0000003a001e7c82 */ /* 0x000fe20008000000 */
[----:B-1----:R-:W-:Y:S01]  /*21810*/  MOV.SPILL R25, UR34 ;  /* 0x0000002200197c02 */ /* 0x002fe20009000f00 */
[----:B------:R-:W-:Y:S01]  /*21820*/  IMAD.U32 R13, RZ, RZ, UR12 ;  /* 0x0000000cff0d7e24 */ /* 0x000fe2000f8e00ff */
[----:B------:R-:W-:Y:S01]  /*21830*/  R2UR UR34, R6 ;  /* 0x00000000062272ca */ /* 0x000fe200000e0000 */
[----:B------:R-:W-:Y:S01]  /*21840*/  IMAD.U32 R12, RZ, RZ, UR13 ;  /* 0x0000000dff0c7e24 */ /* 0x000fe2000f8e00ff */
[----:B------:R1:W-:Y:S01]  /*21850*/  STL [R1+0x74], R2 ;  /* 0x0000740201007387 */ /* 0x0003e20000100800 */
[----:B---3--:R-:W-:Y:S01]  /*21860*/  MOV.SPILL R24, UR35 ;  /* 0x0000002300187c02 */ /* 0x008fe20009000f00 */
[----:B------:R-:W-:Y:S01]  /*21870*/  UMOV UR23, UR11 ;  /* 0x0000000b00177c82 */ /* 0x000fe20008000000 */
[----:B------:R-:W-:Y:S01]  /*21880*/  R2UR UR35, R5 ;  /* 0x00000000052372ca */ /* 0x000fe200000e0000 */
[----:B------:R3:W-:Y:S01]  /*21890*/  UTMASTG.5D [UR56], [UR6] ;  /* 0x00000038060073b5 */ /* 0x0007e20008020000 */
[----:B----4-:R-:W-:Y:S01]  /*218a0*/  IMAD.U32 R0, RZ, RZ, UR4 ;  /* 0x00000004ff007e24 */ /* 0x010fe2000f8e00ff */
[----:B------:R-:W-:Y:S01]  /*218b0*/  UIADD3 UR4, UPT, UPT, UR10, 0x30, URZ ;  /* 0x000000300a047890 */ /* 0x000fe2000fffe0ff */
[----:B------:R-:W-:Y:S01]  /*218c0*/  IMAD.U32 R27, RZ, RZ, UR13 ;  /* 0x0000000dff1b7e24 */ /* 0x000fe2000f8e00ff */
[----:B------:R-:W-:Y:S01]  /*218d0*/  UMOV UR22, UR12 ;  /* 0x0000000c00167c82 */ /* 0x000fe20008000000 */
[----:B--2---:R-:W-:Y:S01]  /*218e0*/  MOV.SPILL R23, UR36 ;  /* 0x0000002400177c02 */ /* 0x004fe20009000f00 */
[----:B------:R-:W-:Y:S01]  /*218f0*/  IMAD.U32 R11, RZ, RZ, UR11 ;  /* 0x0000000bff0b7e24 */ /* 0x000fe2000f8e00ff */
[----:B------:R-:W-:Y:S01]  /*21900*/  R2UR UR36, R4 ;  /* 0x00000000042472ca */ /* 0x000fe200000e0000 */
[----:B------:R-:W-:Y:S01]  /*21910*/  IMAD.U32 R21, RZ, RZ, UR4 ;  /* 0x00000004ff157e24 */ /* 0x000fe2000f8e00ff */
[----:B------:R-:W-:Y:S01]  /*21920*/  UIADD3 UR4, UPT, UPT, UR10, 0x38, URZ ;  /* 0x000000380a047890 */ /* 0x000fe2000fffe0ff */
[----:B------:R-:W-:Y:S01]  /*21930*/  MOV.SPILL R26, UR32 ;  /* 0x00000020001a7c02 */ /* 0x000fe20009000f00 */
[----:B------:R-:W-:Y:S01]  /*21940*/  UIADD3 UR32, UPT, UPT, UR5, 0x52000, URZ ;  /* 0x0005200005207890 */ /* 0x000fe2000fffe0ff */
[----:B------:R-:W-:Y:S01]  /*21950*/  IMAD.U32 R10, RZ, RZ, UR12 ;  /* 0x0000000cff0a7e24 */ /* 0x000fe2000f8e00ff */
[----:B------:R-:W-:Y:S01]  /*21960*/  UMOV UR15, UR34 ;  /* 0x00000022000f7c82 */ /* 0x000fe20008000000 */
[----:B------:R-:W-:Y:S01]  /*21970*/  UIADD3 UR50, UPT, UPT, UR31, 0x60, URZ ;  /* 0x000000601f327890 */ /* 0x000fe2000fffe0ff */
[----:B------:R-:W-:Y:S01]  /*21980*/  IMAD.U32 R20, RZ, RZ, UR4 ;  /* 0x00000004ff147e24 */ /* 0x000fe2000f8e00ff */
[----:B------:R-:W-:Y:S01]  /*21990*/  UIADD3 UR4, UPT, UPT, UR10, 0x40, URZ ;  /* 0x000000400a047890 */ /* 0x000fe2000fffe0ff */
[----:B------:R-:W-:Y:S01]  /*219a0*/  IMAD.U32 R9, RZ, RZ, UR13 ;  /* 0x0000000dff097e24 */ /* 0x000fe2000f8e00ff */
[----:B------:R-:W-:Y:S01]  /*219b0*/  UIADD3 UR48, UPT, UPT, UR5, 0x5c000, URZ ;  /* 0x0005c00005307890 */ /* 0x000fe2000fffe0ff */
[----:B------:R-:W-:Y:S01]  /*219c0*/  IMAD.U32 R8, RZ, RZ, UR11 ;  /* 0x0000000bff087e24 */ /* 0x000fe2000f8e00ff */
[----:B------:R-:W-:Y:S01]  /*219d0*/  UIADD3 UR72, UPT, UPT, UR5, 0x59000, URZ ;  /* 0x0005900005487890 */ /* 0x000fe2000fffe0ff */
[----:B-1----:R-:W-:Y:S01]  /*219e0*/  MOV.SPILL R2, UR39 ;  /* 0x0000002700027c02 */ /* 0x002fe20009000f00 */
[----:B------:R-:W-:Y:S01]  /*219f0*/  IMAD.U32 R19, RZ, RZ, UR4 ;  /* 0x00000004ff137e24 */ /* 0x000fe2000f8e00ff */
[----:B------:R-:W-:Y:S01]  /*21a00*/  UMOV UR4, UR13 ;  /* 0x0000000d00047c82 */ /* 0x000fe20008000000 */
[----:B------:R-:W-:Y:S01]  /*21a10*/  IMAD.U32 R7, RZ, RZ, UR12 ;  /* 0x0000000cff077e24 */ /* 0x000fe2000f8e00ff */
[----:B------:R-:W-:Y:S01]  /*21a20*/  UMOV UR10, URZ ;  /* 0x000000ff000a7c82 */ /* 0x000fe20008000000 */
[----:B------:R1:W-:Y:S01]  /*21a30*/  STL [R1+0x1c], R2 ;  /* 0x00001c0201007387 */ /* 0x0003e20000100800 */
[----:B------:R-:W-:Y:S01]  /*21a40*/  UMOV UR33, UR10 ;  /* 0x0000000a00217c82 */ /* 0x000fe20008000000 */
[----:B------:R-:W-:Y:S01]  /*21a50*/  IMAD.U32 R6, RZ, RZ, UR13 ;  /* 0x0000000dff067e24 */ /* 0x000fe2000f8e00ff */
[----:B------:R-:W-:Y:S01]  /*21a60*/  UIADD3 UR64, UPT, UPT, UR5, 0x5a000, URZ ;  /* 0x0005a00005407890 */ /* 0x000fe2000fffe0ff */
[----:B------:R2:W-:Y:S01]  /*21a70*/  UTMASTG.5D [UR32], [UR6] ;  /* 0x00000020060073b5 */ /* 0x0005e20008020000 */
[----:B------:R-:W-:-:S02]  /*21a80*/  UIADD3 UR40, UPT, UPT, UR5, 0x5d000, URZ ;  /* 0x0005d00005287890 */ /* 0x000fc4000fffe0ff */
[----:B------:R-:W-:Y:S01]  /*21a90*/  UIADD3 UR24, UPT, UPT, UR5, 0x5f000, URZ ;  /* 0x0005f00005187890 */ /* 0x000fe2000fffe0ff */
[----:B------:R-:W-:Y:S01]  /*21aa0*/  UMOV UR75, UR11 ;  /* 0x0000000b004b7c82 */ /* 0x000fe20008000000 */
[----:B------:R-:W-:Y:S01]  /*21ab0*/  UMOV UR76, UR12 ;  /* 0x0000000c004c7c82 */ /* 0x000fe20008000000 */
[----:B---3--:R-:W-:Y:S02]  /*21ac0*/  UIADD3 UR58, UPT, UPT, UR31, 0x58, URZ ;  /* 0x000000581f3a7890 */ /* 0x008fe4000fffe0ff */
[----:B------:R-:W-:Y:S01]  /*21ad0*/  UIADD3 UR56, UPT, UPT, UR5, 0x5b000, URZ ;  /* 0x0005b00005387890 */ /* 0x000fe2000fffe0ff */
[----:B------:R-:W-:Y:S01]  /*21ae0*/  UMOV UR59, UR23 ;  /* 0x00000017003b7c82 */ /* 0x000fe20008000000 */
[----:B------:R-:W-:Y:S01]  /*21af0*/  UMOV UR60, UR22 ;  /* 0x00000016003c7c82 */ /* 0x000fe20008000000 */
[----:B------:R-:W-:Y:S01]  /*21b00*/  UMOV UR61, UR4 ;  /* 0x00000004003d7c82 */ /* 0x000fe20008000000 */
[----:B------:R-:W-:Y:S01]  /*21b10*/  UMOV UR51, UR23 ;  /* 0x0000001700337c82 */ /* 0x000fe20008000000 */
[----:B------:R-:W-:Y:S01]  /*21b20*/  UMOV UR52, UR22 ;  /* 0x0000001600347c82 */ /* 0x000fe20008000000 */
[----:B------:R-:W-:Y:S01]  /*21b30*/  UMOV UR53, UR4 ;  /* 0x0000000400357c82 */ /* 0x000fe20008000000 */
[----:B------:R-:W-:-:S02]  /*21b40*/  UIADD3 UR42, UPT, UPT, UR31, 0x68, URZ ;  /* 0x000000681f2a7890 */ /* 0x000fc4000fffe0ff */
[----:B------:R-:W-:Y:S01]  /*21b50*/  UIADD3 UR26, UPT, UPT, UR31, 0x78, URZ ;  /* 0x000000781f1a7890 */ /* 0x000fe2000fffe0ff */
[----:B-1----:R-:W-:Y:S01]  /*21b60*/  MOV.SPILL R2, UR61 ;  /* 0x0000003d00027c02 */ /* 0x002fe20009000f00 */
[----:B------:R-:W-:Y:S01]  /*21b70*/  UMOV UR77, UR13 ;  /* 0x0000000d004d7c82 */ /* 0x000fe20008000000 */
[----:B------:R-:W-:Y:S01]  /*21b80*/  R2UR UR61, R12 ;  /* 0x000000000c3d72ca */ /* 0x000fe200000e0000 */
[----:B------:R-:W-:Y:S01]  /*21b90*/  UMOV UR57, UR10 ;  /* 0x0000000a00397c82 */ /* 0x000fe20008000000 */
[----:B------:R-:W-:Y:S01]  /*21ba0*/  UIADD3 UR16, UPT, UPT, UR5, 0x50400, URZ ;  /* 0x0005040005107890 */ /* 0x000fe2000fffe0ff */
[----:B------:R-:W-:Y:S01]  /*21bb0*/  UMOV UR67, UR11 ;  /* 0x0000000b00437c82 */ /* 0x000fe20008000000 */
[----:B------:R-:W-:Y:S01]  /*21bc0*/  UMOV UR68, UR22 ;  /* 0x0000001600447c82 */ /* 0x000fe20008000000 */
[----:B------:R-:W-:Y:S01]  /*21bd0*/  UMOV UR69, UR4 ;  /* 0x0000000400457c82 */ /* 0x000fe20008000000 */
[----:B--2---:R-:W-:Y:S02]  /*21be0*/  R2UR UR34, R0 ;  /* 0x00000000002272ca */ /* 0x004fe400000e0000 */
[----:B------:R-:W-:-:S02]  /*21bf0*/  R2UR UR35, R29 ;  /* 0x000000001d2372ca */ /* 0x000fc400000e0000 */
[----:B------:R-:W-:Y:S02]  /*21c00*/  R2UR UR36, R28 ;  /* 0x000000001c2472ca */ /* 0x000fe400000e0000 */
[----:B------:R-:W-:Y:S02]  /*21c10*/  MOV.SPILL R0, UR60 ;  /* 0x0000003c00007c02 */ /* 0x000fe40009000f00 */
[----:B------:R-:W-:Y:S02]  /*21c20*/  MOV.SPILL R29, UR59 ;  /* 0x0000003b001d7c02 */ /* 0x000fe40009000f00 */
[----:B------:R-:W-:Y:S02]  /*21c30*/  MOV.SPILL R28, UR58 ;  /* 0x0000003a001c7c02 */ /* 0x000fe40009000f00 */
[----:B------:R-:W-:Y:S02]  /*21c40*/  R2UR UR58, R22 ;  /* 0x00000000163a72ca */ /* 0x000fe400000e0000 */
[----:B------:R-:W-:-:S02]  /*21c50*/  R2UR UR59, R14 ;  /* 0x000000000e3b72ca */ /* 0x000fc400000e0000 */
[----:B------:R-:W-:Y:S01]  /*21c60*/  R2UR UR37, R27 ;  /* 0x000000001b2572ca */ /* 0x000fe200000e0000 */
[----:B------:R-:W-:Y:S01]  /*21c70*/  UIADD3 UR32, UPT, UPT, UR5, 0x54000, URZ ;  /* 0x0005400005207890 */ /* 0x000fe2000fffe0ff */
[----:B------:R-:W-:Y:S01]  /*21c80*/  R2UR UR60, R13 ;  /* 0x000000000d3c72ca */ /* 0x000fe200000e0000 */
[----:B------:R-:W-:Y:S01]  /*21c90*/  UMOV UR71, UR34 ;  /* 0x0000002200477c82 */ /* 0x000fe20008000000 */
[----:B------:R-:W-:Y:S01]  /*21ca0*/  MOV.SPILL R27, UR56 ;  /* 0x00000038001b7c02 */ /* 0x000fe20009000f00 */
[----:B------:R-:W-:Y:S01]  /*21cb0*/  UIADD3 UR56, UPT, UPT, UR5, 0x53000, URZ ;  /* 0x0005300005387890 */ /* 0x000fe2000fffe0ff */
[----:B------:R-:W-:Y:S01]  /*21cc0*/  MOV.SPILL R13, UR53 ;  /* 0x00000035000d7c02 */ /* 0x000fe20009000f00 */
[----:B------:R-:W2:Y:S01]  /*21cd0*/  LDL.LU R22, [R1+0x18] ;  /* 0x0000180001167983 */ /* 0x000ea20000300800 */
[----:B------:R-:W-:Y:S01]  /*21ce0*/  MOV.SPILL R12, UR52 ;  /* 0x00000034000c7c02 */ /* 0x000fe20009000f00 */
[----:B------:R-:W-:Y:S01]  /*21cf0*/  UMOV UR14, UR58 ;  /* 0x0000003a000e7c82 */ /* 0x000fe20008000000 */
[----:B------:R-:W-:-:S05]  /*21d00*/  R2UR UR52, R4 ;  /* 0x00000000043472ca */ /* 0x000fca00000e0000 */
[----:B------:R1:W-:Y:S01]  /*21d10*/  UTMASTG.5D [UR56], [UR6] ;  /* 0x00000038060073b5 */ /* 0x0003e20008020000 */
[----:B------:R-:W-:Y:S01]  /*21d20*/  R2UR UR53, R3 ;  /* 0x00000000033572ca */ /* 0x000fe200000e0000 */
[----:B------:R3:W-:Y:S01]  /*21d30*/  UTMASTG.5D [UR32], [UR6] ;  /* 0x00000020060073b5 */ /* 0x0007e20008020000 */
[----:B------:R-:W-:Y:S01]  /*21d40*/  UMOV UR49, UR10 ;  /* 0x0000000a00317c82 */ /* 0x000fe20008000000 */
[----:B-1----:R-:W-:Y:S02]  /*21d50*/  R2UR UR59, R11 ;  /* 0x000000000b3b72ca */ /* 0x002fe400000e0000 */
[----:B------:R-:W-:Y:S02]  /*21d60*/  R2UR UR60, R10 ;  /* 0x000000000a3c72ca */ /* 0x000fe400000e0000 */
[----:B------:R-:W-:Y:S02]  /*21d70*/  R2UR UR58, R21 ;  /* 0x00000000153a72ca */ /* 0x000fe400000e0000 */
[----:B------:R-:W-:Y:S01]  /*21d80*/  R2UR UR61, R9 ;  /* 0x00000000093d72ca */ /* 0x000fe200000e0000 */
[----:B------:R-:W4:Y:S01]  /*21d90*/  LDL.LU R21, [R1+0x1c] ;  /* 0x00001c0001157983 */ /* 0x000f220000300800 */
[----:B---3--:R-:W-:-:S02]  /*21da0*/  R2UR.FILL UR37, R17 ;  /* 0x00000000112572ca */ /* 0x008fc400004e0000 */
[----:B------:R-:W-:Y:S01]  /*21db0*/  R2UR.FILL UR36, R23 ;  /* 0x00000000172472ca */ /* 0x000fe200004e0000 */
[----:B------:R-:W-:Y:S01]  /*21dc0*/  UIADD3 UR56, UPT, UPT, UR5, 0x56000, URZ ;  /* 0x0005600005387890 */ /* 0x000fe2000fffe0ff */
[----:B------:R-:W-:Y:S01]  /*21dd0*/  R2UR.FILL UR35, R24 ;  /* 0x00000000182372ca */ /* 0x000fe200004e0000 */
[----:B------:R-:W3:Y:S01]  /*21de0*/  LDL.LU R23, [R1+0x84] ;  /* 0x0000840001177983 */ /* 0x000ee20000300800 */
[----:B------:R-:W-:Y:S02]  /*21df0*/  R2UR.FILL UR34, R25 ;  /* 0x00000000192272ca */ /* 0x000fe400004e0000 */
[----:B------:R-:W-:Y:S01]  /*21e00*/  R2UR.FILL UR32, R26 ;  /* 0x000000001a2072ca */ /* 0x000fe200004e0000 */
[----:B------:R-:W3:Y:S01]  /*21e10*/  LDL.LU R24, [R1+0x80] ;  /* 0x0000800001187983 */ /* 0x000ee20000300800 */
[----:B------:R-:W-:Y:S02]  /*21e20*/  MOV.SPILL R11, UR51 ;  /* 0x00000033000b7c02 */ /* 0x000fe40009000f00 */
[----:B------:R-:W-:Y:S01]  /*21e30*/  MOV.SPILL R10, UR50 ;  /* 0x00000032000a7c02 */ /* 0x000fe20009000f00 */
[----:B------:R-:W3:Y:S01]  /*21e40*/  LDL.LU R25, [R1+0x7c] ;  /* 0x00007c0001197983 */ /* 0x000ee20000300800 */
[----:B------:R-:W-:-:S02]  /*21e50*/  R2UR UR50, R19 ;  /* 0x00000000133272ca */ /* 0x000fc400000e0000 */
[----:B------:R-:W-:Y:S01]  /*21e60*/  R2UR UR51, R5 ;  /* 0x00000000053372ca */ /* 0x000fe200000e0000 */
[----:B------:R-:W3:Y:S01]  /*21e70*/  LDL.LU R26, [R1+0x78] ;  /* 0x00007800011a7983 */ /* 0x000ee20000300800 */
[----:B------:R-:W-:Y:S02]  /*21e80*/  MOV.SPILL R19, UR53 ;  /* 0x0000003500137c02 */ /* 0x000fe40009000f00 */
[----:B------:R-:W-:Y:S01]  /*21e90*/  MOV.SPILL R5, UR52 ;  /* 0x0000003400057c02 */ /* 0x000fe20009000f00 */
[----:B------:R-:W-:Y:S01]  /*21ea0*/  UTMASTG.5D [UR32], [UR6] ;  /* 0x00000020060073b5 */ /* 0x000fe20008020000 */
[----:B------:R-:W-:Y:S02]  /*21eb0*/  R2UR UR52, R7 ;  /* 0x00000000073472ca */ /* 0x000fe400000e0000 */
[----:B------:R-:W-:Y:S02]  /*21ec0*/  R2UR UR53, R6 ;  /* 0x00000000063572ca */ /* 0x000fe400000e0000 */
[----:B------:R-:W-:-:S02]  /*21ed0*/  MOV.SPILL R9, UR48 ;  /* 0x0000003000097c02 */ /* 0x000fc40009000f00 */
[----:B------:R-:W-:Y:S01]  /*21ee0*/  MOV.SPILL R3, UR50 ;  /* 0x0000003200037c02 */ /* 0x000fe20009000f00 */
[----:B------:R1:W-:Y:S01]  /*21ef0*/  UTMASTG.5D [UR56], [UR6] ;  /* 0x00000038060073b5 */ /* 0x0003e20008020000 */
[----:B------:R-:W-:Y:S02]  /*21f00*/  MOV.SPILL R4, UR51 ;  /* 0x0000003300047c02 */ /* 0x000fe40009000f00 */
[----:B------:R-:W-:Y:S02]  /*21f10*/  R2UR UR50, R20 ;  /* 0x00000000143272ca */ /* 0x000fe400000e0000 */
[----:B------:R-:W-:Y:S01]  /*21f20*/  R2UR UR51, R8 ;  /* 0x00000000083372ca */ /* 0x000fe200000e0000 */
[----:B------:R-:W-:Y:S01]  /*21f30*/  UMOV UR73, UR10 ;  /* 0x0000000a00497c82 */ /* 0x000fe20008000000 */
[----:B------:R-:W-:Y:S01]  /*21f40*/  UIADD3 UR8, UPT, UPT, UR5, 0x51400, URZ ;  /* 0x0005140005087890 */ /* 0x000fe2000fffe0ff */
[----:B------:R2:W5:Y:S01]  /*21f50*/  LDL.LU R17, [R1+0x88] ;  /* 0x0000880001117983 */ /* 0x0005620000300800 */
[----:B------:R-:W-:Y:S01]  /*21f60*/  UIADD3 UR48, UPT, UPT, UR5, 0x57000, URZ ;  /* 0x0005700005307890 */ /* 0x000fe2000fffe0ff */
[----:B------:R-:W-:-:S06]  /*21f70*/  MOV.SPILL R14, UR54 ;  /* 0x00000036000e7c02 */ /* 0x000fcc0009000f00 */
[----:B------:R-:W-:Y:S02]  /*21f80*/  UMOV UR62, UR50 ;  /* 0x00000032003e7c82 */ /* 0x000fe40008000000 */
[----:B------:R1:W-:Y:S02]  /*21f90*/  UTMASTG.5D [UR48], [UR6] ;  /* 0x00000030060073b5 */ /* 0x0003e40008020000 */
[----:B-1----:R-:W-:Y:S02]  /*21fa0*/  R2UR.FILL UR61, R2 ;  /* 0x00000000023d72ca */ /* 0x002fe400004e0000 */
[----:B------:R-:W-:Y:S01]  /*21fb0*/  R2UR.FILL UR60, R0 ;  /* 0x00000000003c72ca */ /* 0x000fe200004e0000 */
[----:B------:R1:W5:Y:S04]  /*21fc0*/  LDL.LU R2, [R1+0x74] ;  /* 0x0000740001027983 */ /* 0x0003680000300800 */
[----:B------:R1:W5:Y:S01]  /*21fd0*/  LDL.LU R0, [R1+0x70] ;  /* 0x0000700001007983 */ /* 0x0003620000300800 */
[----:B------:R-:W-:-:S02]  /*21fe0*/  R2UR.FILL UR53, R19 ;  /* 0x00000000133572ca */ /* 0x000fc400004e0000 */
[----:B------:R-:W-:Y:S02]  /*21ff0*/  R2UR.FILL UR52, R5 ;  /* 0x00000000053472ca */ /* 0x000fe400004e0000 */
[----:B------:R-:W-:Y:S02]  /*22000*/  R2UR.FILL UR51, R4 ;  /* 0x00000000043372ca */ /* 0x000fe400004e0000 */
[----:B------:R-:W-:Y:S01]  /*22010*/  R2UR.FILL UR50, R3 ;  /* 0x00000000033272ca */ /* 0x000fe200004e0000 */
[----:B------:R-:W-:Y:S01]  /*22020*/  UIADD3 UR48, UPT, UPT, UR5, 0x58000, URZ ;  /* 0x0005800005307890 */ /* 0x000fe2000fffe0ff */
[----:B------:R-:W-:Y:S01]  /*22030*/  R2UR.FILL UR59, R29 ;  /* 0x000000001d3b72ca */ /* 0x000fe200004e0000 */
[----:B------:R-:W-:Y:S01]  /*22040*/  UMOV UR63, UR58 ;  /* 0x0000003a003f7c82 */ /* 0x000fe20008000000 */
[----:B------:R-:W-:Y:S02]  /*22050*/  R2UR.FILL UR58, R28 ;  /* 0x000000001c3a72ca */ /* 0x000fe400004e0000 */
[----:B------:R-:W-:Y:S01]  /*22060*/  R2UR.FILL UR56, R27 ;  /* 0x000000001b3872ca */ /* 0x000fe200004e0000 */
[----:B------:R-:W-:-:S06]  /*22070*/  UMOV UR70, UR34 ;  /* 0x0000002200467c82 */ /* 0x000fcc0008000000 */
[----:B------:R1:W-:Y:S01]  /*22080*/  UTMASTG.5D [UR48], [UR6] ;  /* 0x00000030060073b5 */ /* 0x0003e20008020000 */
[----:B------:R-:W-:Y:S01]  /*22090*/  UMOV UR55, UR50 ;  /* 0x0000003200377c82 */ /* 0x000fe20008000000 */
[----:B------:R-:W-:Y:S02]  /*220a0*/  UIADD3 UR34, UPT, UPT, UR31, 0x70, URZ ;  /* 0x000000701f227890 */ /* 0x000fe4000fffe0ff */
[----:B------:R-:W-:Y:S01]  /*220b0*/  UIADD3 UR32, UPT, UPT, UR5, 0x5e000, URZ ;  /* 0x0005e00005207890 */ /* 0x000fe2000fffe0ff */
[----:B------:R-:W-:Y:S01]  /*220c0*/  UMOV UR65, UR10 ;  /* 0x0000000a00417c82 */ /* 0x000fe20008000000 */
[----:B------:R-:W-:Y:S01]  /*220d0*/  UTMASTG.5D [UR72], [UR6] ;  /* 0x00000048060073b5 */ /* 0x000fe20008020000 */
[----:B------:R-:W-:Y:S01]  /*220e0*/  UMOV UR43, UR23 ;  /* 0x00000017002b7c82 */ /* 0x000fe20008000000 */
[----:B------:R-:W-:Y:S01]  /*220f0*/  UMOV UR44, UR22 ;  /* 0x00000016002c7c82 */ /* 0x000fe20008000000 */
[----:B------:R-:W-:Y:S01]  /*22100*/  UMOV UR45, UR4 ;  /* 0x00000004002d7c82 */ /* 0x000fe20008000000 */
[----:B------:R-:W-:Y:S01]  /*22110*/  UMOV UR41, UR10 ;  /* 0x0000000a00297c82 */ /* 0x000fe20008000000 */
[----:B------:R-:W-:Y:S01]  /*22120*/  UMOV UR35, UR23 ;  /* 0x0000001700237c82 */ /* 0x000fe20008000000 */
[----:B------:R-:W-:Y:S01]  /*22130*/  UMOV UR36, UR22 ;  /* 0x0000001600247c82 */ /* 0x000fe20008000000 */
[----:B------:R-:W-:Y:S01]  /*22140*/  UTMASTG.5D [UR64], [UR6] ;  /* 0x00000040060073b5 */ /* 0x000fe20008020000 */
[----:B------:R-:W-:Y:S01]  /*22150*/  UMOV UR37, UR4 ;  /* 0x0000000400257c82 */ /* 0x000fe20008000000 */
[----:B------:R-:W-:Y:S01]  /*22160*/  UMOV UR27, UR23 ;  /* 0x00000017001b7c82 */ /* 0x000fe20008000000 */
[----:B------:R-:W-:Y:S01]  /*22170*/  UMOV UR28, UR22 ;  /* 0x00000016001c7c82 */ /* 0x000fe20008000000 */
[----:B------:R-:W-:Y:S01]  /*22180*/  UMOV UR29, UR4 ;  /* 0x00000004001d7c82 */ /* 0x000fe20008000000 */
[----:B------:R-:W-:Y:S01]  /*22190*/  UMOV UR25, UR10 ;  /* 0x0000000a00197c82 */ /* 0x000fe20008000000 */
[----:B------:R-:W-:Y:S01]  /*221a0*/  UTMASTG.5D [UR56], [UR6] ;  /* 0x00000038060073b5 */ /* 0x000fe20008020000 */
[----:B-1----:R-:W-:-:S02]  /*221b0*/  R2UR.FILL UR53, R13 ;  /* 0x000000000d3572ca */ /* 0x002fc400004e0000 */
[----:B------:R-:W-:Y:S02]  /*221c0*/  R2UR.FILL UR52, R12 ;  /* 0x000000000c3472ca */ /* 0x000fe400004e0000 */
[----:B------:R-:W-:Y:S02]  /*221d0*/  R2UR.FILL UR51, R11 ;  /* 0x000000000b3372ca */ /* 0x000fe400004e0000 */
[----:B------:R-:W-:Y:S02]  /*221e0*/  R2UR.FILL UR50, R10 ;  /* 0x000000000a3272ca */ /* 0x000fe400004e0000 */
[----:B------:R-:W-:Y:S01]  /*221f0*/  R2UR.FILL UR48, R9 ;  /* 0x00000000093072ca */ /* 0x000fe200004e0000 */
        /* <DEDUP_REMOVED lines=10> */
[----:B------:R-:W-:Y:S01]  /*222a0*/  R2UR.FILL UR54, R14 ;  /* 0x000000000e3672ca */ /* 0x000fe200004e0000 */
[----:B------:R-:W1:Y:S01]  /*222b0*/  LDCU UR23, c[0x0][0x904] ;  /* 0x00012080ff1777ac */ /* 0x000e620008000800 */
[----:B------:R-:W-:Y:S01]  /*222c0*/  UTMASTG.5D [UR48], [UR6] ;  /* 0x00000030060073b5 */ /* 0x000fe20008020000 */
[----:B------:R-:W1:Y:S01]  /*222d0*/  LDCU UR22, c[0x0][0x38c] ;  /* 0x00007180ff1677ac */ /* 0x000e620008000800 */
[----:B------:R-:W-:Y:S01]  /*222e0*/  UTMASTG.5D [UR40], [UR6] ;  /* 0x00000028060073b5 */ /* 0x000fe20008020000 */
[----:B------:R-:W-:Y:S01]  /*222f0*/  UTMASTG.5D [UR32], [UR6] ;  /* 0x00000020060073b5 */ /* 0x000fe20008020000 */
[----:B------:R-:W-:Y:S01]  /*22300*/  UTMASTG.5D [UR24], [UR6] ;  /* 0x00000018060073b5 */ /* 0x000fe20008020000 */
[----:B------:R1:W-:Y:S01]  /*22310*/  UTMASTG.5D [UR16], [UR6] ;  /* 0x00000010060073b5 */ /* 0x0003e20008020000 */
[----:B------:R1:W-:Y:S02]  /*22320*/  UTMASTG.5D [UR8], [UR6] ;  /* 0x00000008060073b5 */ /* 0x0003e40008020000 */
[----:B-1----:R-:W-:Y:S01]  /*22330*/  UIADD3 UR16, UPT, UPT, UR5, 0x52400, URZ ;  /* 0x0005240005107890 */ /* 0x002fe2000fffe0ff */
[----:B------:R-:W-:Y:S01]  /*22340*/  UMOV UR18, UR15 ;  /* 0x0000000f00127c82 */ /* 0x000fe20008000000 */
[----:B------:R-:W-:-:S07]  /*22350*/  UIADD3 UR8, UPT, UPT, UR5, 0x53400, URZ ;  /* 0x0005340005087890 */ /* 0x000fce000fffe0ff */
[----:B------:R1:W-:Y:S01]  /*22360*/  UTMASTG.5D [UR16], [UR6] ;  /* 0x00000010060073b5 */ /* 0x0003e20008020000 */
[----:B------:R-:W-:Y:S02]  /*22370*/  UMOV UR10, UR14 ;  /* 0x0000000e000a7c82 */ /* 0x000fe40008000000 */
        /* <DEDUP_REMOVED lines=38> */
[----:B------:R-:W-:Y:S01]  /*225e0*/  UMOV UR17, 0x80 ;  /* 0x0000008000117882 */ /* 0x000fe20000000000 */
[----:B------:R-:W-:Y:S01]  /*225f0*/  UIADD3 UR8, UPT, UPT, UR5, 0x51800, URZ ;  /* 0x0005180005087890 */ /* 0x000fe2000fffe0ff */
[----:B------:R-:W-:Y:S01]  /*22600*/  UMOV UR18, UR31 ;  /* 0x0000001f00127c82 */ /* 0x000fe20008000000 */
[----:B------:R-:W-:Y:S01]  /*22610*/  UMOV UR9, 0x80 ;  /* 0x0000008000097882 */ /* 0x000fe20000000000 */
[----:B------:R-:W-:-:S04]  /*22620*/  UMOV UR10, UR30 ;  /* 0x0000001e000a7c82 */ /* 0x000fc80008000000 */
[----:B------:R1:W-:Y:S02]  /*22630*/  UTMASTG.5D [UR16], [UR6] ;  /* 0x00000010060073b5 */ /* 0x0003e40008020000 */
        /* <DEDUP_REMOVED lines=30> */
[----:B------:R2:W-:Y:S01]  /*22820*/  UTMASTG.5D [UR8], [UR6] ;  /* 0x00000008060073b5 */ /* 0x0005e20008020000 */
[----:B-1----:R-:W-:Y:S01]  /*22830*/  UIADD3 UR16, UPT, UPT, UR5, 0x5c800, URZ ;  /* 0x0005c80005107890 */ /* 0x002fe2000fffe0ff */
[----:B------:R-:W-:Y:S01]  /*22840*/  UMOV UR18, UR50 ;  /* 0x0000003200127c82 */ /* 0x000fe20008000000 */
[----:B--2---:R-:W-:-:S07]  /*22850*/  UIADD3 UR8, UPT, UPT, UR5, 0x5d800, URZ ;  /* 0x0005d80005087890 */ /* 0x004fce000fffe0ff */
        /* <DEDUP_REMOVED lines=10> */
[----:B------:R-:W-:Y:S01]  /*22900*/  UMOV UR17, 0xc0 ;  /* 0x000000c000117882 */ /* 0x000fe20000000000 */
[----:B--2---:R-:W-:Y:S01]  /*22910*/  UIADD3 UR8, UPT, UPT, UR5, 0x51c00, URZ ;  /* 0x00051c0005087890 */ /* 0x004fe2000fffe0ff */
[----:B------:R-:W-:Y:S01]  /*22920*/  UMOV UR18, UR31 ;  /* 0x0000001f00127c82 */ /* 0x000fe20008000000 */
[----:B------:R-:W-:Y:S01]  /*22930*/  UMOV UR9, 0xc0 ;  /* 0x000000c000097882 */ /* 0x000fe20000000000 */
[----:B------:R-:W-:-:S04]  /*22940*/  UMOV UR10, UR30 ;  /* 0x0000001e000a7c82 */ /* 0x000fc80008000000 */
[----:B------:R1:W-:Y:S02]  /*22950*/  UTMASTG.5D [UR16], [UR6] ;  /* 0x00000010060073b5 */ /* 0x0003e40008020000 */
        /* <DEDUP_REMOVED lines=9> */
[----:B----4-:R-:W-:Y:S01]  /*229f0*/  R2UR.FILL UR39, R21 ;  /* 0x00000000152772ca */ /* 0x010fe200004e0000 */
[----:B------:R-:W4:Y:S01]  /*22a00*/  LDCU UR71, c[0x0][0x380] ;  /* 0x00007000ff4777ac */ /* 0x000f220008000800 */
[----:B--2---:R-:W-:-:S05]  /*22a10*/  UIADD3 UR8, UPT, UPT, UR5, 0x55c00, URZ ;  /* 0x00055c0005087890 */ /* 0x004fca000fffe0ff */
[----:B------:R1:W-:Y:S01]  /*22a20*/  UTMASTG.5D [UR16], [UR6] ;  /* 0x00000010060073b5 */ /* 0x0003e20008020000 */
[----:B------:R-:W-:Y:S01]  /*22a30*/  UMOV UR10, UR70 ;  /* 0x00000046000a7c82 */ /* 0x000fe20008000000 */
[----:B------:R-:W-:Y:S01]  /*22a40*/  R2UR.FILL UR38, R22 ;  /* 0x00000000162672ca */ /* 0x000fe200004e0000 */
[----:B------:R-:W2:Y:S01]  /*22a50*/  LDCU UR70, c[0x0][0x918] ;  /* 0x00012300ff4677ac */ /* 0x000ea20008000800 */
[----:B------:R3:W-:Y:S01]  /*22a60*/  UTMASTG.5D [UR8], [UR6] ;  /* 0x00000008060073b5 */ /* 0x0007e20008020000 */
[----:B-1----:R-:W-:Y:S01]  /*22a70*/  UIADD3 UR16, UPT, UPT, UR5, 0x56c00, URZ ;  /* 0x00056c0005107890 */ /* 0x002fe2000fffe0ff */
[----:B------:R-:W-:Y:S01]  /*22a80*/  UMOV UR18, UR63 ;  /* 0x0000003f00127c82 */ /* 0x000fe20008000000 */
[----:B---3--:R-:W-:Y:S01]  /*22a90*/  R2UR.FILL UR31, R26 ;  /* 0x000000001a1f72ca */ /* 0x008fe200004e0000 */
[----:B------:R-:W3:Y:S01]  /*22aa0*/  LDCU UR63, c[0x0][0x900] ;  /* 0x00012000ff3f77ac */ /* 0x000ee20008000800 */
[----:B------:R-:W-:-:S05]  /*22ab0*/  UIADD3 UR8, UPT, UPT, UR5, 0x57c00, URZ ;  /* 0x00057c0005087890 */ /* 0x000fca000fffe0ff */
[----:B------:R1:W-:Y:S01]  /*22ac0*/  UTMASTG.5D [UR16], [UR6] ;  /* 0x00000010060073b5 */ /* 0x0003e20008020000 */
[----:B------:R-:W-:-:S03]  /*22ad0*/  UMOV UR10, UR62 ;  /* 0x0000003e000a7c82 */ /* 0x000fc60008000000 */
[----:B------:R4:W-:Y:S01]  /*22ae0*/  UTMASTG.5D [UR8], [UR6] ;  /* 0x00000008060073b5 */ /* 0x0009e20008020000 */
[----:B-1----:R-:W-:Y:S01]  /*22af0*/  UIADD3 UR16, UPT, UPT, UR5, 0x58c00, URZ ;  /* 0x00058c0005107890 */ /* 0x002fe2000fffe0ff */
[----:B------:R-:W-:Y:S01]  /*22b00*/  UMOV UR18, UR55 ;  /* 0x0000003700127c82 */ /* 0x000fe20008000000 */
[----:B------:R-:W1:Y:S01]  /*22b10*/  S2UR UR62, SR_CgaCtaId ;  /* 0x00000000003e79c3 */ /* 0x000e620000008800 */
[----:B------:R-:W-:Y:S01]  /*22b20*/  R2UR.FILL UR30, R25 ;  /* 0x00000000191e72ca */ /* 0x000fe200004e0000 */
[----:B------:R-:W1:Y:S01]  /*22b30*/  LDCU UR55, c[0x0][0x91c] ;  /* 0x00012380ff3777ac */ /* 0x000e620008000800 */
[----:B----4-:R-:W-:-:S04]  /*22b40*/  UIADD3 UR8, UPT, UPT, UR5, 0x59c00, URZ ;  /* 0x00059c0005087890 */ /* 0x010fc8000fffe0ff */
[----:B------:R4:W-:Y:S01]  /*22b50*/  UTMASTG.5D [UR16], [UR6] ;  /* 0x00000010060073b5 */ /* 0x0009e20008020000 */
[----:B------:R-:W-:-:S04]  /*22b60*/  UMOV UR10, UR74 ;  /* 0x0000004a000a7c82 */ /* 0x000fc80008000000 */
[----:B------:R2:W-:Y:S01]  /*22b70*/  UTMASTG.5D [UR8], [UR6] ;  /* 0x00000008060073b5 */ /* 0x0005e20008020000 */
[----:B----4-:R-:W-:Y:S01]  /*22b80*/  UIADD3 UR16, UPT, UPT, UR5, 0x5ac00, URZ ;  /* 0x0005ac0005107890 */ /* 0x010fe2000fffe0ff */
[----:B------:R-:W-:Y:S01]  /*22b90*/  UMOV UR18, UR66 ;  /* 0x0000004200127c82 */ /* 0x000fe20008000000 */
[----:B--2---:R-:W-:-:S07]  /*22ba0*/  UIADD3 UR8, UPT, UPT, UR5, 0x5bc00, URZ ;  /* 0x0005bc0005087890 */ /* 0x004fce000fffe0ff */
[----:B------:R2:W-:Y:S01]  /*22bb0*/  UTMASTG.5D [UR16], [UR6] ;  /* 0x00000010060073b5 */ /* 0x0005e20008020000 */
[----:B------:R-:W-:Y:S02]  /*22bc0*/  UMOV UR10, UR58 ;  /* 0x0000003a000a7c82 */ /* 0x000fe40008000000 */
[----:B------:R4:W-:Y:S01]  /*22bd0*/  UTMASTG.5D [UR8], [UR6] ;  /* 0x00000008060073b5 */ /* 0x0009e20008020000 */
[----:B--2---:R-:W-:Y:S01]  /*22be0*/  UIADD3 UR16, UPT, UPT, UR5, 0x5cc00, URZ ;  /* 0x0005cc0005107890 */ /* 0x004fe2000fffe0ff */
[----:B------:R-:W-:Y:S01]  /*22bf0*/  UMOV UR18, UR50 ;  /* 0x0000003200127c82 */ /* 0x000fe20008000000 */
[----:B----4-:R-:W-:-:S07]  /*22c00*/  UIADD3 UR8, UPT, UPT, UR5, 0x5dc00, URZ ;  /* 0x0005dc0005087890 */ /* 0x010fce000fffe0ff */
[----:B------:R2:W-:Y:S01]  /*22c10*/  UTMASTG.5D [UR16], [UR6] ;  /* 0x00000010060073b5 */ /* 0x0005e20008020000 */
[----:B------:R-:W-:Y:S02]  /*22c20*/  UMOV UR10, UR42 ;  /* 0x0000002a000a7c82 */ /* 0x000fe40008000000 */
[----:B------:R4:W-:Y:S01]  /*22c30*/  UTMASTG.5D [UR8], [UR6] ;  /* 0x00000008060073b5 */ /* 0x0009e20008020000 */
[----:B------:R-:W-:Y:S02]  /*22c40*/  R2UR.FILL UR15, R24 ;  /* 0x00000000180f72ca */ /* 0x000fe400004e0000 */
[----:B------:R-:W-:Y:S01]  /*22c50*/  R2UR.FILL UR14, R23 ;  /* 0x00000000170e72ca */ /* 0x000fe200004e0000 */
[----:B--2---:R-:W-:Y:S01]  /*22c60*/  UIADD3 UR16, UPT, UPT, UR5, 0x5ec00, URZ ;  /* 0x0005ec0005107890 */ /* 0x004fe2000fffe0ff */
[----:B------:R-:W-:Y:S01]  /*22c70*/  UMOV UR18, UR34 ;  /* 0x0000002200127c82 */ /* 0x000fe20008000000 */
[----:B----4-:R-:W-:-:S07]  /*22c80*/  UIADD3 UR8, UPT, UPT, UR5, 0x5fc00, URZ ;  /* 0x0005fc0005087890 */ /* 0x010fce000fffe0ff */
[----:B------:R4:W-:Y:S01]  /*22c90*/  UTMASTG.5D [UR16], [UR6] ;  /* 0x00000010060073b5 */ /* 0x0009e20008020000 */
[----:B------:R-:W-:Y:S02]  /*22ca0*/  UMOV UR10, UR26 ;  /* 0x0000001a000a7c82 */ /* 0x000fe40008000000 */
[----:B------:R4:W-:Y:S02]  /*22cb0*/  UTMASTG.5D [UR8], [UR6] ;  /* 0x00000008060073b5 */ /* 0x0009e40008020000 */
[----:B-1-34-:R-:W-:Y:S01]  /*22cc0*/  NOP ;  /* 0x0000000000007918 */ /* 0x01afe20000000000 */
.L_x_385:
[----:B--2---:R-:W-:Y:S05]  /*22cd0*/  BSYNC.RECONVERGENT B0 ;  /* 0x0000000000007941 */ /* 0x004fea0003800200 */
.L_x_384:
[----:B------:R0:W-:Y:S01]  /*22ce0*/  UTMACMDFLUSH ;  /* 0x00000000000079b7 */ /* 0x0001e20000000000 */
[----:B------:R-:W-:Y:S05]  /*22cf0*/  BRA.U UP6, `(.L_x_386) ;  /* 0x0000000106047547 */ /* 0x000fea000b800000 */
[----:B------:R-:W-:Y:S05]  /*22d00*/  BPT.TRAP 0x1 ;  /* 0x000000040000795c */ /* 0x000fea0000300000 */
.L_x_386:
[----:B-----5:R-:W2:Y:S02]  /*22d10*/  SYNCS.PHASECHK.TRANS64.TRYWAIT P0, [UR5+0x700b8], R0 ;  /* 0x0700b800ff0075a7 */ /* 0x020ea40008001105 */
[----:B--2---:R-:W-:Y:S05]  /*22d20*/  @!P0 BRA `(.L_x_387) ;  /* 0x0000002400c48947 */ /* 0x004fea0003800000 */
.L_x_477:
[----:B------:R-:W-:Y:S04]  /*22d30*/  BSSY.RECONVERGENT B0, `(.L_x_388) ;  /* 0x0000121000007945 */ /* 0x000fe80003800200 */
[----:B------:R-:W-:Y:S05]  /*22d40*/  @!P1 BRA `(.L_x_389) ;  /* 0x00000010007c9947 */ /* 0x000fea0003800000 */
[----:B------:R-:W-:Y:S01]  /*22d50*/  R2UR UR8, R17 ;  /* 0x00000000110872ca */ /* 0x000fe200000e0000 */
[----:B------:R-:W-:Y:S01]  /*22d60*/  UIADD3 UR6, UP0, UPT, UR46, 0x400, URZ ;  /* 0x000004002e067890 */ /* 0x000fe2000ff1e0ff */
[----:B------:R-:W-:Y:S01]  /*22d70*/  R2UR UR23, R15 ;  /* 0x000000000f1772ca */ /* 0x000fe200000e0000 */
[----:B------:R-:W-:Y:S01]  /*22d80*/  UIADD3 UR64, UPT, UPT, UR5, 0x60000, URZ ;  /* 0x0006000005407890 */ /* 0x000fe2000fffe0ff */
[----:B------:R-:W-:Y:S01]  /*22d90*/  R2UR UR22, R16 ;  /* 0x00000000101672ca */ /* 0x000fe200000e0000 */
[----:B------:R-:W-:Y:S01]  /*22da0*/  UIADD3 UR56, UPT, UPT, UR5, 0x61000, URZ ;  /* 0x0006100005387890 */ /* 0x000fe2000fffe0ff */
[----:B------:R-:W-:Y:S01]  /*22db0*/  R2UR UR4, R18 ;  /* 0x00000000120472ca */ /* 0x000fe200000e0000 */
[----:B------:R-:W-:Y:S01]  /*22dc0*/  UIADD3 UR24, UPT, UPT, UR5, 0x62000, URZ ;  /* 0x0006200005187890 */ /* 0x000fe2000fffe0ff */
[----:B------:R-:W-:Y:S01]  /*22dd0*/  MOV.SPILL R5, UR15 ;  /* 0x0000000f00057c02 */ /* 0x000fe20009000f00 */
[----:B------:R-:W-:Y:S01]  /*22de0*/  UMOV UR10, URZ ;  /* 0x000000ff000a7c82 */ /* 0x000fe20008000000 */
[----:B------:R-:W-:Y:S01]  /*22df0*/  UMOV UR65, URZ ;  /* 0x000000ff00417c82 */ /* 0x000fe20008000000 */
[----:B------:R-:W-:Y:S01]  /*22e00*/  UMOV UR57, UR10 ;  /* 0x0000000a00397c82 */ /* 0x000fe20008000000 */
[----:B------:R-:W-:Y:S01]  /*22e10*/  UMOV UR25, UR10 ;  /* 0x0000000a00197c82 */ /* 0x000fe20008000000 */
[----:B------:R-:W-:Y:S01]  /*22e20*/  UIADD3 UR7, UPT, UPT, UR8, 0xb8, URZ ;  /* 0x000000b808077890 */ /* 0x000fe2000fffe0ff */
[----:B------:R-:W-:Y:S01]  /*22e30*/  MOV.SPILL R4, UR14 ;  /* 0x0000000e00047c02 */ /* 0x000fe20009000f00 */
[----:B------:R-:W-:Y:S01]  /*22e40*/  UIADD3 UR66, UPT, UPT, UR8, 0x80, URZ ;  /* 0x0000008008427890 */ /* 0x000fe2000fffe0ff */
[----:B------:R-:W-:Y:S01]  /*22e50*/  MOV.SPILL R7, UR31 ;  /* 0x0000001f00077c02 */ /* 0x000fe20009000f00 */
[----:B------:R-:W-:Y:S01]  /*22e60*/  UIADD3 UR58, UPT, UPT, UR8, 0x88, URZ ;  /* 0x00000088083a7890 */ /* 0x000fe2000fffe0ff */
[----:B------:R-:W-:Y:S01]  /*22e70*/  MOV.SPILL R6, UR30 ;  /* 0x0000001e00067c02 */ /* 0x000fe20009000f00 */
[----:B-1----:R-:W-:Y:S01]  /*22e80*/  IMAD.U32 R3, RZ, RZ, UR7 ;  /* 0x00000007ff037e24 */ /* 0x002fe2000f8e00ff */
[----:B------:R-:W-:Y:S01]  /*22e90*/  UIADD3.X UR7, UPT, UPT, URZ, UR47, URZ, UP0, !UPT ;  /* 0x0000002fff077290 */ /* 0x000fe200087fe4ff */
[----:B------:R-:W-:Y:S01]  /*22ea0*/  MOV.SPILL R13, UR54 ;  /* 0x00000036000d7c02 */ /* 0x000fe20009000f00 */
[----:B------:R-:W-:Y:S01]  /*22eb0*/  UIADD3 UR26, UPT, UPT, UR8, 0x90, URZ ;  /* 0x00000090081a7890 */ /* 0x000fe2000fffe0ff */
[----:B------:R-:W-:Y:S01]  /*22ec0*/  UMOV UR67, UR23 ;  /* 0x0000001700437c82 */ /* 0x000fe20008000000 */
[----:B------:R-:W-:Y:S01]  /*22ed0*/  UMOV UR68, UR22 ;  /* 0x0000001600447c82 */ /* 0x000fe20008000000 */
[----:B------:R-:W-:Y:S01]  /*22ee0*/  UMOV UR69, UR4 ;  /* 0x0000000400457c82 */ /* 0x000fe20008000000 */
[----:B------:R-:W-:Y:S01]  /*22ef0*/  UMOV UR59, UR23 ;  /* 0x00000017003b7c82 */ /* 0x000fe20008000000 */
[----:B------:R-:W-:Y:S01]  /*22f00*/  UMOV UR60, UR22 ;  /* 0x00000016003c7c82 */ /* 0x000fe20008000000 */
[----:B------:R-:W-:Y:S01]  /*22f10*/  UMOV UR61, UR4 ;  /* 0x00000004003d7c82 */ /* 0x000fe20008000000 */
[----:B------:R1:W-:Y:S01]  /*22f20*/  UTMASTG.5D [UR64], [UR6] ;  /* 0x00000040060073b5 */ /* 0x0003e20008020000 */
[----:B------:R-:W-:Y:S01]  /*22f30*/  UMOV UR27, UR23 ;  /* 0x00000017001b7c82 */ /* 0x000fe20008000000 */
[----:B------:R-:W-:Y:S01]  /*22f40*/  UMOV UR28, UR22 ;  /* 0x00000016001c7c82 */ /* 0x000fe20008000000 */
[----:B------:R-:W-:Y:S01]  /*22f50*/  UMOV UR29, UR4 ;  /* 0x00000004001d7c82 */ /* 0x000fe20008000000 */
[----:B------:R-:W-:Y:S01]  /*22f60*/  UMOV UR15, UR26 ;  /* 0x0000001a000f7c82 */ /* 0x000fe20008000000 */
[----:B------:R-:W-:Y:S01]  /*22f70*/  UIADD3 UR9, UPT, UPT, UR8, 0xc0, URZ ;  /* 0x000000c008097890 */ /* 0x000fe2000fffe0ff */
[----:B------:R-:W-:Y:S01]  /*22f80*/  R2UR.FILL UR54, R13 ;  /* 0x000000000d3672ca */ /* 0x000fe200004e0000 */
[----:B------:R-:W-:Y:S01]  /*22f90*/  UIADD3 UR50, UPT, UPT, UR8, 0xe0, URZ ;  /* 0x000000e008327890 */ /* 0x000fe2000fffe0ff */
[----:B------:R2:W-:Y:S01]  /*22fa0*/  UTMASTG.5D [UR56], [UR6] ;  /* 0x00000038060073b5 */ /* 0x0005e20008020000 */
[----:B------:R-:W-:-:S02]  /*22fb0*/  UIADD3 UR48, UPT, UPT, UR5, 0x6c000, URZ ;  /* 0x0006c00005307890 */ /* 0x000fc4000fffe0ff */
[----:B------:R-:W-:Y:S01]  /*22fc0*/  IMAD.U32 R0, RZ, RZ, UR9 ;  /* 0x00000009ff007e24 */ /* 0x000fe2000f8e00ff */
[----:B------:R-:W-:Y:S01]  /*22fd0*/  UMOV UR51, UR23 ;  /* 0x0000001700337c82 */ /* 0x000fe20008000000 */
[----:B------:R-:W-:Y:S01]  /*22fe0*/  MOV.SPILL R9, UR50 ;  /* 0x0000003200097c02 */ /* 0x000fe20009000f00 */
[----:B------:R-:W-:Y:S01]  /*22ff0*/  UMOV UR52, UR22 ;  /* 0x0000001600347c82 */ /* 0x000fe20008000000 */
[----:B------:R-:W-:Y:S01]  /*23000*/  MOV.SPILL R8, UR48 ;  /* 0x0000003000087c02 */ /* 0x000fe20009000f00 */
[----:B------:R3:W-:Y:S01]  /*23010*/  UTMASTG.5D [UR24], [UR6] ;  /* 0x00000018060073b5 */ /* 0x0007e20008020000 */
[----:B------:R-:W-:Y:S01]  /*23020*/  R2UR UR50, R0 ;  /* 0x00000000003272ca */ /* 0x000fe200000e0000 */
[----:B------:R-:W-:Y:S01]  /*23030*/  UIADD3 UR48, UPT, UPT, UR5, 0x67000, URZ ;  /* 0x0006700005307890 */ /* 0x000fe2000fffe0ff */
[----:B------:R-:W-:Y:S01]  /*23040*/  MOV.SPILL R11, UR52 ;  /* 0x00000034000b7c02 */ /* 0x000fe20009000f00 */
[----:B------:R-:W-:Y:S01]  /*23050*/  UMOV UR53, UR4 ;  /* 0x0000000400357c82 */ /* 0x000fe20008000000 */
[----:B------:R-:W-:Y:S01]  /*23060*/  UMOV UR49, UR10 ;  /* 0x0000000a00317c82 */ /* 0x000fe20008000000 */
[----:B------:R-:W-:Y:S01]  /*23070*/  UMOV UR31, UR66 ;  /* 0x00000042001f7c82 */ /* 0x000fe20008000000 */
[----:B------:R-:W-:Y:S01]  /*23080*/  MOV.SPILL R12, UR53 ;  /* 0x00000035000c7c02 */ /* 0x000fe20009000f00 */
[----:B------:R-:W-:Y:S01]  /*23090*/  UMOV UR30, UR58 ;  /* 0x0000003a001e7c82 */ /* 0x000fe20008000000 */
[----:B------:R-:W-:Y:S01]  /*230a0*/  MOV.SPILL R10, UR51 ;  /* 0x00000033000a7c02 */ /* 0x000fe20009000f00 */
[----:B------:R-:W-:Y:S01]  /*230b0*/  UIADD3 UR74, UPT, UPT, UR8, 0xc8, URZ ;  /* 0x000000c8084a7890 */ /* 0x000fe2000fffe0ff */
[----:B------:R-:W-:Y:S01]  /*230c0*/  MOV.SPILL R19, UR31 ;  /* 0x0000001f00137c02 */ /* 0x000fe20009000f00 */
[----:B------:R-:W-:Y:S01]  /*230d0*/  UIADD3 UR72, UPT, UPT, UR5, 0x69000, URZ ;  /* 0x0006900005487890 */ /* 0x000fe2000fffe0ff */
[----:B------:R-:W-:Y:S01]  /*230e0*/  MOV.SPILL R14, UR30 ;  /* 0x0000001e000e7c02 */ /* 0x000fe20009000f00 */
[----:B------:R-:W-:Y:S01]  /*230f0*/  UIADD3 UR42, UPT, UPT, UR8, 0xe8, URZ ;  /* 0x000000e8082a7890 */ /* 0x000fe2000fffe0ff */
[----:B------:R-:W-:Y:S01]  /*23100*/  MOV.SPILL R0, UR50 ;  /* 0x0000003200007c02 */ /* 0x000fe20009000f00 */
[----:B------:R-:W-:Y:S01]  /*23110*/  UIADD3 UR40, UPT, UPT, UR5, 0x6d000, URZ ;  /* 0x0006d00005287890 */ /* 0x000fe2000fffe0ff */
[----:B------:R-:W-:Y:S01]  /*23120*/  R2UR UR50, R3 ;  /* 0x00000000033272ca */ /* 0x000fe200000e0000 */
[----:B------:R-:W-:Y:S01]  /*23130*/  UIADD3 UR34, UPT, UPT, UR8, 0xf0, URZ ;  /* 0x000000f008227890 */ /* 0x000fe2000fffe0ff */
[----:B------:R-:W-:Y:S01]  /*23140*/  R2UR.FILL UR31, R19 ;  /* 0x00000000131f72ca */ /* 0x000fe200004e0000 */
[----:B------:R-:W-:Y:S01]  /*23150*/  UIADD3 UR32, UPT, UPT, UR5, 0x6e000, URZ ;  /* 0x0006e00005207890 */ /* 0x000fe2000fffe0ff */
[----:B------:R-:W-:Y:S01]  /*23160*/  R2UR.FILL UR30, R14 ;  /* 0x000000000e1e72ca */ /* 0x000fe200004e0000 */
[----:B-1----:R-:W-:-:S02]  /*23170*/  UIADD3 UR66, UPT, UPT, UR8, 0xd0, URZ ;  /* 0x000000d008427890 */ /* 0x002fc4000fffe0ff */
[----:B------:R-:W-:Y:S01]  /*23180*/  UIADD3 UR64, UPT, UPT, UR5, 0x6a000, URZ ;  /* 0x0006a00005407890 */ /* 0x000fe2000fffe0ff */
[----:B------:R-:W-:Y:S01]  /*23190*/  UMOV UR75, UR23 ;  /* 0x00000017004b7c82 */ /* 0x000fe20008000000 */
[----:B------:R-:W-:Y:S01]  /*231a0*/  UMOV UR76, UR22 ;  /* 0x00000016004c7c82 */ /* 0x000fe20008000000 */
[----:B------:R-:W-:Y:S01]  /*231b0*/  UMOV UR77, UR4 ;  /* 0x00000004004d7c82 */ /* 0x000fe20008000000 */
[----:B--2---:R-:W-:Y:S02]  /*231c0*/  UIADD3 UR58, UPT, UPT, UR8, 0xd8, URZ ;  /* 0x000000d8083a7890 */ /* 0x004fe4000fffe0ff */
[----:B------:R-:W-:Y:S01]  /*231d0*/  UMOV UR62, UR50 ;  /* 0x00000032003e7c82 */ /* 0x000fe20008000000 */
[----:B------:R-:W-:Y:S02]  /*231e0*/  UIADD3 UR56, UPT, UPT, UR5, 0x6b000, URZ ;  /* 0x0006b00005387890 */ /* 0x000fe4000fffe0ff */
[----:B------:R-:W-:Y:S01]  /*231f0*/  UIADD3 UR16, UPT, UPT, UR5, 0x60400, URZ ;  /* 0x0006040005107890 */ /* 0x000fe2000fffe0ff */
[----:B------:R-:W-:Y:S01]  /*23200*/  UMOV UR73, UR10 ;  /* 0x0000000a00497c82 */ /* 0x000fe20008000000 */
[----:B---3--:R-:W-:-:S02]  /*23210*/  UIADD3 UR24, UPT, UPT, UR5, 0x63000, URZ ;  /* 0x0006300005187890 */ /* 0x008fc4000fffe0ff */
[----:B------:R-:W-:Y:S01]  /*23220*/  UIADD3 UR26, UPT, UPT, UR8, 0x98, URZ ;  /* 0x00000098081a7890 */ /* 0x000fe2000fffe0ff */
[----:B------:R-:W-:Y:S01]  /*23230*/  UMOV UR65, UR10 ;  /* 0x0000000a00417c82 */ /* 0x000fe20008000000 */
[----:B------:R-:W-:Y:S01]  /*23240*/  UMOV UR43, UR23 ;  /* 0x00000017002b7c82 */ /* 0x000fe20008000000 */
[----:B------:R-:W-:Y:S01]  /*23250*/  UMOV UR44, UR22 ;  /* 0x00000016002c7c82 */ /* 0x000fe20008000000 */
[----:B------:R-:W-:Y:S01]  /*23260*/  UMOV UR45, UR4 ;  /* 0x00000004002d7c82 */ /* 0x000fe20008000000 */
[----:B------:R-:W-:Y:S02]  /*23270*/  UMOV UR41, UR10 ;  /* 0x0000000a00297c82 */ /* 0x000fe40008000000 */
[----:B------:R-:W-:Y:S01]  /*23280*/  UMOV UR14, UR26 ;  /* 0x0000001a000e7c82 */ /* 0x000fe20008000000 */
[----:B------:R-:W-:Y:S01]  /*23290*/  UMOV UR35, UR23 ;  /* 0x0000001700237c82 */ /* 0x000fe20008000000 */
[----:B------:R1:W-:Y:S01]  /*232a0*/  UTMASTG.5D [UR24], [UR6] ;  /* 0x00000018060073b5 */ /* 0x0003e20008020000 */
        /* <DEDUP_REMOVED lines=13> */
[----:B------:R-:W2:Y:S01]  /*23380*/  LDCU UR23, c[0x0][0x904] ;  /* 0x00012080ff1777ac */ /* 0x000ea20008000800 */
[----:B------:R-:W3:Y:S01]  /*23390*/  LDCU UR22, c[0x0][0x38c] ;  /* 0x00007180ff1677ac */ /* 0x000ee20008000800 */
[----:B-1----:R-:W-:-:S02]  /*233a0*/  UIADD3 UR24, UPT, UPT, UR5, 0x64000, URZ ;  /* 0x0006400005187890 */ /* 0x002fc4000fffe0ff */
[----:B------:R-:W-:-:S07]  /*233b0*/  UIADD3 UR26, UPT, UPT, UR8, 0xa0, URZ ;  /* 0x000000a0081a7890 */ /* 0x000fce000fffe0ff */
[----:B------:R-:W-:Y:S02]  /*233c0*/  UMOV UR71, UR26 ;  /* 0x0000001a00477c82 */ /* 0x000fe40008000000 */
[----:B------:R1:W-:Y:S02]  /*233d0*/  UTMASTG.5D [UR24], [UR6] ;  /* 0x00000018060073b5 */ /* 0x0003e40008020000 */
[----:B-1----:R-:W-:Y:S02]  /*233e0*/  UIADD3 UR24, UPT, UPT, UR5, 0x65000, URZ ;  /* 0x0006500005187890 */ /* 0x002fe4000fffe0ff */
[----:B------:R-:W-:-:S07]  /*233f0*/  UIADD3 UR26, UPT, UPT, UR8, 0xa8, URZ ;  /* 0x000000a8081a7890 */ /* 0x000fce000fffe0ff */
[----:B------:R-:W-:Y:S02]  /*23400*/  UMOV UR70, UR26 ;  /* 0x0000001a00467c82 */ /* 0x000fe40008000000 */
[----:B------:R1:W-:Y:S02]  /*23410*/  UTMASTG.5D [UR24], [UR6] ;  /* 0x00000018060073b5 */ /* 0x0003e40008020000 */
[----:B-1----:R-:W-:Y:S02]  /*23420*/  UIADD3 UR24, UPT, UPT, UR5, 0x66000, URZ ;  /* 0x0006600005187890 */ /* 0x002fe4000fffe0ff */
[----:B------:R-:W-:-:S07]  /*23430*/  UIADD3 UR26, UPT, UPT, UR8, 0xb0, URZ ;  /* 0x000000b0081a7890 */ /* 0x000fce000fffe0ff */
[----:B------:R-:W-:Y:S02]  /*23440*/  UMOV UR63, UR26 ;  /* 0x0000001a003f7c82 */ /* 0x000fe40008000000 */
[----:B------:R1:W-:Y:S01]  /*23450*/  UTMASTG.5D [UR24], [UR6] ;  /* 0x00000018060073b5 */ /* 0x0003e20008020000 */
[----:B------:R4:W-:Y:S01]  /*23460*/  UTMASTG.5D [UR48], [UR6] ;  /* 0x00000030060073b5 */ /* 0x0009e20008020000 */
[----:B-1----:R-:W-:Y:S02]  /*23470*/  UIADD3 UR26, UPT, UPT, UR8, 0xf8, URZ ;  /* 0x000000f8081a7890 */ /* 0x002fe4000fffe0ff */
[----:B------:R-:W-:Y:S02]  /*23480*/  UIADD3 UR24, UPT, UPT, UR5, 0x6f000, URZ ;  /* 0x0006f00005187890 */ /* 0x000fe4000fffe0ff */
[----:B------:R-:W-:Y:S01]  /*23490*/  UIADD3 UR8, UPT, UPT, UR5, 0x61400, URZ ;  /* 0x0006140005087890 */ /* 0x000fe2000fffe0ff */
[----:B----4-:R-:W-:Y:S01]  /*234a0*/  R2UR.FILL UR50, R0 ;  /* 0x00000000003272ca */ /* 0x010fe200004e0000 */
[----:B------:R-:W-:-:S12]  /*234b0*/  UIADD3 UR48, UPT, UPT, UR5, 0x68000, URZ ;  /* 0x0006800005307890 */ /* 0x000fd8000fffe0ff */
[----:B------:R1:W-:Y:S01]  /*234c0*/  UTMASTG.5D [UR48], [UR6] ;  /* 0x00000030060073b5 */ /* 0x0003e20008020000 */
[----:B------:R-:W-:Y:S01]  /*234d0*/  UMOV UR55, UR50 ;  /* 0x0000003200377c82 */ /* 0x000fe20008000000 */
[----:B------:R-:W-:Y:S01]  /*234e0*/  UTMASTG.5D [UR72], [UR6] ;  /* 0x00000048060073b5 */ /* 0x000fe20008020000 */
[----:B------:R-:W-:Y:S01]  /*234f0*/  UTMASTG.5D [UR64], [UR6] ;  /* 0x00000040060073b5 */ /* 0x000fe20008020000 */
[----:B------:R-:W-:Y:S01]  /*23500*/  UTMASTG.5D [UR56], [UR6] ;  /* 0x00000038060073b5 */ /* 0x000fe20008020000 */
[----:B-1----:R-:W-:Y:S02]  /*23510*/  R2UR.FILL UR53, R12 ;  /* 0x000000000c3572ca */ /* 0x002fe400004e0000 */
[----:B------:R-:W-:Y:S02]  /*23520*/  R2UR.FILL UR52, R11 ;  /* 0x000000000b3472ca */ /* 0x000fe400004e0000 */
[----:B------:R-:W-:Y:S02]  /*23530*/  R2UR.FILL UR51, R10 ;  /* 0x000000000a3372ca */ /* 0x000fe400004e0000 */
[----:B------:R-:W-:-:S02]  /*23540*/  R2UR.FILL UR50, R9 ;  /* 0x00000000093272ca */ /* 0x000fc400004e0000 */
[----:B------:R-:W-:-:S13]  /*23550*/  R2UR.FILL UR48, R8 ;  /* 0x00000000083072ca */ /* 0x000fda00004e0000 */
[----:B------:R-:W-:Y:S01]  /*23560*/  UTMASTG.5D [UR48], [UR6] ;  /* 0x00000030060073b5 */ /* 0x000fe20008020000 */
[----:B------:R-:W-:Y:S01]  /*23570*/  UTMASTG.5D [UR40], [UR6] ;  /* 0x00000028060073b5 */ /* 0x000fe20008020000 */
[----:B------:R-:W-:Y:S01]  /*23580*/  UTMASTG.5D [UR32], [UR6] ;  /* 0x00000020060073b5 */ /* 0x000fe20008020000 */
[----:B------:R-:W-:Y:S01]  /*23590*/  UTMASTG.5D [UR24], [UR6] ;  /* 0x00000018060073b5 */ /* 0x000fe20008020000 */
[----:B------:R1:W-:Y:S01]  /*235a0*/  UTMASTG.5D [UR16], [UR6] ;  /* 0x00000010060073b5 */ /* 0x0003e20008020000 */
[----:B------:R4:W-:Y:S01]  /*235b0*/  UTMASTG.5D [UR8], [UR6] ;  /* 0x00000008060073b5 */ /* 0x0009e20008020000 */
[----:B-1----:R-:W-:Y:S01]  /*235c0*/  UIADD3 UR16, UPT, UPT, UR5, 0x62400, URZ ;  /* 0x0006240005107890 */ /* 0x002fe2000fffe0ff */
[----:B------:R-:W-:Y:S01]  /*235d0*/  UMOV UR18, UR15 ;  /* 0x0000000f00127c82 */ /* 0x000fe20008000000 */
[----:B----4-:R-:W-:-:S07]  /*235e0*/  UIADD3 UR8, UPT, UPT, UR5, 0x63400, URZ ;  /* 0x0006340005087890 */ /* 0x010fce000fffe0ff */
[----:B------:R1:W-:Y:S01]  /*235f0*/  UTMASTG.5D [UR16], [UR6] ;  /* 0x00000010060073b5 */ /* 0x0003e20008020000 */
[----:B------:R-:W-:Y:S02]  /*23600*/  UMOV UR10, UR14 ;  /* 0x0000000e000a7c82 */ /* 0x000fe40008000000 */
        /* <DEDUP_REMOVED lines=38> */
[----:B------:R-:W-:Y:S01]  /*23870*/  UMOV UR17, 0x80 ;  /* 0x0000008000117882 */ /* 0x000fe20000000000 */
[----:B------:R-:W-:Y:S01]  /*23880*/  UMOV UR18, UR31 ;  /* 0x0000001f00127c82 */ /* 0x000fe20008000000 */
[----:B----4-:R-:W-:-:S06]  /*23890*/  UIADD3 UR8, UPT, UPT, UR5, 0x61800, URZ ;  /* 0x0006180005087890 */ /* 0x010fcc000fffe0ff */
[----:B------:R1:W-:Y:S01]  /*238a0*/  UTMASTG.5D [UR16], [UR6] ;  /* 0x00000010060073b5 */ /* 0x0003e20008020000 */
[----:B------:R-:W-:Y:S01]  /*238b0*/  UMOV UR9, 0x80 ;  /* 0x0000008000097882 */ /* 0x000fe20000000000 */
        /* <DEDUP_REMOVED lines=47> */
[----:B------:R-:W-:Y:S01]  /*23bb0*/  R2UR.FILL UR31, R7 ;  /* 0x00000000071f72ca */ /* 0x000fe200004e0000 */
[----:B----4-:R-:W-:-:S05]  /*23bc0*/  UIADD3 UR8, UPT, UPT, UR5, 0x61c00, URZ ;  /* 0x00061c0005087890 */ /* 0x010fca000fffe0ff */
[----:B------:R1:W-:Y:S01]  /*23bd0*/  UTMASTG.5D [UR16], [UR6] ;  /* 0x00000010060073b5 */ /* 0x0003e20008020000 */
[----:B------:R-:W-:Y:S01]  /*23be0*/  UMOV UR9, 0xc0 ;  /* 0x000000c000097882 */ /* 0x000fe20000000000 */
[----:B------:R-:W-:Y:S01]  /*23bf0*/  UMOV UR10, UR30 ;  /* 0x0000001e000a7c82 */ /* 0x000fe20008000000 */
[----:B------:R-:W-:Y:S01]  /*23c00*/  R2UR.FILL UR30, R6 ;  /* 0x00000000061e72ca */ /* 0x000fe200004e0000 */
[----:B------:R4:W-:Y:S01]  /*23c10*/  UTMASTG.5D [UR8], [UR6] ;  /* 0x00000008060073b5 */ /* 0x0009e20008020000 */
[----:B-1----:R-:W-:Y:S01]  /*23c20*/  UIADD3 UR16, UPT, UPT, UR5, 0x62c00, URZ ;  /* 0x00062c0005107890 */ /* 0x002fe2000fffe0ff */
[----:B------:R-:W-:Y:S01]  /*23c30*/  UMOV UR18, UR15 ;  /* 0x0000000f00127c82 */ /* 0x000fe20008000000 */
[----:B------:R-:W-:Y:S01]  /*23c40*/  R2UR.FILL UR15, R5 ;  /* 0x00000000050f72ca */ /* 0x000fe200004e0000 */
[----:B----4-:R-:W-:-:S06]  /*23c50*/  UIADD3 UR8, UPT, UPT, UR5, 0x63c00, URZ ;  /* 0x00063c0005087890 */ /* 0x010fcc000fffe0ff */
[----:B------:R1:W-:Y:S01]  /*23c60*/  UTMASTG.5D [UR16], [UR6] ;  /* 0x00000010060073b5 */ /* 0x0003e20008020000 */
[----:B------:R-:W-:Y:S01]  /*23c70*/  UMOV UR10, UR14 ;  /* 0x0000000e000a7c82 */ /* 0x000fe20008000000 */
[----:B------:R-:W-:Y:S01]  /*23c80*/  R2UR.FILL UR14, R4 ;  /* 0x00000000040e72ca */ /* 0x000fe200004e0000 */
[----:B------:R4:W-:Y:S01]  /*23c90*/  UTMASTG.5D [UR8], [UR6] ;  /* 0x00000008060073b5 */ /* 0x0009e20008020000 */
[----:B-1----:R-:W-:Y:S01]  /*23ca0*/  UIADD3 UR16, UPT, UPT, UR5, 0x64c00, URZ ;  /* 0x00064c0005107890 */ /* 0x002fe2000fffe0ff */
[----:B------:R-:W-:Y:S01]  /*23cb0*/  UMOV UR18, UR71 ;  /* 0x0000004700127c82 */ /* 0x000fe20008000000 */
[----:B------:R-:W1:Y:S01]  /*23cc0*/  LDCU UR71, c[0x0][0x380] ;  /* 0x00007000ff4777ac */ /* 0x000e620008000800 */
[----:B----4-:R-:W-:-:S06]  /*23cd0*/  UIADD3 UR8, UPT, UPT, UR5, 0x65c00, URZ ;  /* 0x00065c0005087890 */ /* 0x010fcc000fffe0ff */
[----:B------:R4:W-:Y:S01]  /*23ce0*/  UTMASTG.5D [UR16], [UR6] ;  /* 0x00000010060073b5 */ /* 0x0009e20008020000 */
[----:B------:R-:W-:Y:S01]  /*23cf0*/  UMOV UR10, UR70 ;  /* 0x00000046000a7c82 */ /* 0x000fe20008000000 */
[----:B------:R-:W1:Y:S01]  /*23d00*/  LDCU UR70, c[0x0][0x918] ;  /* 0x00012300ff4677ac */ /* 0x000e620008000800 */
[----:B------:R5:W-:Y:S01]  /*23d10*/  UTMASTG.5D [UR8], [UR6] ;  /* 0x00000008060073b5 */ /* 0x000be20008020000 */
[----:B----4-:R-:W-:Y:S01]  /*23d20*/  UIADD3 UR16, UPT, UPT, UR5, 0x66c00, URZ ;  /* 0x00066c0005107890 */ /* 0x010fe2000fffe0ff */
[----:B------:R-:W-:Y:S01]  /*23d30*/  UMOV UR18, UR63 ;  /* 0x0000003f00127c82 */ /* 0x000fe20008000000 */
[----:B------:R-:W4:Y:S01]  /*23d40*/  LDCU UR63, c[0x0][0x900] ;  /* 0x00012000ff3f77ac */ /* 0x000f220008000800 */
[----:B-----5:R-:W-:-:S06]  /*23d50*/  UIADD3 UR8, UPT, UPT, UR5, 0x67c00, URZ ;  /* 0x00067c0005087890 */ /* 0x020fcc000fffe0ff */
[----:B------:R5:W-:Y:S01]  /*23d60*/  UTMASTG.5D [UR16], [UR6] ;  /* 0x00000010060073b5 */ /* 0x000be20008020000 */
[----:B------:R-:W-:Y:S01]  /*23d70*/  UMOV UR10, UR62 ;  /* 0x0000003e000a7c82 */ /* 0x000fe20008000000 */
[----:B------:R-:W1:Y:S01]  /*23d80*/  S2UR UR62, SR_CgaCtaId ;  /* 0x00000000003e79c3 */ /* 0x000e620000008800 */
[----:B------:R2:W-:Y:S01]  /*23d90*/  UTMASTG.5D [UR8], [UR6] ;  /* 0x00000008060073b5 */ /* 0x0005e20008020000 */
[----:B-----5:R-:W-:Y:S01]  /*23da0*/  UIADD3 UR16, UPT, UPT, UR5, 0x68c00, URZ ;  /* 0x00068c0005107890 */ /* 0x020fe2000fffe0ff */
[----:B------:R-:W-:Y:S01]  /*23db0*/  UMOV UR18, UR55 ;  /* 0x0000003700127c82 */ /* 0x000fe20008000000 */
[----:B------:R-:W1:Y:S01]  /*23dc0*/  LDCU UR55, c[0x0][0x91c] ;  /* 0x00012380ff3777ac */ /* 0x000e620008000800 */
[----:B--2---:R-:W-:-:S06]  /*23dd0*/  UIADD3 UR8, UPT, UPT, UR5, 0x69c00, URZ ;  /* 0x00069c0005087890 */ /* 0x004fcc000fffe0ff */
[----:B------:R2:W-:Y:S01]  /*23de0*/  UTMASTG.5D [UR16], [UR6] ;  /* 0x00000010060073b5 */ /* 0x0005e20008020000 */
[----:B------:R-:W-:Y:S02]  /*23df0*/  UMOV UR10, UR74 ;  /* 0x0000004a000a7c82 */ /* 0x000fe40008000000 */
[----:B------:R5:W-:Y:S01]  /*23e00*/  UTMASTG.5D [UR8], [UR6] ;  /* 0x00000008060073b5 */ /* 0x000be20008020000 */
[----:B--2---:R-:W-:Y:S01]  /*23e10*/  UIADD3 UR16, UPT, UPT, UR5, 0x6ac00, URZ ;  /* 0x0006ac0005107890 */ /* 0x004fe2000fffe0ff */
[----:B------:R-:W-:Y:S01]  /*23e20*/  UMOV UR18, UR66 ;  /* 0x0000004200127c82 */ /* 0x000fe20008000000 */
[----:B-----5:R-:W-:-:S07]  /*23e30*/  UIADD3 UR8, UPT, UPT, UR5, 0x6bc00, URZ ;  /* 0x0006bc0005087890 */ /* 0x020fce000fffe0ff */
        /* <DEDUP_REMOVED lines=14> */
[----:B------:R2:W-:Y:S02]  /*23f20*/  UTMASTG.5D [UR8], [UR6] ;  /* 0x00000008060073b5 */ /* 0x0005e40008020000 */
[----:B-1234-:R-:W-:Y:S01]  /*23f30*/  NOP ;  /* 0x0000000000007918 */ /* 0x01efe20000000000 */
.L_x_389:
[----:B------:R-:W-:Y:S05]  /*23f40*/  BSYNC.RECONVERGENT B0 ;  /* 0x0000000000007941 */ /* 0x000fea0003800200 */
.L_x_388:
[----:B------:R0:W-:Y:S01]  /*23f50*/  UTMACMDFLUSH ;  /* 0x00000000000079b7 */ /* 0x0001e20000000000 */
[----:B------:R-:W-:-:S04]  /*23f60*/  DEPBAR.LE SB0, 0x1 ;  /* 0x000080400000791a */ /* 0x000fc80000000000 */
[----:B------:R-:W-:Y:S05]  /*23f70*/  BRA.U UP6, `(.L_x_390) ;  /* 0x0000000106047547 */ /* 0x000fea000b800000 */
[----:B------:R-:W-:Y:S05]  /*23f80*/  BPT.TRAP 0x1 ;  /* 0x000000040000795c */ /* 0x000fea0000300000 */
.L_x_390:
[----:B------:R-:W-:-:S04]  /*23f90*/  UIADD3 UR4, UPT, UPT, UR5, 0x700c0, URZ ;  /* 0x000700c005047890 */ /* 0x000fc8000fffe0ff */
[----:B------:R-:W-:-:S09]  /*23fa0*/  UPRMT UR4, UR62, 0x654, UR4 ;  /* 0x000006543e047896 */ /* 0x000fd20008000004 */
[----:B------:R-:W-:Y:S01]  /*23fb0*/  SYNCS.ARRIVE.TRANS64.RED.A1T0 RZ, [UR4], RZ ;  /* 0x000000ffffff79a7 */ /* 0x000fe20008100404 */
[----:B------:R-:W-:-:S04]  /*23fc0*/  DEPBAR.LE SB0, 0x0 ;  /* 0x000080000000791a */ /* 0x000fc80000000000 */
[----:B------:R-:W-:Y:S05]  /*23fd0*/  BRA.U UP6, `(.L_x_391) ;  /* 0x0000000106047547 */ /* 0x000fea000b800000 */
[----:B------:R-:W-:Y:S05]  /*23fe0*/  BPT.TRAP 0x1 ;  /* 0x000000040000795c */ /* 0x000fea0000300000 */
.L_x_391:
[----:B------:R-:W-:Y:S01]  /*23ff0*/  UIADD3 UR4, UPT, UPT, UR5, 0x700c8, URZ ;  /* 0x000700c805047890 */ /* 0x000fe2000fffe0ff */
[----:B-1----:R-:W-:Y:S01]  /*24000*/  HFMA2 R0, -RZ, RZ, 0, 5.9604644775390625e-08 ;  /* 0x00000001ff007431 */ /* 0x002fe200000001ff */
[----:B------:R-:W-:Y:S02]  /*24010*/  LOP3.LUT R2, R2, 0x1, RZ, 0x3c, !PT ;  /* 0x0000000102027812 */ /* 0x000fe400078e3cff */
[----:B------:R-:W-:-:S09]  /*24020*/  UPRMT UR4, UR62, 0x654, UR4 ;  /* 0x000006543e047896 */ /* 0x000fd20008000004 */
[----:B------:R-:W-:Y:S03]  /*24030*/  SYNCS.ARRIVE.TRANS64.RED.A1T0 RZ, [UR4], RZ ;  /* 0x000000ffffff79a7 */ /* 0x000fe60008100404 */
.L_x_381:
[----:B------:R-:W1:Y:S02]  /*24040*/  LDCU UR4, c[0x0][0x370] ;  /* 0x00006e00ff0477ac */ /* 0x000e640008000800 */
[----:B-1----:R-:W-:-:S04]  /*24050*/  UIADD3 UR54, UPT, UPT, UR4, UR54, URZ ;  /* 0x0000003604367290 */ /* 0x002fc8000fffe0ff */
[----:B--2---:R-:W-:-:S09]  /*24060*/  UISETP.GE.AND UP0, UPT, UR54, UR63, UPT ;  /* 0x0000003f3600728c */ /* 0x004fd2000bf06270 */
[----:B------:R-:W-:Y:S05]  /*24070*/  BRA.U !UP0, `(.L_x_392) ;  /* 0xffffffd108147547 */ /* 0x000fea000b83ffff */
[----:B------:R-:W-:-:S13]  /*24080*/  LOP3.LUT P0, RZ, R0, 0xff, RZ, 0xc0, !PT ;  /* 0x000000ff00ff7812 */ /* 0x000fda000780c0ff */
[----:B------:R-:W-:Y:S05]  /*24090*/  @!P0 EXIT ;  /* 0x000000000000894d */ /* 0x000fea0003800000 */
[----:B------:R-:W1:Y:S01]  /*240a0*/  S2UR UR5, SR_CgaCtaId ;  /* 0x00000000000579c3 */ /* 0x000e620000008800 */
[----:B------:R-:W-:Y:S01]  /*240b0*/  UMOV UR4, 0x400 ;  /* 0x0000040000047882 */ /* 0x000fe20000000000 */
[----:B------:R-:W-:Y:S01]  /*240c0*/  IMAD.MOV.U32 R2, RZ, RZ, 0xffff ;  /* 0x0000ffffff027424 */ /* 0x000fe200078e00ff */
[----:B-1----:R-:W-:-:S09]  /*240d0*/  ULEA UR4, UR5, UR4, 0x18 ;  /* 0x0000000405047291 */ /* 0x002fd2000f8ec0ff */
[----:B------:R-:W1:Y:S01]  /*240e0*/  LDS R3, [UR4+0x700e0] ;  /* 0x0700e004ff037984 */ /* 0x000e620008000800 */
[----:B------:R-:W-:Y:S02]  /*240f0*/  UMOV UR4, 0x40 ;  /* 0x0000004000047882 */ /* 0x000fe40000000000 */
[----:B------:R-:W-:Y:S01]  /*24100*/  ULEA UR5, UR5, UR4, 0x18 ;  /* 0x0000000405057291 */ /* 0x000fe2000f8ec0ff */
[----:B------:R-:W-:-:S08]  /*24110*/  NOP ;  /* 0x0000000000007918 */ /* 0x000fd00000000000 */
[----:B------:R-:W2:Y:S01]  /*24120*/  LDS R0, [UR5+0x14] ;  /* 0x00001405ff007984 */ /* 0x000ea20008000800 */
[----:B-1----:R-:W-:-:S04]  /*24130*/  LOP3.LUT R3, R3, 0xffff, RZ, 0xc0, !PT ;  /* 0x0000ffff03037812 */ /* 0x002fc800078ec0ff */
[----:B------:R-:W-:-:S04]  /*24140*/  SHF.R.U32.HI R3, RZ, 0x5, R3 ;  /* 0x00000005ff037819 */ /* 0x000fc80000011603 */
[----:B------:R-:W-:-:S04]  /*24150*/  SHF.L.U32 R2, R2, R3, RZ ;  /* 0x0000000302027219 */ /* 0x000fc800000006ff */
[----:B--2---:R-:W-:-:S04]  /*24160*/  LOP3.LUT R0, R0, R2, RZ, 0xc0, !PT ;  /* 0x0000000200007212 */ /* 0x004fc800078ec0ff */
[----:B------:R-:W-:Y:S01]  /*24170*/  ISETP.NE.AND P0, PT, R0, R2, PT ;  /* 0x000000020000720c */ /* 0x000fe20003f05270 */
[----:B------:R-:W-:-:S05]  /*24180*/  IMAD.MOV.U32 R0, RZ, RZ, 0x1 ;  /* 0x00000001ff007424 */ /* 0x000fca00078e00ff */
[----:B------:R-:W-:-:S07]  /*24190*/  SHF.L.U32 R0, R0, R3, RZ ;  /* 0x0000000300007219 */ /* 0x000fce00000006ff */
[----:B------:R-:W-:Y:S05]  /*241a0*/  @P0 BRA `(.L_x_393) ;  /* 0x00000000005c0947 */ /* 0x000fea0003800000 */
[----:B------:R-:W1:Y:S02]  /*241b0*/  LDS R3, [UR5+0x18] ;  /* 0x00001805ff037984 */ /* 0x000e640008000800 */
[----:B-1----:R-:W-:-:S04]  /*241c0*/  LOP3.LUT R3, R3, R0, RZ, 0xc0, !PT ;  /* 0x0000000003037212 */ /* 0x002fc800078ec0ff */
[----:B------:R-:W-:-:S13]  /*241d0*/  ISETP.NE.AND P0, PT, R3, R0, PT ;  /* 0x000000000300720c */ /* 0x000fda0003f05270 */
[----:B------:R-:W-:Y:S05]  /*241e0*/  @P0 BRA `(.L_x_394) ;  /* 0x0000000000400947 */ /* 0x000fea0003800000 */
[----:B------:R-:W-:Y:S01]  /*241f0*/  R2UR UR4, R2 ;  /* 0x00000000020472ca */ /* 0x000fe200000e0000 */
[----:B------:R-:W1:Y:S01]  /*24200*/  S2R R3, SR_LANEID ;  /* 0x0000000000037919 */ /* 0x000e620000000000 */
[----:B------:R-:W-:-:S04]  /*24210*/  LOP3.LUT R0, RZ, R0, RZ, 0x33, !PT ;  /* 0x00000000ff007212 */ /* 0x000fc800078e33ff */
[----:B------:R-:W2:Y:S07]  /*24220*/  REDUX UR7, R0 ;  /* 0x00000000000773c4 */ /* 0x000eae0000000000 */
[----:B------:R-:W-:-:S03]  /*24230*/  ULOP3.LUT UR6, URZ, UR4, URZ, 0x33, !UPT ;  /* 0x00000004ff067292 */ /* 0x000fc6000f8e33ff */
[----:B------:R-:W-:Y:S02]  /*24240*/  VOTEU.ANY UR4, UPT, PT ;  /* 0x0000000000047886 */ /* 0x000fe400038e0100 */
[----:B------:R-:W-:Y:S01]  /*24250*/  UFLO.U32 UR4, UR4 ;  /* 0x00000004000472bd */ /* 0x000fe200080e0000 */
[----:B------:R-:W-:-:S04]  /*24260*/  IMAD.U32 R2, RZ, RZ, UR6 ;  /* 0x00000006ff027e24 */ /* 0x000fc8000f8e00ff */
[----:B------:R-:W3:Y:S02]  /*24270*/  REDUX UR8, R2 ;  /* 0x00000000020873c4 */ /* 0x000ee40000000000 */
[----:B------:R4:W-:Y:S01]  /*24280*/  UTCATOMSWS.AND URZ, UR6 ;  /* 0x0000000600ff79e3 */ /* 0x0009e20008000000 */
[----:B--2---:R-:W-:Y:S01]  /*24290*/  IMAD.U32 R0, RZ, RZ, UR7 ;  /* 0x00000007ff007e24 */ /* 0x004fe2000f8e00ff */
[----:B-1----:R-:W-:Y:S01]  /*242a0*/  ISETP.EQ.U32.AND P0, PT, R3, UR4, PT ;  /* 0x0000000403007c0c */ /* 0x002fe2000bf02070 */
[----:B---3--:R-:W-:-:S12]  /*242b0*/  IMAD.U32 R2, RZ, RZ, UR8 ;  /* 0x00000008ff027e24 */ /* 0x008fd8000f8e00ff */
[----:B------:R4:W-:Y:S04]  /*242c0*/  @P0 ATOMS.AND RZ, [UR5+0x14], R2 ;  /* 0x00001402ffff098c */ /* 0x0009e8000a800005 */
[----:B------:R4:W-:Y:S01]  /*242d0*/  @P0 ATOMS.AND RZ, [UR5+0x18], R0 ;  /* 0x00001800ffff098c */ /* 0x0009e2000a800005 */
[----:B------:R-:W-:Y:S05]  /*242e0*/  BRA `(.L_x_395) ;  /* 0x0000000000147947 */ /* 0x000fea0003800000 */
.L_x_394:
[----:B------:R-:W-:Y:S02]  /*242f0*/  MOV R2, 0x24310 ;  /* 0x0002431000027802 */ /* 0x000fe40000000f00 */
[----:B------:R-:W-:Y:S05]  /*24300*/  CALL.REL.NOINC `($__internal_0_$__cuda_sm10x_tcgen05_guardrail_trap_col_being_dealloced_not_returned_by_alloc) ;  /* 0x0000001000647944 */ /* 0x000fea0003c00000 */
[----:B------:R-:W-:Y:S05]  /*24310*/  BRA `(.L_x_395) ;  /* 0x0000000000087947 */ /* 0x000fea0003800000 */
.L_x_393:
[----:B------:R-:W-:Y:S02]  /*24320*/  MOV R2, 0x24340 ;  /* 0x0002434000027802 */ /* 0x000fe40000000f00 */
[----:B------:R-:W-:Y:S05]  /*24330*/  CALL.REL.NOINC `($__internal_2_$__cuda_sm10x_tcgen05_guardrail_trap_unallocated_columns_being_dealloced) ;  /* 0x0000001000707944 */ /* 0x000fea0003c00000 */
.L_x_395:
[----:B------:R-:W-:Y:S01]  /*24340*/  NOP ;  /* 0x0000000000007918 */ /* 0x000fe20000000000 */
[----:B----4-:R-:W-:Y:S05]  /*24350*/  EXIT ;  /* 0x000000000000794d */ /* 0x010fea0003800000 */
.L_x_37:
[----:B------:R-:W-:-:S07]  /*24360*/  MOV R2, UR12 ;  /* 0x0000000c00027c02 */ /* 0x000fce0008000f00 */
.L_x_396:
[----:B-1----:R1:W2:Y:S02]  /*24370*/  SYNCS.PHASECHK.TRANS64.TRYWAIT P0, [R2+URZ+0x70000], R0 ;  /* 0x07000000020075a7 */ /* 0x0022a400080011ff */
[----:B--2---:R-:W-:Y:S05]  /*24380*/  @!P0 NANOSLEEP.SYNCS 0x989680 ;  /* 0x009896800000895d */ /* 0x004fea0003900000 */
[----:B------:R-:W2:Y:S02]  /*24390*/  @!P0 SYNCS.PHASECHK.TRANS64 P0, [R2+URZ+0x70000], R0 ;  /* 0x07000000020085a7 */ /* 0x000ea400080010ff */
[----:B--2---:R-:W-:Y:S05]  /*243a0*/  @!P0 BRA `(.L_x_396) ;  /* 0xfffffffc00f08947 */ /* 0x004fea000383ffff */
[----:B------:R-:W-:Y:S05]  /*243b0*/  BRA `(.L_x_397) ;  /* 0xfffffdd800407947 */ /* 0x000fea000383ffff */
.L_x_39:
[----:B-1----:R-:W-:-:S07]  /*243c0*/  MOV R2, UR13 ;  /* 0x0000000d00027c02 */ /* 0x002fce0008000f00 */
.L_x_398:
[----:B-1----:R1:W2:Y:S02]  /*243d0*/  SYNCS.PHASECHK.TRANS64.TRYWAIT P0, [R2+URZ+0x70020], R3 ;  /* 0x07002003020075a7 */ /* 0x0022a400080011ff */
[----:B--2---:R-:W-:Y:S05]  /*243e0*/  @!P0 NANOSLEEP.SYNCS 0x989680 ;  /* 0x009896800000895d */ /* 0x004fea0003900000 */
[----:B------:R-:W2:Y:S02]  /*243f0*/  @!P0 SYNCS.PHASECHK.TRANS64 P0, [R2+URZ+0x70020], R3 ;  /* 0x07002003020085a7 */ /* 0x000ea400080010ff */
[----:B--2---:R-:W-:Y:S05]  /*24400*/  @!P0 BRA `(.L_x_398) ;  /* 0xfffffffc00f08947 */ /* 0x004fea000383ffff */
[----:B------:R-:W-:Y:S05]  /*24410*/  BRA `(.L_x_399) ;  /* 0xfffffdd800487947 */ /* 0x000fea000383ffff */
.L_x_41:
[----:B------:R-:W-:-:S07]  /*24420*/  MOV R5, UR12 ;  /* 0x0000000c00057c02 */ /* 0x000fce0008000f00 */
.L_x_400:
[----:B-1----:R1:W2:Y:S02]  /*24430*/  SYNCS.PHASECHK.TRANS64.TRYWAIT P0, [R5+URZ+0x70058], R6 ;  /* 0x07005806050075a7 */ /* 0x0022a400080011ff */
[----:B--2---:R-:W-:Y:S05]  /*24440*/  @!P0 NANOSLEEP.SYNCS 0x989680 ;  /* 0x009896800000895d */ /* 0x004fea0003900000 */
[----:B------:R-:W2:Y:S02]  /*24450*/  @!P0 SYNCS.PHASECHK.TRANS64 P0, [R5+URZ+0x70058], R6 ;  /* 0x07005806050085a7 */ /* 0x000ea400080010ff */
[----:B--2---:R-:W-:Y:S05]  /*24460*/  @!P0 BRA `(.L_x_400) ;  /* 0xfffffffc00f08947 */ /* 0x004fea000383ffff */
[----:B------:R-:W-:Y:S05]  /*24470*/  BRA `(.L_x_401) ;  /* 0xfffffdd8006c7947 */ /* 0x000fea000383ffff */
.L_x_45:
[----:B------:R-:W-:-:S07]  /*24480*/  MOV R2, UR12 ;  /* 0x0000000c00027c02 */ /* 0x000fce0008000f00 */
.L_x_402:
[----:B-1----:R1:W2:Y:S02]  /*24490*/  SYNCS.PHASECHK.TRANS64.TRYWAIT P0, [R2+URZ+0x70008], R0 ;  /* 0x07000800020075a7 */ /* 0x0022a400080011ff */
[----:B--2---:R-:W-:Y:S05]  /*244a0*/  @!P0 NANOSLEEP.SYNCS 0x989680 ;  /* 0x009896800000895d */ /* 0x004fea0003900000 */
[----:B------:R-:W2:Y:S02]  /*244b0*/  @!P0 SYNCS.PHASECHK.TRANS64 P0, [R2+URZ+0x70008], R0 ;  /* 0x07000800020085a7 */ /* 0x000ea400080010ff */
[----:B--2---:R-:W-:Y:S05]  /*244c0*/  @!P0 BRA `(.L_x_402) ;  /* 0xfffffffc00f08947 */ /* 0x004fea000383ffff */
[----:B------:R-:W-:Y:S05]  /*244d0*/  BRA `(.L_x_403) ;  /* 0xfffffde000607947 */ /* 0x000fea000383ffff */
.L_x_47:
[----:B------:R-:W-:-:S07]  /*244e0*/  MOV R0, UR12 ;  /* 0x0000000c00007c02 */ /* 0x000fce0008000f00 */
.L_x_404:
[----:B-1----:R1:W2:Y:S02]  /*244f0*/  SYNCS.PHASECHK.TRANS64.TRYWAIT P0, [R0+URZ+0x70068], R2 ;  /* 0x07006802000075a7 */ /* 0x0022a400080011ff */
[----:B--2---:R-:W-:Y:S05]  /*24500*/  @!P0 NANOSLEEP.SYNCS 0x989680 ;  /* 0x009896800000895d */ /* 0x004fea0003900000 */
[----:B------:R-:W2:Y:S02]  /*24510*/  @!P0 SYNCS.PHASECHK.TRANS64 P0, [R0+URZ+0x70068], R2 ;  /* 0x07006802000085a7 */ /* 0x000ea400080010ff */
[----:B--2---:R-:W-:Y:S05]  /*24520*/  @!P0 BRA `(.L_x_404) ;  /* 0xfffffffc00f08947 */ /* 0x004fea000383ffff */
[----:B------:R-:W-:Y:S05]  /*24530*/  BRA `(.L_x_405) ;  /* 0xfffffde000647947 */ /* 0x000fea000383ffff */
.L_x_51:
[----:B------:R-:W-:-:S07]  /*24540*/  MOV R0, UR4 ;  /* 0x0000000400007c02 */ /* 0x000fce0008000f00 */
.L_x_406:
[----:B-1----:R1:W2:Y:S02]  /*24550*/  SYNCS.PHASECHK.TRANS64.TRYWAIT P0, [R0+URZ+0x70020], R2 ;  /* 0x07002002000075a7 */ /* 0x0022a400080011ff */
[----:B--2---:R-:W-:Y:S05]  /*24560*/  @!P0 NANOSLEEP.SYNCS 0x989680 ;  /* 0x009896800000895d */ /* 0x004fea0003900000 */
[----:B------:R-:W2:Y:S02]  /*24570*/  @!P0 SYNCS.PHASECHK.TRANS64 P0, [R0+URZ+0x70020], R2 ;  /* 0x07002002000085a7 */ /* 0x000ea400080010ff */
[----:B--2---:R-:W-:Y:S05]  /*24580*/  @!P0 BRA `(.L_x_406) ;  /* 0xfffffffc00f08947 */ /* 0x004fea000383ffff */
[----:B------:R-:W-:Y:S05]  /*24590*/  BRA `(.L_x_407) ;  /* 0xfffffde800647947 */ /* 0x000fea000383ffff */
.L_x_53:
[----:B------:R-:W-:-:S07]  /*245a0*/  MOV R0, UR12 ;  /* 0x0000000c00007c02 */ /* 0x000fce0008000f00 */
.L_x_408:
[----:B-1----:R1:W2:Y:S02]  /*245b0*/  SYNCS.PHASECHK.TRANS64.TRYWAIT P0, [R0+URZ+0x700a0], R2 ;  /* 0x0700a002000075a7 */ /* 0x0022a400080011ff */
[----:B--2---:R-:W-:Y:S05]  /*245c0*/  @!P0 NANOSLEEP.SYNCS 0x989680 ;  /* 0x009896800000895d */ /* 0x004fea0003900000 */
[----:B------:R-:W2:Y:S02]  /*245d0*/  @!P0 SYNCS.PHASECHK.TRANS64 P0, [R0+URZ+0x700a0], R2 ;  /* 0x0700a002000085a7 */ /* 0x000ea400080010ff */
[----:B--2---:R-:W-:Y:S05]  /*245e0*/  @!P0 BRA `(.L_x_408) ;  /* 0xfffffffc00f08947 */ /* 0x004fea000383ffff */
[----:B------:R-:W-:Y:S05]  /*245f0*/  BRA `(.L_x_409) ;  /* 0xfffffde800747947 */ /* 0x000fea000383ffff */
.L_x_55:
[----:B------:R-:W-:Y:S02]  /*24600*/  SHF.L.U32 R5, R6, 0x1f, RZ ;  /* 0x0000001f06057819 */ /* 0x000fe400000006ff */
[----:B------:R-:W-:-:S07]  /*24610*/  MOV R4, UR12 ;  /* 0x0000000c00047c02 */ /* 0x000fce0008000f00 */
.L_x_410:
[----:B-1----:R1:W2:Y:S02]  /*24620*/  SYNCS.PHASECHK.TRANS64.TRYWAIT P0, [R4+URZ+0x70058], R5 ;  /* 0x07005805040075a7 */ /* 0x0022a400080011ff */
[----:B--2---:R-:W-:Y:S05]  /*24630*/  @!P0 NANOSLEEP.SYNCS 0x989680 ;  /* 0x009896800000895d */ /* 0x004fea0003900000 */
[----:B------:R-:W2:Y:S02]  /*24640*/  @!P0 SYNCS.PHASECHK.TRANS64 P0, [R4+URZ+0x70058], R5 ;  /* 0x07005805040085a7 */ /* 0x000ea400080010ff */
[----:B--2---:R-:W-:Y:S05]  /*24650*/  @!P0 BRA `(.L_x_410) ;  /* 0xfffffffc00f08947 */ /* 0x004fea000383ffff */
[----:B------:R-:W-:Y:S05]  /*24660*/  BRA `(.L_x_411) ;  /* 0xfffffde8007c7947 */ /* 0x000fea000383ffff */
.L_x_59:
[----:B------:R-:W-:Y:S07]  /*24670*/  MOV R0, UR4 ;  /* 0x0000000400007c02 */ /* 0x000fee0008000f00 */
.L_x_412:
[----:B--2---:R2:W3:Y:S02]  /*24680*/  SYNCS.PHASECHK.TRANS64.TRYWAIT P0, [R0+URZ+0x70020], R2 ;  /* 0x07002002000075a7 */ /* 0x0044e400080011ff */
[----:B---3--:R-:W-:Y:S05]  /*24690*/  @!P0 NANOSLEEP.SYNCS 0x989680 ;  /* 0x009896800000895d */ /* 0x008fea0003900000 */
[----:B------:R-:W3:Y:S02]  /*246a0*/  @!P0 SYNCS.PHASECHK.TRANS64 P0, [R0+URZ+0x70020], R2 ;  /* 0x07002002000085a7 */ /* 0x000ee400080010ff */
[----:B---3--:R-:W-:Y:S05]  /*246b0*/  @!P0 BRA `(.L_x_412) ;  /* 0xfffffffc00f08947 */ /* 0x008fea000383ffff */
[----:B------:R-:W-:Y:S05]  /*246c0*/  BRA `(.L_x_413) ;  /* 0xfffffdf000007947 */ /* 0x000fea000383ffff */
.L_x_62:
[----:B------:R-:W-:Y:S07]  /*246d0*/  MOV R0, UR12 ;  /* 0x0000000c00007c02 */ /* 0x000fee0008000f00 */
.L_x_414:
[----:B--2---:R2:W3:Y:S02]  /*246e0*/  SYNCS.PHASECHK.TRANS64.TRYWAIT P0, [R0+URZ+0x700a8], R2 ;  /* 0x0700a802000075a7 */ /* 0x0044e400080011ff */
[----:B---3--:R-:W-:Y:S05]  /*246f0*/  @!P0 NANOSLEEP.SYNCS 0x989680 ;  /* 0x009896800000895d */ /* 0x008fea0003900000 */
[----:B------:R-:W3:Y:S02]  /*24700*/  @!P0 SYNCS.PHASECHK.TRANS64 P0, [R0+URZ+0x700a8], R2 ;  /* 0x0700a802000085a7 */ /* 0x000ee400080010ff */
[----:B---3--:R-:W-:Y:S05]  /*24710*/  @!P0 BRA `(.L_x_414) ;  /* 0xfffffffc00f08947 */ /* 0x008fea000383ffff */
[----:B------:R-:W-:Y:S05]  /*24720*/  BRA `(.L_x_415) ;  /* 0xfffffdf800bc7947 */ /* 0x000fea000383ffff */
.L_x_64:
[----:B------:R-:W-:Y:S07]  /*24730*/  MOV R2, UR12 ;  /* 0x0000000c00027c02 */ /* 0x000fee0008000f00 */
.L_x_416:
[----:B-1----:R1:W2:Y:S02]  /*24740*/  SYNCS.PHASECHK.TRANS64.TRYWAIT P0, [R2+URZ+0x70068], R4 ;  /* 0x07006804020075a7 */ /* 0x0022a400080011ff */
[----:B--2---:R-:W-:Y:S05]  /*24750*/  @!P0 NANOSLEEP.SYNCS 0x989680 ;  /* 0x009896800000895d */ /* 0x004fea0003900000 */
[----:B------:R-:W2:Y:S02]  /*24760*/  @!P0 SYNCS.PHASECHK.TRANS64 P0, [R2+URZ+0x70068], R4 ;  /* 0x07006804020085a7 */ /* 0x000ea400080010ff */
[----:B--2---:R-:W-:Y:S05]  /*24770*/  @!P0 BRA `(.L_x_416) ;  /* 0xfffffffc00f08947 */ /* 0x004fea000383ffff */
[----:B------:R-:W-:Y:S05]  /*24780*/  BRA `(.L_x_417) ;  /* 0xfffffdf800c07947 */ /* 0x000fea000383ffff */
.L_x_70:
[----:B------:R-:W-:Y:S07]  /*24790*/  MOV R0, UR4 ;  /* 0x0000000400007c02 */ /* 0x000fee0008000f00 */
.L_x_418:
[----:B--2---:R2:W3:Y:S02]  /*247a0*/  SYNCS.PHASECHK.TRANS64.TRYWAIT P0, [R0+URZ+0x70020], R2 ;  /* 0x07002002000075a7 */ /* 0x0044e400080011ff */
[----:B---3--:R-:W-:Y:S05]  /*247b0*/  @!P0 NANOSLEEP.SYNCS 0x989680 ;  /* 0x009896800000895d */ /* 0x008fea0003900000 */
[----:B------:R-:W3:Y:S02]  /*247c0*/  @!P0 SYNCS.PHASECHK.TRANS64 P0, [R0+URZ+0x70020], R2 ;  /* 0x07002002000085a7 */ /* 0x000ee400080010ff */
[----:B---3--:R-:W-:Y:S05]  /*247d0*/  @!P0 BRA `(.L_x_418) ;  /* 0xfffffffc00f08947 */ /* 0x008fea000383ffff */
[----:B------:R-:W-:Y:S05]  /*247e0*/  BRA `(.L_x_419) ;  /* 0xfffffe0800587947 */ /* 0x000fea000383ffff */
.L_x_72:
[----:B------:R-:W-:Y:S07]  /*247f0*/  MOV R0, UR12 ;  /* 0x0000000c00007c02 */ /* 0x000fee0008000f00 */
.L_x_420:
[----:B-1----:R1:W2:Y:S02]  /*24800*/  SYNCS.PHASECHK.TRANS64.TRYWAIT P0, [R0+URZ+0x700a0], R2 ;  /* 0x0700a002000075a7 */ /* 0x0022a400080011ff */
[----:B--2---:R-:W-:Y:S05]  /*24810*/  @!P0 NANOSLEEP.SYNCS 0x989680 ;  /* 0x009896800000895d */ /* 0x004fea0003900000 */
[----:B------:R-:W2:Y:S02]  /*24820*/  @!P0 SYNCS.PHASECHK.TRANS64 P0, [R0+URZ+0x700a0], R2 ;  /* 0x0700a002000085a7 */ /* 0x000ea400080010ff */
[----:B--2---:R-:W-:Y:S05]  /*24830*/  @!P0 BRA `(.L_x_420) ;  /* 0xfffffffc00f08947 */ /* 0x004fea000383ffff */
[----:B------:R-:W-:Y:S05]  /*24840*/  BRA `(.L_x_421) ;  /* 0xfffffe0800687947 */ /* 0x000fea000383ffff */
.L_x_74:
[----:B------:R-:W-:Y:S02]  /*24850*/  SHF.L.U32 R5, R6, 0x1f, RZ ;  /* 0x0000001f06057819 */ /* 0x000fe400000006ff */
[----:B------:R-:W-:Y:S07]  /*24860*/  MOV R4, UR12 ;  /* 0x0000000c00047c02 */ /* 0x000fee0008000f00 */
.L_x_422:
[----:B-1----:R1:W2:Y:S02]  /*24870*/  SYNCS.PHASECHK.TRANS64.TRYWAIT P0, [R4+URZ+0x70058], R5 ;  /* 0x07005805040075a7 */ /* 0x0022a400080011ff */
[----:B--2---:R-:W-:Y:S05]  /*24880*/  @!P0 NANOSLEEP.SYNCS 0x989680 ;  /* 0x009896800000895d */ /* 0x004fea0003900000 */
[----:B------:R-:W2:Y:S02]  /*24890*/  @!P0 SYNCS.PHASECHK.TRANS64 P0, [R4+URZ+0x70058], R5 ;  /* 0x07005805040085a7 */ /* 0x000ea400080010ff */
[----:B--2---:R-:W-:Y:S05]  /*248a0*/  @!P0 BRA `(.L_x_422) ;  /* 0xfffffffc00f08947 */ /* 0x004fea000383ffff */
[----:B------:R-:W-:Y:S05]  /*248b0*/  BRA `(.L_x_423) ;  /* 0xfffffe0800707947 */ /* 0x000fea000383ffff */
.L_x_82:
[----:B------:R-:W-:-:S07]  /*248c0*/  MOV R2, UR12 ;  /* 0x0000000c00027c02 */ /* 0x000fce0008000f00 */
.L_x_424:
[----:B---3--:R3:W4:Y:S02]  /*248d0*/  SYNCS.PHASECHK.TRANS64.TRYWAIT P0, [R2+URZ+0x700a8], R3 ;  /* 0x0700a803020075a7 */ /* 0x00872400080011ff */
[----:B----4-:R-:W-:Y:S05]  /*248e0*/  @!P0 NANOSLEEP.SYNCS 0x989680 ;  /* 0x009896800000895d */ /* 0x010fea0003900000 */
[----:B------:R-:W4:Y:S02]  /*248f0*/  @!P0 SYNCS.PHASECHK.TRANS64 P0, [R2+URZ+0x700a8], R3 ;  /* 0x0700a803020085a7 */ /* 0x000f2400080010ff */
[----:B----4-:R-:W-:Y:S05]  /*24900*/  @!P0 BRA `(.L_x_424) ;  /* 0xfffffffc00f08947 */ /* 0x010fea000383ffff */
[----:B------:R-:W-:Y:S05]  /*24910*/  BRA `(.L_x_425) ;  /* 0xfffffe0c00c87947 */ /* 0x000fea000383ffff */
.L_x_84:
[----:B------:R-:W-:-:S07]  /*24920*/  MOV R0, UR12 ;  /* 0x0000000c00007c02 */ /* 0x000fce0008000f00 */
.L_x_426:
[----:B-1----:R1:W3:Y:S02]  /*24930*/  SYNCS.PHASECHK.TRANS64.TRYWAIT P0, [R0+URZ+0x70068], R2 ;  /* 0x07006802000075a7 */ /* 0x0022e400080011ff */
[----:B---3--:R-:W-:Y:S05]  /*24940*/  @!P0 NANOSLEEP.SYNCS 0x989680 ;  /* 0x009896800000895d */ /* 0x008fea0003900000 */
[----:B------:R-:W3:Y:S02]  /*24950*/  @!P0 SYNCS.PHASECHK.TRANS64 P0, [R0+URZ+0x70068], R2 ;  /* 0x07006802000085a7 */ /* 0x000ee400080010ff */
[----:B---3--:R-:W-:Y:S05]  /*24960*/  @!P0 BRA `(.L_x_426) ;  /* 0xfffffffc00f08947 */ /* 0x008fea000383ffff */
[----:B------:R-:W-:Y:S05]  /*24970*/  BRA `(.L_x_427) ;  /* 0xfffffe0c00cc7947 */ /* 0x000fea000383ffff */
.L_x_96:
[----:B-1----:R1:W2:Y:S02]  /*24980*/  SYNCS.PHASECHK.TRANS64.TRYWAIT P0, [R17+URZ+0x700c0], R0 ;  /* 0x0700c000110075a7 */ /* 0x0022a400080011ff */
[----:B--2---:R-:W-:Y:S05]  /*24990*/  @!P0 NANOSLEEP.SYNCS 0x989680 ;  /* 0x009896800000895d */ /* 0x004fea0003900000 */
[----:B------:R-:W2:Y:S02]  /*249a0*/  @!P0 SYNCS.PHASECHK.TRANS64 P0, [R17+URZ+0x700c0], R0 ;  /* 0x0700c000110085a7 */ /* 0x000ea400080010ff */
[----:B--2---:R-:W-:Y:S05]  /*249b0*/  @!P0 BRA `(.L_x_96) ;  /* 0xfffffffc00f08947 */ /* 0x004fea000383ffff */
[----:B------:R-:W-:Y:S05]  /*249c0*/  BRA `(.L_x_428) ;  /* 0xfffffe18003c7947 */ /* 0x000fea000383ffff */
.L_x_163:
[----:B--2---:R2:W3:Y:S02]  /*249d0*/  SYNCS.PHASECHK.TRANS64.TRYWAIT P0, [R0+URZ+0x700c8], R3 ;  /* 0x0700c803000075a7 */ /* 0x0044e400080011ff */
[----:B---3--:R-:W-:Y:S05]  /*249e0*/  @!P0 NANOSLEEP.SYNCS 0x989680 ;  /* 0x009896800000895d */ /* 0x008fea0003900000 */
[----:B------:R-:W3:Y:S02]  /*249f0*/  @!P0 SYNCS.PHASECHK.TRANS64 P0, [R0+URZ+0x700c8], R3 ;  /* 0x0700c803000085a7 */ /* 0x000ee400080010ff */
[----:B---3--:R-:W-:Y:S05]  /*24a00*/  @!P0 BRA `(.L_x_163) ;  /* 0xfffffffc00f08947 */ /* 0x008fea000383ffff */
[----:B------:R-:W-:Y:S05]  /*24a10*/  BRA `(.L_x_429) ;  /* 0xfffffe94003c7947 */ /* 0x000fea000383ffff */
.L_x_169:
[----:B-1----:R1:W2:Y:S02]  /*24a20*/  SYNCS.PHASECHK.TRANS64.TRYWAIT P0, [R59+URZ+0x70070], R0 ;  /* 0x070070003b0075a7 */ /* 0x0022a400080011ff */
[----:B--2---:R-:W-:Y:S05]  /*24a30*/  @!P0 NANOSLEEP.SYNCS 0x989680 ;  /* 0x009896800000895d */ /* 0x004fea0003900000 */
[----:B------:R-:W2:Y:S02]  /*24a40*/  @!P0 SYNCS.PHASECHK.TRANS64 P0, [R59+URZ+0x70070], R0 ;  /* 0x070070003b0085a7 */ /* 0x000ea400080010ff */
[----:B--2---:R-:W-:Y:S05]  /*24a50*/  @!P0 BRA `(.L_x_169) ;  /* 0xfffffffc00f08947 */ /* 0x004fea000383ffff */
[----:B------:R-:W-:Y:S05]  /*24a60*/  BRA `(.L_x_430) ;  /* 0xfffffe9800587947 */ /* 0x000fea000383ffff */
.L_x_172:
[----:B--2---:R2:W3:Y:S02]  /*24a70*/  SYNCS.PHASECHK.TRANS64.TRYWAIT P1, [R59+URZ+0x70080], R3 ;  /* 0x070080033b0075a7 */ /* 0x0044e400080211ff */
[----:B---3--:R-:W-:Y:S05]  /*24a80*/  @!P1 NANOSLEEP.SYNCS 0x989680 ;  /* 0x009896800000995d */ /* 0x008fea0003900000 */
[----:B------:R-:W3:Y:S02]  /*24a90*/  @!P1 SYNCS.PHASECHK.TRANS64 P1, [R59+URZ+0x70080], R3 ;  /* 0x070080033b0095a7 */ /* 0x000ee400080210ff */
[----:B---3--:R-:W-:Y:S05]  /*24aa0*/  @!P1 BRA `(.L_x_172) ;  /* 0xfffffffc00f09947 */ /* 0x008fea000383ffff */
[----:B------:R-:W-:Y:S05]  /*24ab0*/  BRA `(.L_x_431) ;  /* 0xfffffe9800807947 */ /* 0x000fea000383ffff */
.L_x_175:
[----:B-1----:R1:W2:Y:S02]  /*24ac0*/  SYNCS.PHASECHK.TRANS64.TRYWAIT P0, [R59+URZ+0x70070], R0 ;  /* 0x070070003b0075a7 */ /* 0x0022a400080011ff */
[----:B--2---:R-:W-:Y:S05]  /*24ad0*/  @!P0 NANOSLEEP.SYNCS 0x989680 ;  /* 0x009896800000895d */ /* 0x004fea0003900000 */
[----:B------:R-:W2:Y:S02]  /*24ae0*/  @!P0 SYNCS.PHASECHK.TRANS64 P0, [R59+URZ+0x70070], R0 ;  /* 0x070070003b0085a7 */ /* 0x000ea400080010ff */
[----:B--2---:R-:W-:Y:S05]  /*24af0*/  @!P0 BRA `(.L_x_175) ;  /* 0xfffffffc00f08947 */ /* 0x004fea000383ffff */
[----:B------:R-:W-:Y:S05]  /*24b00*/  BRA `(.L_x_432) ;  /* 0xfffffe9800cc7947 */ /* 0x000fea000383ffff */
.L_x_177:
[----:B-1----:R1:W2:Y:S02]  /*24b10*/  SYNCS.PHASECHK.TRANS64.TRYWAIT P0, [R59+URZ+0x70090], R0 ;  /* 0x070090003b0075a7 */ /* 0x0022a400080011ff */
[----:B--2---:R-:W-:Y:S05]  /*24b20*/  @!P0 NANOSLEEP.SYNCS 0x989680 ;  /* 0x009896800000895d */ /* 0x004fea0003900000 */
[----:B------:R-:W2:Y:S02]  /*24b30*/  @!P0 SYNCS.PHASECHK.TRANS64 P0, [R59+URZ+0x70090], R0 ;  /* 0x070090003b0085a7 */ /* 0x000ea400080010ff */
[----:B--2---:R-:W-:Y:S05]  /*24b40*/  @!P0 BRA `(.L_x_177) ;  /* 0xfffffffc00f08947 */ /* 0x004fea000383ffff */
[----:B------:R-:W-:Y:S05]  /*24b50*/  BRA `(.L_x_433) ;  /* 0xfffffe9c00147947 */ /* 0x000fea000383ffff */
.L_x_205:
[----:B-1----:R1:W2:Y:S02]  /*24b60*/  SYNCS.PHASECHK.TRANS64.TRYWAIT P0, [R59+URZ+0x70080], R0 ;  /* 0x070080003b0075a7 */ /* 0x0022a400080011ff */
[----:B--2---:R-:W-:Y:S05]  /*24b70*/  @!P0 NANOSLEEP.SYNCS 0x989680 ;  /* 0x009896800000895d */ /* 0x004fea0003900000 */
[----:B------:R-:W2:Y:S02]  /*24b80*/  @!P0 SYNCS.PHASECHK.TRANS64 P0, [R59+URZ+0x70080], R0 ;  /* 0x070080003b0085a7 */ /* 0x000ea400080010ff */
[----:B--2---:R-:W-:Y:S05]  /*24b90*/  @!P0 BRA `(.L_x_205) ;  /* 0xfffffffc00f08947 */ /* 0x004fea000383ffff */
[----:B------:R-:W-:Y:S05]  /*24ba0*/  BRA `(.L_x_434) ;  /* 0xfffffeb800447947 */ /* 0x000fea000383ffff */
.L_x_207:
[----:B-1----:R1:W2:Y:S02]  /*24bb0*/  SYNCS.PHASECHK.TRANS64.TRYWAIT P0, [R59+URZ+0x70098], R0 ;  /* 0x070098003b0075a7 */ /* 0x0022a400080011ff */
[----:B--2---:R-:W-:Y:S05]  /*24bc0*/  @!P0 NANOSLEEP.SYNCS 0x989680 ;  /* 0x009896800000895d */ /* 0x004fea0003900000 */
[----:B------:R-:W2:Y:S02]  /*24bd0*/  @!P0 SYNCS.PHASECHK.TRANS64 P0, [R59+URZ+0x70098], R0 ;  /* 0x070098003b0085a7 */ /* 0x000ea400080010ff */
[----:B--2---:R-:W-:Y:S05]  /*24be0*/  @!P0 BRA `(.L_x_207) ;  /* 0xfffffffc00f08947 */ /* 0x004fea000383ffff */
[----:B------:R-:W-:Y:S05]  /*24bf0*/  BRA `(.L_x_435) ;  /* 0xfffffeb800887947 */ /* 0x000fea000383ffff */
.L_x_237:
[----:B----4-:R4:W1:Y:S02]  /*24c00*/  SYNCS.PHASECHK.TRANS64.TRYWAIT P0, [R59+URZ+0x70070], R3 ;  /* 0x070070033b0075a7 */ /* 0x01086400080011ff */
[----:B-1----:R-:W-:Y:S05]  /*24c10*/  @!P0 NANOSLEEP.SYNCS 0x989680 ;  /* 0x009896800000895d */ /* 0x002fea0003900000 */
[----:B------:R-:W1:Y:S02]  /*24c20*/  @!P0 SYNCS.PHASECHK.TRANS64 P0, [R59+URZ+0x70070], R3 ;  /* 0x070070033b0085a7 */ /* 0x000e6400080010ff */
[----:B-1----:R-:W-:Y:S05]  /*24c30*/  @!P0 BRA `(.L_x_237) ;  /* 0xfffffffc00f08947 */ /* 0x002fea000383ffff */
[----:B------:R-:W-:Y:S05]  /*24c40*/  BRA `(.L_x_436) ;  /* 0xfffffed400dc7947 */ /* 0x000fea000383ffff */
.L_x_240:
[----:B------:R1:W1:Y:S02]  /*24c50*/  SYNCS.PHASECHK.TRANS64.TRYWAIT P0, [R59+URZ+0x70090], R0 ;  /* 0x070090003b0075a7 */ /* 0x00026400080011ff */
[----:B-1----:R-:W-:Y:S05]  /*24c60*/  @!P0 NANOSLEEP.SYNCS 0x989680 ;  /* 0x009896800000895d */ /* 0x002fea0003900000 */
[----:B------:R-:W1:Y:S02]  /*24c70*/  @!P0 SYNCS.PHASECHK.TRANS64 P0, [R59+URZ+0x70090], R0 ;  /* 0x070090003b0085a7 */ /* 0x000e6400080010ff */
[----:B-1----:R-:W-:Y:S05]  /*24c80*/  @!P0 BRA `(.L_x_240) ;  /* 0xfffffffc00f08947 */ /* 0x002fea000383ffff */
[----:B------:R-:W-:Y:S05]  /*24c90*/  BRA `(.L_x_437) ;  /* 0xfffffed800007947 */ /* 0x000fea000383ffff */
.L_x_243:
[----:B-1----:R1:W4:Y:S02]  /*24ca0*/  SYNCS.PHASECHK.TRANS64.TRYWAIT P0, [R59+URZ+0x700c0], R3 ;  /* 0x0700c0033b0075a7 */ /* 0x00232400080011ff */
[----:B----4-:R-:W-:Y:S05]  /*24cb0*/  @!P0 NANOSLEEP.SYNCS 0x989680 ;  /* 0x009896800000895d */ /* 0x010fea0003900000 */
[----:B------:R-:W4:Y:S02]  /*24cc0*/  @!P0 SYNCS.PHASECHK.TRANS64 P0, [R59+URZ+0x700c0], R3 ;  /* 0x0700c0033b0085a7 */ /* 0x000f2400080010ff */
[----:B----4-:R-:W-:Y:S05]  /*24cd0*/  @!P0 BRA `(.L_x_243) ;  /* 0xfffffffc00f08947 */ /* 0x010fea000383ffff */
[----:B------:R-:W-:Y:S05]  /*24ce0*/  BRA `(.L_x_438) ;  /* 0xfffffed8000c7947 */ /* 0x000fea000383ffff */
.L_x_265:
[----:B--2---:R2:W4:Y:S02]  /*24cf0*/  SYNCS.PHASECHK.TRANS64.TRYWAIT P0, [R59+URZ+0x70080], R3 ;  /* 0x070080033b0075a7 */ /* 0x00452400080011ff */
[----:B----4-:R-:W-:Y:S05]  /*24d00*/  @!P0 NANOSLEEP.SYNCS 0x989680 ;  /* 0x009896800000895d */ /* 0x010fea0003900000 */
[----:B------:R-:W4:Y:S02]  /*24d10*/  @!P0 SYNCS.PHASECHK.TRANS64 P0, [R59+URZ+0x70080], R3 ;  /* 0x070080033b0085a7 */ /* 0x000f2400080010ff */
[----:B----4-:R-:W-:Y:S05]  /*24d20*/  @!P0 BRA `(.L_x_265) ;  /* 0xfffffffc00f08947 */ /* 0x010fea000383ffff */
[----:B------:R-:W-:Y:S05]  /*24d30*/  BRA `(.L_x_439) ;  /* 0xffffff1000bc7947 */ /* 0x000fea000383ffff */
.L_x_268:
[----:B----4-:R4:W1:Y:S02]  /*24d40*/  SYNCS.PHASECHK.TRANS64.TRYWAIT P0, [R59+URZ+0x70098], R0 ;  /* 0x070098003b0075a7 */ /* 0x01086400080011ff */
[----:B-1----:R-:W-:Y:S05]  /*24d50*/  @!P0 NANOSLEEP.SYNCS 0x989680 ;  /* 0x009896800000895d */ /* 0x002fea0003900000 */
[----:B------:R-:W1:Y:S02]  /*24d60*/  @!P0 SYNCS.PHASECHK.TRANS64 P0, [R59+URZ+0x70098], R0 ;  /* 0x070098003b0085a7 */ /* 0x000e6400080010ff */
[----:B-1----:R-:W-:Y:S05]  /*24d70*/  @!P0 BRA `(.L_x_268) ;  /* 0xfffffffc00f08947 */ /* 0x002fea000383ffff */
[----:B------:R-:W-:Y:S05]  /*24d80*/  BRA `(.L_x_440) ;  /* 0xffffff1000e07947 */ /* 0x000fea000383ffff */
.L_x_271:
[----:B--2---:R2:W4:Y:S02]  /*24d90*/  SYNCS.PHASECHK.TRANS64.TRYWAIT P0, [R59+URZ+0x700c8], R0 ;  /* 0x0700c8003b0075a7 */ /* 0x00452400080011ff */
[----:B----4-:R-:W-:Y:S05]  /*24da0*/  @!P0 NANOSLEEP.SYNCS 0x989680 ;  /* 0x009896800000895d */ /* 0x010fea0003900000 */
[----:B------:R-:W4:Y:S02]  /*24db0*/  @!P0 SYNCS.PHASECHK.TRANS64 P0, [R59+URZ+0x700c8], R0 ;  /* 0x0700c8003b0085a7 */ /* 0x000f2400080010ff */
[----:B----4-:R-:W-:Y:S05]  /*24dc0*/  @!P0 BRA `(.L_x_271) ;  /* 0xfffffffc00f08947 */ /* 0x010fea000383ffff */
[----:B------:R-:W-:Y:S05]  /*24dd0*/  BRA `(.L_x_441) ;  /* 0xffffff1000ec7947 */ /* 0x000fea000383ffff */
.L_x_295:
[----:B------:R-:W-:-:S07]  /*24de0*/  MOV R0, UR4 ;  /* 0x0000000400007c02 */ /* 0x000fce0008000f00 */
.L_x_442:
[----:B-1----:R1:W2:Y:S02]  /*24df0*/  SYNCS.PHASECHK.TRANS64.TRYWAIT P0, [R0+URZ], R3 ;  /* 0x00000003000075a7 */ /* 0x0022a400080011ff */
[----:B--2---:R-:W-:Y:S05]  /*24e00*/  @!P0 NANOSLEEP.SYNCS 0x989680 ;  /* 0x009896800000895d */ /* 0x004fea0003900000 */
[----:B------:R-:W2:Y:S02]  /*24e10*/  @!P0 SYNCS.PHASECHK.TRANS64 P0, [R0+URZ], R3 ;  /* 0x00000003000085a7 */ /* 0x000ea400080010ff */
[----:B--2---:R-:W-:Y:S05]  /*24e20*/  @!P0 BRA `(.L_x_442) ;  /* 0xfffffffc00f08947 */ /* 0x004fea000383ffff */
[----:B------:R-:W-:Y:S05]  /*24e30*/  BRA `(.L_x_443) ;  /* 0xffffff5000307947 */ /* 0x000fea000383ffff */
.L_x_298:
[----:B------:R-:W-:-:S07]  /*24e40*/  MOV R0, UR4 ;  /* 0x0000000400007c02 */ /* 0x000fce0008000f00 */
.L_x_444:
[----:B-1----:R1:W3:Y:S02]  /*24e50*/  SYNCS.PHASECHK.TRANS64.TRYWAIT P1, [R0+URZ], R3 ;  /* 0x00000003000075a7 */ /* 0x0022e400080211ff */
[----:B---3--:R-:W-:Y:S05]  /*24e60*/  @!P1 NANOSLEEP.SYNCS 0x989680 ;  /* 0x009896800000995d */ /* 0x008fea0003900000 */
[----:B------:R-:W3:Y:S02]  /*24e70*/  @!P1 SYNCS.PHASECHK.TRANS64 P1, [R0+URZ], R3 ;  /* 0x00000003000095a7 */ /* 0x000ee400080210ff */
[----:B---3--:R-:W-:Y:S05]  /*24e80*/  @!P1 BRA `(.L_x_444) ;  /* 0xfffffffc00f09947 */ /* 0x008fea000383ffff */
[----:B------:R-:W-:Y:S05]  /*24e90*/  BRA `(.L_x_445) ;  /* 0xffffff5000b07947 */ /* 0x000fea000383ffff */
.L_x_305:
[----:B------:R-:W-:-:S07]  /*24ea0*/  MOV R4, UR47 ;  /* 0x0000002f00047c02 */ /* 0x000fce0008000f00 */
.L_x_446:
[----:B-1----:R1:W2:Y:S02]  /*24eb0*/  SYNCS.PHASECHK.TRANS64.TRYWAIT P5, [R4+URZ], R3 ;  /* 0x00000003040075a7 */ /* 0x0022a400080a11ff */
[----:B--2---:R-:W-:Y:S05]  /*24ec0*/  @!P5 NANOSLEEP.SYNCS 0x989680 ;  /* 0x009896800000d95d */ /* 0x004fea0003900000 */
[----:B------:R-:W2:Y:S02]  /*24ed0*/  @!P5 SYNCS.PHASECHK.TRANS64 P5, [R4+URZ], R3 ;  /* 0x000000030400d5a7 */ /* 0x000ea400080a10ff */
[----:B--2---:R-:W-:Y:S05]  /*24ee0*/  @!P5 BRA `(.L_x_446) ;  /* 0xfffffffc00f0d947 */ /* 0x004fea000383ffff */
[----:B------:R-:W-:Y:S05]  /*24ef0*/  BRA `(.L_x_447) ;  /* 0xffffff5c00e47947 */ /* 0x000fea000383ffff */
.L_x_310:
[----:B------:R-:W-:-:S07]  /*24f00*/  MOV R4, UR4 ;  /* 0x0000000400047c02 */ /* 0x000fce0008000f00 */
.L_x_448:
[----:B-1----:R1:W3:Y:S02]  /*24f10*/  SYNCS.PHASECHK.TRANS64.TRYWAIT P2, [R4+URZ], R0 ;  /* 0x00000000040075a7 */ /* 0x0022e400080411ff */
[----:B---3--:R-:W-:Y:S05]  /*24f20*/  @!P2 NANOSLEEP.SYNCS 0x989680 ;  /* 0x009896800000a95d */ /* 0x008fea0003900000 */
[----:B------:R-:W3:Y:S02]  /*24f30*/  @!P2 SYNCS.PHASECHK.TRANS64 P2, [R4+URZ], R0 ;  /* 0x000000000400a5a7 */ /* 0x000ee400080410ff */
[----:B---3--:R-:W-:Y:S05]  /*24f40*/  @!P2 BRA `(.L_x_448) ;  /* 0xfffffffc00f0a947 */ /* 0x008fea000383ffff */
[----:B------:R-:W-:Y:S05]  /*24f50*/  BRA `(.L_x_449) ;  /* 0xffffff8c007c7947 */ /* 0x000fea000383ffff */
.L_x_315:
[----:B------:R-:W-:-:S07]  /*24f60*/  MOV R3, UR4 ;  /* 0x0000000400037c02 */ /* 0x000fce0008000f00 */
.L_x_450:
[----:B-1----:R1:W2:Y:S02]  /*24f70*/  SYNCS.PHASECHK.TRANS64.TRYWAIT P1, [R3+URZ], R0 ;  /* 0x00000000030075a7 */ /* 0x0022a400080211ff */
[----:B--2---:R-:W-:Y:S05]  /*24f80*/  @!P1 NANOSLEEP.SYNCS 0x989680 ;  /* 0x009896800000995d */ /* 0x004fea0003900000 */
[----:B------:R-:W2:Y:S02]  /*24f90*/  @!P1 SYNCS.PHASECHK.TRANS64 P1, [R3+URZ], R0 ;  /* 0x00000000030095a7 */ /* 0x000ea400080210ff */
[----:B--2---:R-:W-:Y:S05]  /*24fa0*/  @!P1 BRA `(.L_x_450) ;  /* 0xfffffffc00f09947 */ /* 0x004fea000383ffff */
[----:B------:R-:W-:Y:S05]  /*24fb0*/  BRA `(.L_x_451) ;  /* 0xffffff9000dc7947 */ /* 0x000fea000383ffff */
.L_x_320:
[----:B------:R-:W-:-:S07]  /*24fc0*/  MOV R0, UR4 ;  /* 0x0000000400007c02 */ /* 0x000fce0008000f00 */
.L_x_452:
[----:B-1----:R1:W3:Y:S02]  /*24fd0*/  SYNCS.PHASECHK.TRANS64.TRYWAIT P0, [R0+URZ], R3 ;  /* 0x00000003000075a7 */ /* 0x0022e400080011ff */
[----:B---3--:R-:W-:Y:S05]  /*24fe0*/  @!P0 NANOSLEEP.SYNCS 0x989680 ;  /* 0x009896800000895d */ /* 0x008fea0003900000 */
[----:B------:R-:W3:Y:S02]  /*24ff0*/  @!P0 SYNCS.PHASECHK.TRANS64 P0, [R0+URZ], R3 ;  /* 0x00000003000085a7 */ /* 0x000ee400080010ff */
[----:B---3--:R-:W-:Y:S05]  /*25000*/  @!P0 BRA `(.L_x_452) ;  /* 0xfffffffc00f08947 */ /* 0x008fea000383ffff */
[----:B------:R-:W-:Y:S05]  /*25010*/  BRA `(.L_x_453) ;  /* 0xffffff9400847947 */ /* 0x000fea000383ffff */
.L_x_326:
[----:B------:R-:W-:-:S07]  /*25020*/  MOV R0, UR8 ;  /* 0x0000000800007c02 */ /* 0x000fce0008000f00 */
.L_x_454:
[----:B-1----:R1:W2:Y:S02]  /*25030*/  SYNCS.PHASECHK.TRANS64.TRYWAIT P1, [R0+URZ+0x70010], R5 ;  /* 0x07001005000075a7 */ /* 0x0022a400080211ff */
[----:B--2---:R-:W-:Y:S05]  /*25040*/  @!P1 NANOSLEEP.SYNCS 0x989680 ;  /* 0x009896800000995d */ /* 0x004fea0003900000 */
[----:B------:R-:W2:Y:S02]  /*25050*/  @!P1 SYNCS.PHASECHK.TRANS64 P1, [R0+URZ+0x70010], R5 ;  /* 0x07001005000095a7 */ /* 0x000ea400080210ff */
[----:B--2---:R-:W-:Y:S05]  /*25060*/  @!P1 BRA `(.L_x_454) ;  /* 0xfffffffc00f09947 */ /* 0x004fea000383ffff */
[----:B------:R-:W-:Y:S05]  /*25070*/  BRA `(.L_x_455) ;  /* 0xffffff9c002c7947 */ /* 0x000fea000383ffff */
.L_x_332:
[----:B------:R-:W-:-:S07]  /*25080*/  MOV R0, UR41 ;  /* 0x0000002900007c02 */ /* 0x000fce0008000f00 */
.L_x_456:
[----:B-1----:R1:W2:Y:S02]  /*25090*/  SYNCS.PHASECHK.TRANS64.TRYWAIT P1, [R0+URZ+0x70038], R3 ;  /* 0x07003803000075a7 */ /* 0x0022a400080211ff */
[----:B--2---:R-:W-:Y:S05]  /*250a0*/  @!P1 NANOSLEEP.SYNCS 0x989680 ;  /* 0x009896800000995d */ /* 0x004fea0003900000 */
[----:B------:R-:W2:Y:S02]  /*250b0*/  @!P1 SYNCS.PHASECHK.TRANS64 P1, [R0+URZ+0x70038], R3 ;  /* 0x07003803000095a7 */ /* 0x000ea400080210ff */
[----:B--2---:R-:W-:Y:S05]  /*250c0*/  @!P1 BRA `(.L_x_456) ;  /* 0xfffffffc00f09947 */ /* 0x004fea000383ffff */
[----:B------:R-:W-:Y:S05]  /*250d0*/  BRA `(.L_x_457) ;  /* 0xffffff9c00e07947 */ /* 0x000fea000383ffff */
.L_x_338:
[----:B-1----:R-:W-:-:S07]  /*250e0*/  MOV R0, UR8 ;  /* 0x0000000800007c02 */ /* 0x002fce0008000f00 */
.L_x_458:
[----:B-1----:R1:W2:Y:S02]  /*250f0*/  SYNCS.PHASECHK.TRANS64.TRYWAIT P1, [R0+URZ+0x70018], R5 ;  /* 0x07001805000075a7 */ /* 0x0022a400080211ff */
[----:B--2---:R-:W-:Y:S05]  /*25100*/  @!P1 NANOSLEEP.SYNCS 0x989680 ;  /* 0x009896800000995d */ /* 0x004fea0003900000 */
[----:B------:R-:W2:Y:S02]  /*25110*/  @!P1 SYNCS.PHASECHK.TRANS64 P1, [R0+URZ+0x70018], R5 ;  /* 0x07001805000095a7 */ /* 0x000ea400080210ff */
[----:B--2---:R-:W-:Y:S05]  /*25120*/  @!P1 BRA `(.L_x_458) ;  /* 0xfffffffc00f09947 */ /* 0x004fea000383ffff */
[----:B------:R-:W-:Y:S05]  /*25130*/  BRA `(.L_x_459) ;  /* 0xffffffa000987947 */ /* 0x000fea000383ffff */
.L_x_344:
[----:B------:R-:W-:-:S07]  /*25140*/  MOV R0, UR41 ;  /* 0x0000002900007c02 */ /* 0x000fce0008000f00 */
.L_x_460:
[----:B-1----:R1:W2:Y:S02]  /*25150*/  SYNCS.PHASECHK.TRANS64.TRYWAIT P1, [R0+URZ+0x70038], R3 ;  /* 0x07003803000075a7 */ /* 0x0022a400080211ff */
[----:B--2---:R-:W-:Y:S05]  /*25160*/  @!P1 NANOSLEEP.SYNCS 0x989680 ;  /* 0x009896800000995d */ /* 0x004fea0003900000 */
[----:B------:R-:W2:Y:S02]  /*25170*/  @!P1 SYNCS.PHASECHK.TRANS64 P1, [R0+URZ+0x70038], R3 ;  /* 0x07003803000095a7 */ /* 0x000ea400080210ff */
[----:B--2---:R-:W-:Y:S05]  /*25180*/  @!P1 BRA `(.L_x_460) ;  /* 0xfffffffc00f09947 */ /* 0x004fea000383ffff */
[----:B------:R-:W-:Y:S05]  /*25190*/  BRA `(.L_x_461) ;  /* 0xffffffa400547947 */ /* 0x000fea000383ffff */
.L_x_350:
[----:B------:R-:W-:-:S07]  /*251a0*/  MOV R0, UR41 ;  /* 0x0000002900007c02 */ /* 0x000fce0008000f00 */
.L_x_462:
[----:B-1----:R1:W2:Y:S02]  /*251b0*/  SYNCS.PHASECHK.TRANS64.TRYWAIT P1, [R0+URZ+0x70038], R3 ;  /* 0x07003803000075a7 */ /* 0x0022a400080211ff */
[----:B--2---:R-:W-:Y:S05]  /*251c0*/  @!P1 NANOSLEEP.SYNCS 0x989680 ;  /* 0x009896800000995d */ /* 0x004fea0003900000 */
[----:B------:R-:W2:Y:S02]  /*251d0*/  @!P1 SYNCS.PHASECHK.TRANS64 P1, [R0+URZ+0x70038], R3 ;  /* 0x07003803000095a7 */ /* 0x000ea400080210ff */
[----:B--2---:R-:W-:Y:S05]  /*251e0*/  @!P1 BRA `(.L_x_462) ;  /* 0xfffffffc00f09947 */ /* 0x004fea000383ffff */
[----:B------:R-:W-:Y:S05]  /*251f0*/  BRA `(.L_x_463) ;  /* 0xffffffa800547947 */ /* 0x000fea000383ffff */
.L_x_355:
[----:B------:R-:W-:-:S07]  /*25200*/  MOV R0, UR41 ;  /* 0x0000002900007c02 */ /* 0x000fce0008000f00 */
.L_x_464:
[----:B-1----:R1:W2:Y:S02]  /*25210*/  SYNCS.PHASECHK.TRANS64.TRYWAIT P1, [R0+URZ+0x70038], R3 ;  /* 0x07003803000075a7 */ /* 0x0022a400080211ff */
[----:B--2---:R-:W-:Y:S05]  /*25220*/  @!P1 NANOSLEEP.SYNCS 0x989680 ;  /* 0x009896800000995d */ /* 0x004fea0003900000 */
[----:B------:R-:W2:Y:S02]  /*25230*/  @!P1 SYNCS.PHASECHK.TRANS64 P1, [R0+URZ+0x70038], R3 ;  /* 0x07003803000095a7 */ /* 0x000ea400080210ff */
[----:B--2---:R-:W-:Y:S05]  /*25240*/  @!P1 BRA `(.L_x_464) ;  /* 0xfffffffc00f09947 */ /* 0x004fea000383ffff */
[----:B------:R-:W-:Y:S05]  /*25250*/  BRA `(.L_x_465) ;  /* 0xffffffac001c7947 */ /* 0x000fea000383ffff */
.L_x_360:
[----:B------:R-:W-:-:S07]  /*25260*/  MOV R0, UR41 ;  /* 0x0000002900007c02 */ /* 0x000fce0008000f00 */
.L_x_466:
[----:B-1----:R1:W2:Y:S02]  /*25270*/  SYNCS.PHASECHK.TRANS64.TRYWAIT P1, [R0+URZ+0x70038], R3 ;  /* 0x07003803000075a7 */ /* 0x0022a400080211ff */
[----:B--2---:R-:W-:Y:S05]  /*25280*/  @!P1 NANOSLEEP.SYNCS 0x989680 ;  /* 0x009896800000995d */ /* 0x004fea0003900000 */
[----:B------:R-:W2:Y:S02]  /*25290*/  @!P1 SYNCS.PHASECHK.TRANS64 P1, [R0+URZ+0x70038], R3 ;  /* 0x07003803000095a7 */ /* 0x000ea400080210ff */
[----:B--2---:R-:W-:Y:S05]  /*252a0*/  @!P1 BRA `(.L_x_466) ;  /* 0xfffffffc00f09947 */ /* 0x004fea000383ffff */
[----:B------:R-:W-:Y:S05]  /*252b0*/  BRA `(.L_x_467) ;  /* 0xffffffac00dc7947 */ /* 0x000fea000383ffff */
.L_x_365:
[----:B------:R-:W-:-:S07]  /*252c0*/  MOV R0, UR41 ;  /* 0x0000002900007c02 */ /* 0x000fce0008000f00 */
.L_x_468:
[----:B-1----:R1:W2:Y:S02]  /*252d0*/  SYNCS.PHASECHK.TRANS64.TRYWAIT P1, [R0+URZ+0x70038], R3 ;  /* 0x07003803000075a7 */ /* 0x0022a400080211ff */
[----:B--2---:R-:W-:Y:S05]  /*252e0*/  @!P1 NANOSLEEP.SYNCS 0x989680 ;  /* 0x009896800000995d */ /* 0x004fea0003900000 */
[----:B------:R-:W2:Y:S02]  /*252f0*/  @!P1 SYNCS.PHASECHK.TRANS64 P1, [R0+URZ+0x70038], R3 ;  /* 0x07003803000095a7 */ /* 0x000ea400080210ff */
[----:B--2---:R-:W-:Y:S05]  /*25300*/  @!P1 BRA `(.L_x_468) ;  /* 0xfffffffc00f09947 */ /* 0x004fea000383ffff */
[----:B------:R-:W-:Y:S05]  /*25310*/  BRA `(.L_x_469) ;  /* 0xffffffb000987947 */ /* 0x000fea000383ffff */
.L_x_371:
[----:B------:R-:W-:-:S07]  /*25320*/  MOV R0, UR41 ;  /* 0x0000002900007c02 */ /* 0x000fce0008000f00 */
.L_x_470:
[----:B-1----:R1:W2:Y:S02]  /*25330*/  SYNCS.PHASECHK.TRANS64.TRYWAIT P1, [R0+URZ+0x70038], R3 ;  /* 0x07003803000075a7 */ /* 0x0022a400080211ff */
[----:B--2---:R-:W-:Y:S05]  /*25340*/  @!P1 NANOSLEEP.SYNCS 0x989680 ;  /* 0x009896800000995d */ /* 0x004fea0003900000 */
[----:B------:R-:W2:Y:S02]  /*25350*/  @!P1 SYNCS.PHASECHK.TRANS64 P1, [R0+URZ+0x70038], R3 ;  /* 0x07003803000095a7 */ /* 0x000ea400080210ff */
[----:B--2---:R-:W-:Y:S05]  /*25360*/  @!P1 BRA `(.L_x_470) ;  /* 0xfffffffc00f09947 */ /* 0x004fea000383ffff */
[----:B------:R-:W-:Y:S05]  /*25370*/  BRA `(.L_x_471) ;  /* 0xffffffb400747947 */ /* 0x000fea000383ffff */
.L_x_376:
[----:B------:R-:W-:-:S07]  /*25380*/  MOV R0, UR33 ;  /* 0x0000002100007c02 */ /* 0x000fce0008000f00 */
.L_x_472:
[----:B-1----:R1:W2:Y:S02]  /*25390*/  SYNCS.PHASECHK.TRANS64.TRYWAIT P1, [R0+URZ+0x70038], R3 ;  /* 0x07003803000075a7 */ /* 0x0022a400080211ff */
[----:B--2---:R-:W-:Y:S05]  /*253a0*/  @!P1 NANOSLEEP.SYNCS 0x989680 ;  /* 0x009896800000995d */ /* 0x004fea0003900000 */
[----:B------:R-:W2:Y:S02]  /*253b0*/  @!P1 SYNCS.PHASECHK.TRANS64 P1, [R0+URZ+0x70038], R3 ;  /* 0x07003803000095a7 */ /* 0x000ea400080210ff */
[----:B--2---:R-:W-:Y:S05]  /*253c0*/  @!P1 BRA `(.L_x_472) ;  /* 0xfffffffc00f09947 */ /* 0x004fea000383ffff */
[----:B------:R-:W-:Y:S05]  /*253d0*/  BRA `(.L_x_473) ;  /* 0xffffffb8002c7947 */ /* 0x000fea000383ffff */
.L_x_383:
[----:B------:R-:W-:-:S07]  /*253e0*/  MOV R3, UR5 ;  /* 0x0000000500037c02 */ /* 0x000fce0008000f00 */
.L_x_474:
[----:B-1----:R1:W3:Y:S02]  /*253f0*/  SYNCS.PHASECHK.TRANS64.TRYWAIT P0, [R3+URZ+0x700b0], R0 ;  /* 0x0700b000030075a7 */ /* 0x0022e400080011ff */
[----:B---3--:R-:W-:Y:S05]  /*25400*/  @!P0 NANOSLEEP.SYNCS 0x989680 ;  /* 0x009896800000895d */ /* 0x008fea0003900000 */
[----:B------:R-:W3:Y:S02]  /*25410*/  @!P0 SYNCS.PHASECHK.TRANS64 P0, [R3+URZ+0x700b0], R0 ;  /* 0x0700b000030085a7 */ /* 0x000ee400080010ff */
[----:B---3--:R-:W-:Y:S05]  /*25420*/  @!P0 BRA `(.L_x_474) ;  /* 0xfffffffc00f08947 */ /* 0x008fea000383ffff */
[----:B------:R-:W-:Y:S05]  /*25430*/  BRA `(.L_x_475) ;  /* 0xffffffc000287947 */ /* 0x000fea000383ffff */
.L_x_387:
[----:B-1----:R-:W-:-:S07]  /*25440*/  MOV R3, UR5 ;  /* 0x0000000500037c02 */ /* 0x002fce0008000f00 */
.L_x_476:
[----:B-1----:R1:W2:Y:S02]  /*25450*/  SYNCS.PHASECHK.TRANS64.TRYWAIT P0, [R3+URZ+0x700b8], R0 ;  /* 0x0700b800030075a7 */ /* 0x0022a400080011ff */
[----:B--2---:R-:W-:Y:S05]  /*25460*/  @!P0 NANOSLEEP.SYNCS 0x989680 ;  /* 0x009896800000895d */ /* 0x004fea0003900000 */
[----:B------:R-:W2:Y:S02]  /*25470*/  @!P0 SYNCS.PHASECHK.TRANS64 P0, [R3+URZ+0x700b8], R0 ;  /* 0x0700b800030085a7 */ /* 0x000ea400080010ff */
[----:B--2---:R-:W-:Y:S05]  /*25480*/  @!P0 BRA `(.L_x_476) ;  /* 0xfffffffc00f08947 */ /* 0x004fea000383ffff */
[----:B------:R-:W-:Y:S05]  /*25490*/  BRA `(.L_x_477) ;  /* 0xffffffd800247947 */ /* 0x000fea000383ffff */
        .weak           $__internal_0_$__cuda_sm10x_tcgen05_guardrail_trap_col_being_dealloced_not_returned_by_alloc
        .type           $__internal_0_$__cuda_sm10x_tcgen05_guardrail_trap_col_being_dealloced_not_returned_by_alloc,@function
        .size           $__internal_0_$__cuda_sm10x_tcgen05_guardrail_trap_col_being_dealloced_not_returned_by_alloc,($__internal_1_$__cuda_sm10x_tcgen05_guardrail_trap_phase_invalid_during_alloc - $__internal_0_$__cuda_sm10x_tcgen05_guardrail_trap_col_being_dealloced_not_returned_by_alloc)
$__internal_0_$__cuda_sm10x_tcgen05_guardrail_trap_col_being_dealloced_not_returned_by_alloc:
[----:B------:R-:W-:Y:S05]  /*254a0*/  BPT.TRAP 0x1 ;  /* 0x000000040000795c */ /* 0x000fea0000300000 */
[----:B------:R-:W-:-:S04]  /*254b0*/  MOV R3, 0x0 ;  /* 0x0000000000037802 */ /* 0x000fc80000000f00 */
[----:B------:R-:W-:Y:S05]  /*254c0*/  RET.REL.NODEC R2 `(_ZN7cutlass13device_kernelINS_4fmha6kernel36Sm100FmhaFwdKernelTmaWarpspecializedIN4cute5tupleIJiiiNS5_IJNS5_IJiiEEEiEEEEEENS1_10collective38Sm100FmhaFwdMainloopTmaWarpspecializedINS_10bfloat16_tEffNS5_IJNS4_1CILi256EEENSC_ILi128EEESD_EEENS5_IJiNSC_ILi1EEES7_EEENS5_IJiSG_NS5_IJNS5_IJNSC_ILi0EEEiEEEiEEEEEESL_NS9_6NoMaskENS5_IJNSC_ILi2EEESG_SG_EEENSC_ILb0EEEEENS9_38Sm100FmhaFwdEpilogueTmaWarpspecializedINS_6half_tEfNS5_IJSE_SD_SE_EEESH_NS5_IJSG_S7_EEESP_EENS2_23PersistentTileSchedulerENS2_41Sm100FmhaCtxKernelWarpspecializedScheduleEEEEEvNT_6ParamsE) ;  /* 0xfffffda802cc7950 */ /* 0x000fea0003c3ffff */
        .weak           $__internal_1_$__cuda_sm10x_tcgen05_guardrail_trap_phase_invalid_during_alloc
        .type           $__internal_1_$__cuda_sm10x_tcgen05_guardrail_trap_phase_invalid_during_alloc,@function
        .size           $__internal_1_$__cuda_sm10x_tcgen05_guardrail_trap_phase_invalid_during_alloc,($__internal_2_$__cuda_sm10x_tcgen05_guardrail_trap_unallocated_columns_being_dealloced - $__internal_1_$__cuda_sm10x_tcgen05_guardrail_trap_phase_invalid_during_alloc)
$__internal_1_$__cuda_sm10x_tcgen05_guardrail_trap_phase_invalid_during_alloc:
[----:B------:R-:W-:Y:S05]  /*254d0*/  BPT.TRAP 0x1 ;  /* 0x000000040000795c */ /* 0x000fea0000300000 */
[----:B------:R-:W-:-:S04]  /*254e0*/  HFMA2 R3, -RZ, RZ, 0, 0 ;  /* 0x00000000ff037431 */ /* 0x000fc800000001ff */
[----:B------:R-:W-:Y:S05]  /*254f0*/  RET.REL.NODEC R2 `(_ZN7cutlass13device_kernelINS_4fmha6kernel36Sm100FmhaFwdKernelTmaWarpspecializedIN4cute5tupleIJiiiNS5_IJNS5_IJiiEEEiEEEEEENS1_10collective38Sm100FmhaFwdMainloopTmaWarpspecializedINS_10bfloat16_tEffNS5_IJNS4_1CILi256EEENSC_ILi128EEESD_EEENS5_IJiNSC_ILi1EEES7_EEENS5_IJiSG_NS5_IJNS5_IJNSC_ILi0EEEiEEEiEEEEEESL_NS9_6NoMaskENS5_IJNSC_ILi2EEESG_SG_EEENSC_ILb0EEEEENS9_38Sm100FmhaFwdEpilogueTmaWarpspecializedINS_6half_tEfNS5_IJSE_SD_SE_EEESH_NS5_IJSG_S7_EEESP_EENS2_23PersistentTileSchedulerENS2_41Sm100FmhaCtxKernelWarpspecializedScheduleEEEEEvNT_6ParamsE) ;  /* 0xfffffda802c07950 */ /* 0x000fea0003c3ffff */
        .weak           $__internal_2_$__cuda_sm10x_tcgen05_guardrail_trap_unallocated_columns_being_dealloced
        .type           $__internal_2_$__cuda_sm10x_tcgen05_guardrail_trap_unallocated_columns_being_dealloced,@function
        .size           $__internal_2_$__cuda_sm10x_tcgen05_guardrail_trap_unallocated_columns_being_dealloced,($__internal_3_$__cuda_sm3x_div_rn_noftz_f32_slowpath - $__internal_2_$__cuda_sm10x_tcgen05_guardrail_trap_unallocated_columns_being_dealloced)
$__internal_2_$__cuda_sm10x_tcgen05_guardrail_trap_unallocated_columns_being_dealloced:
[----:B------:R-:W-:Y:S05]  /*25500*/  BPT.TRAP 0x1 ;  /* 0x000000040000795c */ /* 0x000fea0000300000 */
[----:B------:R-:W-:-:S04]  /*25510*/  MOV R3, 0x0 ;  /* 0x0000000000037802 */ /* 0x000fc80000000f00 */
[----:B------:R-:W-:Y:S05]  /*25520*/  RET.REL.NODEC R2 `(_ZN7cutlass13device_kernelINS_4fmha6kernel36Sm100FmhaFwdKernelTmaWarpspecializedIN4cute5tupleIJiiiNS5_IJNS5_IJiiEEEiEEEEEENS1_10collective38Sm100FmhaFwdMainloopTmaWarpspecializedINS_10bfloat16_tEffNS5_IJNS4_1CILi256EEENSC_ILi128EEESD_EEENS5_IJiNSC_ILi1EEES7_EEENS5_IJiSG_NS5_IJNS5_IJNSC_ILi0EEEiEEEiEEEEEESL_NS9_6NoMaskENS5_IJNSC_ILi2EEESG_SG_EEENSC_ILb0EEEEENS9_38Sm100FmhaFwdEpilogueTmaWarpspecializedINS_6half_tEfNS5_IJSE_SD_SE_EEESH_NS5_IJSG_S7_EEESP_EENS2_23PersistentTileSchedulerENS2_41Sm100FmhaCtxKernelWarpspecializedScheduleEEEEEvNT_6ParamsE) ;  /* 0xfffffda802b47950 */ /* 0x000fea0003c3ffff */
        .weak           $__internal_3_$__cuda_sm3x_div_rn_noftz_f32_slowpath
        .type           $__internal_3_$__cuda_sm3x_div_rn_noftz_f32_slowpath,@function
        .size           $__internal_3_$__cuda_sm3x_div_rn_noftz_f32_slowpath,(.L_x_494 - $__internal_3_$__cuda_sm3x_div_rn_noftz_f32_slowpath)
$__internal_3_$__cuda_sm3x_div_rn_noftz_f32_slowpath:
[----:B------:R-:W-:Y:S01]  /*25530*/  SHF.R.U32.HI R3, RZ, 0x17, R5 ;  /* 0x00000017ff037819 */ /* 0x000fe20000011605 */
[----:B------:R-:W-:Y:S01]  /*25540*/  BSSY B1, `(.L_x_478) ;  /* 0x0000064000017945 */ /* 0x000fe20003800000 */
[--C-:B------:R-:W-:Y:S01]  /*25550*/  SHF.R.U32.HI R9, RZ, 0x17, R32.reuse ;  /* 0x00000017ff097819 */ /* 0x100fe20000011620 */
[----:B------:R-:W-:Y:S01]  /*25560*/  IMAD.MOV.U32 R6, RZ, RZ, R32 ;  /* 0x000000ffff067224 */ /* 0x000fe200078e0020 */
[----:B------:R-:W-:Y:S02]  /*25570*/  LOP3.LUT R3, R3, 0xff, RZ, 0xc0, !PT ;  /* 0x000000ff03037812 */ /* 0x000fe400078ec0ff */
[----:B------:R-:W-:-:S03]  /*25580*/  LOP3.LUT R9, R9, 0xff, RZ, 0xc0, !PT ;  /* 0x000000ff09097812 */ /* 0x000fc600078ec0ff */
[----:B------:R-:W-:Y:S02]  /*25590*/  VIADD R0, R3, 0xffffffff ;  /* 0xffffffff03007836 */ /* 0x000fe40000000000 */
[----:B------:R-:W-:-:S03]  /*255a0*/  VIADD R7, R9, 0xffffffff ;  /* 0xffffffff09077836 */ /* 0x000fc60000000000 */
[----:B------:R-:W-:-:S04]  /*255b0*/  ISETP.GT.U32.AND P0, PT, R0, 0xfd, PT ;  /* 0x000000fd0000780c */ /* 0x000fc80003f04070 */
[----:B------:R-:W-:-:S13]  /*255c0*/  ISETP.GT.U32.OR P0, PT, R7, 0xfd, P0 ;  /* 0x000000fd0700780c */ /* 0x000fda0000704470 */
[----:B------:R-:W-:Y:S01]  /*255d0*/  @!P0 IMAD.MOV.U32 R10, RZ, RZ, RZ ;  /* 0x000000ffff0a8224 */ /* 0x000fe200078e00ff */
[----:B------:R-:W-:Y:S06]  /*255e0*/  @!P0 BRA `(.L_x_479) ;  /* 0x00000000005c8947 */ /* 0x000fec0003800000 */
[----:B------:R-:W-:Y:S02]  /*255f0*/  FSETP.GTU.FTZ.AND P1, PT, |R32|, +INF , PT ;  /* 0x7f8000002000780b */ /* 0x000fe40003f3c200 */
[----:B------:R-:W-:-:S04]  /*25600*/  FSETP.GTU.FTZ.AND P0, PT, |R5|, +INF , PT ;  /* 0x7f8000000500780b */ /* 0x000fc80003f1c200 */
[----:B------:R-:W-:-:S13]  /*25610*/  PLOP3.LUT P0, PT, P1, P0, PT, 0xf8, 0x8f ;  /* 0x00000000008f781c */ /* 0x000fda0000f01f70 */
[----:B------:R-:W-:Y:S05]  /*25620*/  @P0 BRA `(.L_x_480) ;  /* 0x0000000400500947 */ /* 0x000fea0003800000 */
[----:B------:R-:W-:-:S13]  /*25630*/  LOP3.LUT P0, RZ, R5, 0x7fffffff, R6, 0xc8, !PT ;  /* 0x7fffffff05ff7812 */ /* 0x000fda000780c806 */
[----:B------:R-:W-:Y:S05]  /*25640*/  @!P0 BRA `(.L_x_481) ;  /* 0x0000000400408947 */ /* 0x000fea0003800000 */
[C---:B------:R-:W-:Y:S02]  /*25650*/  FSETP.NEU.FTZ.AND P0, PT, |R32|.reuse, +INF , PT ;  /* 0x7f8000002000780b */ /* 0x040fe40003f1d200 */
[----:B------:R-:W-:Y:S02]  /*25660*/  FSETP.NEU.FTZ.AND P1, PT, |R5|, +INF , PT ;  /* 0x7f8000000500780b */ /* 0x000fe40003f3d200 */
[----:B------:R-:W-:-:S11]  /*25670*/  FSETP.NEU.FTZ.AND P2, PT, |R32|, +INF , PT ;  /* 0x7f8000002000780b */ /* 0x000fd60003f5d200 */
[----:B------:R-:W-:Y:S05]  /*25680*/  @!P1 BRA !P0, `(.L_x_481) ;  /* 0x0000000400309947 */ /* 0x000fea0004000000 */
[----:B------:R-:W-:-:S04]  /*25690*/  LOP3.LUT P0, RZ, R6, 0x7fffffff, RZ, 0xc0, !PT ;  /* 0x7fffffff06ff7812 */ /* 0x000fc8000780c0ff */
[----:B------:R-:W-:-:S13]  /*256a0*/  PLOP3.LUT P0, PT, P1, P0, PT, 0x2f, 0xf2 ;  /* 0x0000000000f2781c */ /* 0x000fda0000f00577 */
[----:B------:R-:W-:Y:S05]  /*256b0*/  @P0 BRA `(.L_x_482) ;  /* 0x00000004001c0947 */ /* 0x000fea0003800000 */
[----:B------:R-:W-:-:S04]  /*256c0*/  LOP3.LUT P0, RZ, R5, 0x7fffffff, RZ, 0xc0, !PT ;  /* 0x7fffffff05ff7812 */ /* 0x000fc8000780c0ff */
[----:B------:R-:W-:-:S13]  /*256d0*/  PLOP3.LUT P0, PT, P2, P0, PT, 0x2f, 0xf2 ;  /* 0x0000000000f2781c */ /* 0x000fda0001700577 */
[----:B------:R-:W-:Y:S05]  /*256e0*/  @P0 BRA `(.L_x_483) ;  /* 0x0000000400040947 */ /* 0x000fea0003800000 */
[----:B------:R-:W-:Y:S02]  /*256f0*/  ISETP.GE.AND P1, PT, R7, RZ, PT ;  /* 0x000000ff0700720c */ /* 0x000fe40003f26270 */
[----:B------:R-:W-:-:S11]  /*25700*/  ISETP.GE.AND P0, PT, R0, RZ, PT ;  /* 0x000000ff0000720c */ /* 0x000fd60003f06270 */
[----:B------:R-:W-:Y:S01]  /*25710*/  @P1 MOV R10, RZ ;  /* 0x000000ff000a1202 */ /* 0x000fe20000000f00 */
[----:B------:R-:W-:Y:S01]  /*25720*/  @!P1 FFMA R6, R32, 1.84467440737095516160e+19, RZ ;  /* 0x5f80000020069823 */ /* 0x000fe200000000ff */
[----:B------:R-:W-:Y:S01]  /*25730*/  @!P1 MOV R10, 0xffffffc0 ;  /* 0xffffffc0000a9802 */ /* 0x000fe20000000f00 */
[----:B------:R-:W-:-:S03]  /*25740*/  @!P0 FFMA R5, R5, 1.84467440737095516160e+19, RZ ;  /* 0x5f80000005058823 */ /* 0x000fc600000000ff */
[----:B------:R-:W-:-:S07]  /*25750*/  @!P0 IADD3 R10, PT, PT, R10, 0x40, RZ ;  /* 0x000000400a0a8810 */ /* 0x000fce0007ffe0ff */
.L_x_479:
[----:B------:R-:W-:Y:S01]  /*25760*/  LEA R7, R3, 0xc0800000, 0x17 ;  /* 0xc080000003077811 */ /* 0x000fe200078eb8ff */
[----:B------:R-:W-:Y:S01]  /*25770*/  BSSY B0, `(.L_x_484) ;  /* 0x0000036000007945 */ /* 0x000fe20003800000 */
[----:B------:R-:W-:Y:S02]  /*25780*/  IADD3 R9, PT, PT, R9, -0x7f, RZ ;  /* 0xffffff8109097810 */ /* 0x000fe40007ffe0ff */
[----:B------:R-:W-:-:S03]  /*25790*/  IADD3 R7, PT, PT, -R7, R5, RZ ;  /* 0x0000000507077210 */ /* 0x000fc60007ffe1ff */
[C---:B------:R-:W-:Y:S01]  /*257a0*/  IMAD R8, R9.reuse, -0x800000, R6 ;  /* 0xff80000009087824 */ /* 0x040fe200078e0206 */
[----:B------:R1:W2:Y:S01]  /*257b0*/  MUFU.RCP R5, R7 ;  /* 0x0000000700057308 */ /* 0x0002a20000001000 */
[----:B------:R-:W-:-:S04]  /*257c0*/  IADD3 R9, PT, PT, R9, 0x7f, -R3 ;  /* 0x0000007f09097810 */ /* 0x000fc80007ffe803 */
[----:B------:R-:W-:Y:S01]  /*257d0*/  IADD3 R10, PT, PT, R9, R10, RZ ;  /* 0x0000000a090a7210 */ /* 0x000fe20007ffe0ff */
[----:B-1----:R-:W-:-:S04]  /*257e0*/  FADD.FTZ R7, -R7, -RZ ;  /* 0x800000ff07077221 */ /* 0x002fc80000010100 */
[----:B--2---:R-:W-:-:S04]  /*257f0*/  FFMA R0, R5, R7, 1 ;  /* 0x3f80000005007423 */ /* 0x004fc80000000007 */
[----:B------:R-:W-:-:S04]  /*25800*/  FFMA R0, R5, R0, R5 ;  /* 0x0000000005007223 */ /* 0x000fc80000000005 */
[----:B------:R-:W-:-:S04]  /*25810*/  FFMA R6, R8, R0, RZ ;  /* 0x0000000008067223 */ /* 0x000fc800000000ff */
[----:B------:R-:W-:-:S04]  /*25820*/  FFMA R5, R7, R6, R8 ;  /* 0x0000000607057223 */ /* 0x000fc80000000008 */
[----:B------:R-:W-:-:S04]  /*25830*/  FFMA R5, R0, R5, R6 ;  /* 0x0000000500057223 */ /* 0x000fc80000000006 */
[----:B------:R-:W-:-:S04]  /*25840*/  FFMA R7, R7, R5, R8 ;  /* 0x0000000507077223 */ /* 0x000fc80000000008 */
[----:B------:R-:W-:-:S05]  /*25850*/  FFMA R6, R0, R7, R5 ;  /* 0x0000000700067223 */ /* 0x000fca0000000005 */
[----:B------:R-:W-:-:S04]  /*25860*/  SHF.R.U32.HI R3, RZ, 0x17, R6 ;  /* 0x00000017ff037819 */ /* 0x000fc80000011606 */
[----:B------:R-:W-:-:S04]  /*25870*/  LOP3.LUT R3, R3, 0xff, RZ, 0xc0, !PT ;  /* 0x000000ff03037812 */ /* 0x000fc800078ec0ff */
[----:B------:R-:W-:-:S04]  /*25880*/  IADD3 R3, PT, PT, R3, R10, RZ ;  /* 0x0000000a03037210 */ /* 0x000fc80007ffe0ff */
[----:B------:R-:W-:-:S04]  /*25890*/  IADD3 R8, PT, PT, R3, -0x1, RZ ;  /* 0xffffffff03087810 */ /* 0x000fc80007ffe0ff */
[----:B------:R-:W-:-:S13]  /*258a0*/  ISETP.GE.U32.AND P0, PT, R8, 0xfe, PT ;  /* 0x000000fe0800780c */ /* 0x000fda0003f06070 */
[----:B------:R-:W-:Y:S05]  /*258b0*/  @!P0 BRA `(.L_x_485) ;  /* 0x0000000000808947 */ /* 0x000fea0003800000 */
[----:B------:R-:W-:-:S13]  /*258c0*/  ISETP.GT.AND P0, PT, R3, 0xfe, PT ;  /* 0x000000fe0300780c */ /* 0x000fda0003f04270 */
[----:B------:R-:W-:Y:S05]  /*258d0*/  @P0 BRA `(.L_x_486) ;  /* 0x00000000006c0947 */ /* 0x000fea0003800000 */
[----:B------:R-:W-:-:S13]  /*258e0*/  ISETP.GE.AND P0, PT, R3, 0x1, PT ;  /* 0x000000010300780c */ /* 0x000fda0003f06270 */
[----:B------:R-:W-:Y:S05]  /*258f0*/  @P0 BRA `(.L_x_487) ;  /* 0x0000000000740947 */ /* 0x000fea0003800000 */
[----:B------:R-:W-:Y:S02]  /*25900*/  ISETP.GE.AND P0, PT, R3, -0x18, PT ;  /* 0xffffffe80300780c */ /* 0x000fe40003f06270 */
[----:B------:R-:W-:-:S11]  /*25910*/  LOP3.LUT R6, R6, 0x80000000, RZ, 0xc0, !PT ;  /* 0x8000000006067812 */ /* 0x000fd600078ec0ff */
[----:B------:R-:W-:Y:S05]  /*25920*/  @!P0 BRA `(.L_x_487) ;  /* 0x0000000000688947 */ /* 0x000fea0003800000 */
[CCC-:B------:R-:W-:Y:S01]  /*25930*/  FFMA.RZ R8, R0.reuse, R7.reuse, R5.reuse ;  /* 0x0000000700087223 */ /* 0x1c0fe2000000c005 */
[CCC-:B------:R-:W-:Y:S01]  /*25940*/  FFMA.RP R9, R0.reuse, R7.reuse, R5.reuse ;  /* 0x0000000700097223 */ /* 0x1c0fe20000008005 */
[----:B------:R-:W-:Y:S01]  /*25950*/  FFMA.RM R5, R0, R7, R5 ;  /* 0x0000000700057223 */ /* 0x000fe20000004005 */
[C---:B------:R-:W-:Y:S01]  /*25960*/  VIADD R0, R3.reuse, 0x20 ;  /* 0x0000002003007836 */ /* 0x040fe20000000000 */
[C---:B------:R-:W-:Y:S02]  /*25970*/  ISETP.NE.AND P0, PT, R3.reuse, RZ, PT ;  /* 0x000000ff0300720c */ /* 0x040fe40003f05270 */
[----:B------:R-:W-:Y:S02]  /*25980*/  LOP3.LUT R8, R8, 0x7fffff, RZ, 0xc0, !PT ;  /* 0x007fffff08087812 */ /* 0x000fe400078ec0ff */
[----:B------:R-:W-:Y:S01]  /*25990*/  ISETP.NE.AND P1, PT, R3, RZ, PT ;  /* 0x000000ff0300720c */ /* 0x000fe20003f25270 */
[----:B------:R-:W-:Y:S01]  /*259a0*/  IMAD.MOV R3, RZ, RZ, -R3 ;  /* 0x000000ffff037224 */ /* 0x000fe200078e0a03 */
[----:B------:R-:W-:-:S02]  /*259b0*/  LOP3.LUT R8, R8, 0x800000, RZ, 0xfc, !PT ;  /* 0x0080000008087812 */ /* 0x000fc400078efcff */
[----:B------:R-:W-:Y:S02]  /*259c0*/  FSETP.NEU.FTZ.AND P2, PT, R9, R5, PT ;  /* 0x000000050900720b */ /* 0x000fe40003f5d000 */
[----:B------:R-:W-:Y:S02]  /*259d0*/  SHF.L.U32 R0, R8, R0, RZ ;  /* 0x0000000008007219 */ /* 0x000fe400000006ff */
[----:B------:R-:W-:Y:S02]  /*259e0*/  SEL R3, R3, RZ, P0 ;  /* 0x000000ff03037207 */ /* 0x000fe40000000000 */
[----:B------:R-:W-:Y:S02]  /*259f0*/  ISETP.NE.AND P1, PT, R0, RZ, P1 ;  /* 0x000000ff0000720c */ /* 0x000fe40000f25270 */
[----:B------:R-:W-:Y:S02]  /*25a00*/  SHF.R.U32.HI R8, RZ, R3, R8 ;  /* 0x00000003ff087219 */ /* 0x000fe40000011608 */
[----:B------:R-:W-:-:S02]  /*25a10*/  PLOP3.LUT P1, PT, P2, P1, PT, 0xf8, 0x8f ;  /* 0x00000000008f781c */ /* 0x000fc40001723f70 */
[----:B------:R-:W-:Y:S02]  /*25a20*/  SHF.R.U32.HI R3, RZ, 0x1, R8 ;  /* 0x00000001ff037819 */ /* 0x000fe40000011608 */
[----:B------:R-:W-:-:S04]  /*25a30*/  SEL R0, RZ, 0x1, !P1 ;  /* 0x00000001ff007807 */ /* 0x000fc80004800000 */
[----:B------:R-:W-:-:S04]  /*25a40*/  LOP3.LUT R0, R0, 0x1, R3, 0xf8, !PT ;  /* 0x0000000100007812 */ /* 0x000fc800078ef803 */
[----:B------:R-:W-:-:S05]  /*25a50*/  LOP3.LUT R0, R0, R8, RZ, 0xc0, !PT ;  /* 0x0000000800007212 */ /* 0x000fca00078ec0ff */
[----:B------:R-:W-:-:S05]  /*25a60*/  IMAD.IADD R0, R3, 0x1, R0 ;  /* 0x0000000103007824 */ /* 0x000fca00078e0200 */
[----:B------:R-:W-:Y:S01]  /*25a70*/  LOP3.LUT R6, R0, R6, RZ, 0xfc, !PT ;  /* 0x0000000600067212 */ /* 0x000fe200078efcff */
[----:B------:R-:W-:Y:S05]  /*25a80*/  BRA `(.L_x_487) ;  /* 0x0000000000107947 */ /* 0x000fea0003800000 */
.L_x_486:
[----:B------:R-:W-:-:S04]  /*25a90*/  LOP3.LUT R6, R6, 0x80000000, RZ, 0xc0, !PT ;  /* 0x8000000006067812 */ /* 0x000fc800078ec0ff */
[----:B------:R-:W-:Y:S01]  /*25aa0*/  LOP3.LUT R6, R6, 0x7f800000, RZ, 0xfc, !PT ;  /* 0x7f80000006067812 */ /* 0x000fe200078efcff */
[----:B------:R-:W-:Y:S05]  /*25ab0*/  BRA `(.L_x_487) ;  /* 0x0000000000047947 */ /* 0x000fea0003800000 */
.L_x_485:
[----:B------:R-:W-:Y:S02]  /*25ac0*/  LEA R6, R10, R6, 0x17 ;  /* 0x000000060a067211 */ /* 0x000fe400078eb8ff */
.L_x_487:
[----:B------:R-:W-:Y:S05]  /*25ad0*/  BSYNC B0 ;  /* 0x0000000000007941 */ /* 0x000fea0003800000 */
.L_x_484:
[----:B------:R-:W-:Y:S01]  /*25ae0*/  MOV R5, R6 ;  /* 0x0000000600057202 */ /* 0x000fe20000000f00 */
[----:B------:R-:W-:Y:S05]  /*25af0*/  BRA `(.L_x_488) ;  /* 0x0000000000207947 */ /* 0x000fea0003800000 */
.L_x_483:
[----:B------:R-:W-:-:S04]  /*25b00*/  LOP3.LUT R5, R5, 0x80000000, R6, 0x48, !PT ;  /* 0x8000000005057812 */ /* 0x000fc800078e4806 */
[----:B------:R-:W-:Y:S01]  /*25b10*/  LOP3.LUT R5, R5, 0x7f800000, RZ, 0xfc, !PT ;  /* 0x7f80000005057812 */ /* 0x000fe200078efcff */
[----:B------:R-:W-:Y:S05]  /*25b20*/  BRA `(.L_x_488) ;  /* 0x0000000000147947 */ /* 0x000fea0003800000 */
.L_x_482:
[----:B------:R-:W-:Y:S01]  /*25b30*/  LOP3.LUT R5, R5, 0x80000000, R6, 0x48, !PT ;  /* 0x8000000005057812 */ /* 0x000fe200078e4806 */
[----:B------:R-:W-:Y:S05]  /*25b40*/  BRA `(.L_x_488) ;  /* 0x00000000000c7947 */ /* 0x000fea0003800000 */
.L_x_481:
[----:B------:R-:W1:Y:S01]  /*25b50*/  MUFU.RSQ R5, -QNAN ;  /* 0xffc0000000057908 */ /* 0x000e620000001400 */
[----:B------:R-:W-:Y:S05]  /*25b60*/  BRA `(.L_x_488) ;  /* 0x0000000000047947 */ /* 0x000fea0003800000 */
.L_x_480:
[----:B------:R-:W-:-:S07]  /*25b70*/  FADD.FTZ R5, R32, R5 ;  /* 0x0000000520057221 */ /* 0x000fce0000010000 */
.L_x_488:
[----:B------:R-:W-:Y:S05]  /*25b80*/  BSYNC B1 ;  /* 0x0000000000017941 */ /* 0x000fea0003800000 */
.L_x_478:
[----:B-1----:R-:W-:Y:S01]  /*25b90*/  MOV R33, R5 ;  /* 0x0000000500217202 */ /* 0x002fe20000000f00 */
[----:B------:R-:W-:-:S04]  /*25ba0*/  HFMA2 R5, -RZ, RZ, 0, 0 ;  /* 0x00000000ff057431 */ /* 0x000fc800000001ff */
[----:B------:R-:W-:Y:S05]  /*25bb0*/  RET.REL.NODEC R4 `(_ZN7cutlass13device_kernelINS_4fmha6kernel36Sm100FmhaFwdKernelTmaWarpspecializedIN4cute5tupleIJiiiNS5_IJNS5_IJiiEEEiEEEEEENS1_10collective38Sm100FmhaFwdMainloopTmaWarpspecializedINS_10bfloat16_tEffNS5_IJNS4_1CILi256EEENSC_ILi128EEESD_EEENS5_IJiNSC_ILi1EEES7_EEENS5_IJiSG_NS5_IJNS5_IJNSC_ILi0EEEiEEEiEEEEEESL_NS9_6NoMaskENS5_IJNSC_ILi2EEESG_SG_EEENSC_ILb0EEEEENS9_38Sm100FmhaFwdEpilogueTmaWarpspecializedINS_6half_tEfNS5_IJSE_SD_SE_EEESH_NS5_IJSG_S7_EEESP_EENS2_23PersistentTileSchedulerENS2_41Sm100FmhaCtxKernelWarpspecializedScheduleEEEEEvNT_6ParamsE) ;  /* 0xfffffda404107950 */ /* 0x000fea0003c3ffff */
.L_x_489:
[----:B------:R-:W-:-:S00]  /*25bc0*/  BRA `(.L_x_489) ;  /* 0xfffffffc00fc7947 */ /* 0x000fc0000383ffff */
[----:B------:R-:W-:-:S00]  /*25bd0*/  NOP ;  /* 0x0000000000007918 */ /* 0x000fc00000000000 */
        /* <DEDUP_REMOVED lines=10> */
.L_x_494:


//--------------------- .nv.global.init           --------------------------
	.section	.nv.global.init,"aw",@progbits
.nv.global.init:
	.type		$str$23,@object
	.size		$str$23,($str$37 - $str$23)
$str$23:
        /*0000*/ 	.byte	0x0a, 0x00
	.type		$str$37,@object
	.size		$str$37,($str$32 - $str$37)
$str$37:
        /*0002*/ 	.byte	0x3a, 0x00
	.type		$str$32,@object
	.size		$str$32,($str$29 - $str$32)
$str$32:
        /*0004*/ 	.byte	0x5f, 0x00
	.type		$str$29,@object
	.size		$str$29,($str$28 - $str$29)
$str$29:
        /*0006*/ 	.byte	0x25, 0x64, 0x00
	.type		$str$28,@object
	.size		$str$28,($str$30 - $str$28)
$str$28:
        /*0009*/ 	.byte	0x25, 0x63, 0x00
	.type		$str$30,@object
	.size		$str$30,($str$31 - $str$30)
$str$30:
        /*000c*/ 	.byte	0x25, 0x73, 0x00
	.type		$str$31,@object
	.size		$str$31,($str$35 - $str$31)
$str$31:
        /*000f*/ 	.byte	0x20, 0x6f, 0x20, 0x00
	.type		$str$35,@object
	.size		$str$35,($str$22 - $str$35)
$str$35:
        /*0013*/ 	.byte	0x70, 0x74, 0x72, 0x5b, 0x00
	.type		$str$22,@object
	.size		$str$22,($str$34 - $str$22)
$str$22:
        /*0018*/ 	.byte	0x73, 0x4f, 0x3a, 0x20, 0x00
	.type		$str$34,@object
	.size		$str$34,($str$36 - $str$34)
$str$34:
        /*001d*/ 	.byte	0x73, 0x6d, 0x65, 0x6d, 0x5f, 0x00
	.type		$str$36,@object
	.size		$str$36,($str$33 - $str$36)
$str$36:
        /*0023*/ 	.byte	0x62, 0x5d, 0x28, 0x25, 0x70, 0x29, 0x00
	.type		$str$33,@object
	.size		$str$33,($str$27 - $str$33)
$str$33:
        /*002a*/ 	.byte	0x53, 0x77, 0x3c, 0x25, 0x64, 0x2c, 0x25, 0x64, 0x2c, 0x25, 0x64, 0x3e, 0x00
	.type		$str$27,@object
	.size		$str$27,($str$26 - $str$27)
$str$27:
        /*0037*/ 	.byte	0x2f, 0x74, 0x6d, 0x70, 0x2f, 0x63, 0x75, 0x74, 0x6c, 0x61, 0x73, 0x73, 0x5f, 0x73, 0x77, 0x65
        /*0047*/ 	.byte	0x65, 0x70, 0x5f, 0x73, 0x72, 0x63, 0x2f, 0x69, 0x6e, 0x63, 0x6c, 0x75, 0x64, 0x65, 0x2f, 0x63
        /*0057*/ 	.byte	0x75, 0x74, 0x65, 0x2f, 0x61, 0x74, 0x6f, 0x6d, 0x2f, 0x63, 0x6f, 0x70, 0x79, 0x5f, 0x74, 0x72
        /*0067*/ 	.byte	0x61, 0x69, 0x74, 0x73, 0x5f, 0x73, 0x6d, 0x31, 0x30, 0x30, 0x2e, 0x68, 0x70, 0x70, 0x00
	.type		$str$26,@object
	.size		$str$26,(__unnamed_4 - $str$26)
$str$26:
        /*0076*/ 	.byte	0x28, 0x28, 0x75, 0x69, 0x6e, 0x74, 0x33, 0x32, 0x5f, 0x74, 0x28, 0x74, 0x68, 0x72, 0x65, 0x61
        /*0086*/ 	.byte	0x64, 0x49, 0x64, 0x78, 0x2e, 0x78, 0x29, 0x20, 0x2f, 0x20, 0x33, 0x32, 0x29, 0x20, 0x25, 0x20
        /*0096*/ 	.byte	0x34, 0x29, 0x20, 0x3d, 0x3d, 0x20, 0x28, 0x28, 0x28, 0x74, 0x6d, 0x65, 0x6d, 0x5f, 0x61, 0x64
        /*00a6*/ 	.byte	0x64, 0x72, 0x20, 0x3e, 0x3e, 0x20, 0x31, 0x36, 0x29, 0x20, 0x2f, 0x20, 0x33, 0x32, 0x29, 0x20
        /*00b6*/ 	.byte	0x25, 0x20, 0x34, 0x29, 0x00
	.type		__unnamed_4,@object
	.size		__unnamed_4,(__unnamed_1 - __unnamed_4)
__unnamed_4:
        /* <DEDUP_REMOVED lines=37> */
        /*030b*/ 	.byte	0x30, 0x3e, 0x3e, 0x3e, 0x3e, 0x5d, 0x00
	.type		__unnamed_1,@object
	.size		__unnamed_1,(__unnamed_5 - __unnamed_1)
__unnamed_1:
        /* <DEDUP_REMOVED lines=37> */
        /*0562*/ 	.byte	0x3a, 0x43, 0x3c, 0x30, 0x3e, 0x3e, 0x3e, 0x3e, 0x5d, 0x00
	.type		__unnamed_5,@object
	.size		__unnamed_5,(__unnamed_6 - __unnamed_5)
__unnamed_5:
        /* <DEDUP_REMOVED lines=38> */
	.type		__unnamed_6,@object
	.size		__unnamed_6,(__unnamed_7 - __unnamed_6)
__unnamed_6:
        /* <DEDUP_REMOVED lines=37> */
        /*0a16*/ 	.byte	0x74, 0x65, 0x3a, 0x3a, 0x43, 0x3c, 0x30, 0x3e, 0x3e, 0x3e, 0x3e, 0x5d, 0x00
	.type		__unnamed_7,@object
	.size		__unnamed_7,(__unnamed_2 - __unnamed_7)
__unnamed_7:
        /* <DEDUP_REMOVED lines=37> */
        /*0c73*/ 	.byte	0x63, 0x75, 0x74, 0x65, 0x3a, 0x3a, 0x43, 0x3c, 0x30, 0x3e, 0x3e, 0x3e, 0x3e, 0x5d, 0x00
	.type		__unnamed_2,@object
	.size		__unnamed_2,(__unnamed_3 - __unnamed_2)
__unnamed_2:
        /* <DEDUP_REMOVED lines=38> */
	.type		__unnamed_3,@object
	.size		__unnamed_3,(.L_3 - __unnamed_3)
__unnamed_3:
        /* <DEDUP_REMOVED lines=38> */
        /*1142*/ 	.byte	0x3e, 0x3e, 0x5d, 0x00
.L_3:


//--------------------- .nv.shared._ZN7cutlass13device_kernelINS_4fmha6kernel36Sm100FmhaFwdKernelTmaWarpspecializedIN4cute5tupleIJiiiNS5_IJNS5_IJiiEEEiEEEEEENS1_10collective38Sm100FmhaFwdMainloopTmaWarpspecializedINS_10bfloat16_tEffNS5_IJNS4_1CILi256EEENSC_ILi128EEESD_EEENS5_IJiNSC_ILi1EEES7_EEENS5_IJiSG_NS5_IJNS5_IJNSC_ILi0EEEiEEEiEEEEEESL_NS9_6NoMaskENS5_IJNSC_ILi2EEESG_SG_EEENSC_ILb0EEEEENS9_38Sm100FmhaFwdEpilogueTmaWarpspecializedINS_6half_tEfNS5_IJSE_SD_SE_EEESH_NS5_IJSG_S7_EEESP_EENS2_23PersistentTileSchedulerENS2_41Sm100FmhaCtxKernelWarpspecializedScheduleEEEEEvNT_6ParamsE --------------------------
	.section	.nv.shared._ZN7cutlass13device_kernelINS_4fmha6kernel36Sm100FmhaFwdKernelTmaWarpspecializedIN4cute5tupleIJiiiNS5_IJNS5_IJiiEEEiEEEEEENS1_10collective38Sm100FmhaFwdMainloopTmaWarpspecializedINS_10bfloat16_tEffNS5_IJNS4_1CILi256EEENSC_ILi128EEESD_EEENS5_IJiNSC_ILi1EEES7_EEENS5_IJiSG_NS5_IJNS5_IJNSC_ILi0EEEiEEEiEEEEEESL_NS9_6NoMaskENS5_IJNSC_ILi2EEESG_SG_EEENSC_ILb0EEEEENS9_38Sm100FmhaFwdEpilogueTmaWarpspecializedINS_6half_tEfNS5_IJSE_SD_SE_EEESH_NS5_IJSG_S7_EEESP_EENS2_23PersistentTileSchedulerENS2_41Sm100FmhaCtxKernelWarpspecializedScheduleEEEEEvNT_6ParamsE,"aw",@nobits
	.sectionflags	@""
	.align	16
	.zero		1024


//--------------------- .nv.shared.reserved.0     --------------------------
	.section	.nv.shared.reserved.0,"aw",@nobits
	.weak		__nv_reservedSMEM_offset_0_alias
	.size		__nv_reservedSMEM_offset_0_alias, 0, 64
	.other		__nv_reservedSMEM_offset_0_alias,@"STO_CUDA_RESERVED_SHARED STV_DEFAULT"
__nv_reservedSMEM_offset_0_alias:
	.zero		0
.nv.shared.reserved.0:
	.zero		64
	.weak		__nv_reservedSMEM_tcgen05_partition
	.type		__nv_reservedSMEM_tcgen05_partition,@object
	.size		__nv_reservedSMEM_tcgen05_partition,(.L_0 - __nv_reservedSMEM_tcgen05_partition)
__nv_reservedSMEM_tcgen05_partition:
	.zero		32
.L_0:


//--------------------- .nv.global                --------------------------
	.section	.nv.global,"aw",@nobits
.nv.global:
	.type		_ZN39_INTERNAL_9e0fc161_4_k_cu_cb75361b_31094cute1_E,@object
	.size		_ZN39_INTERNAL_9e0fc161_4_k_cu_cb75361b_31094cute1_E,(_ZN39_INTERNAL_9e0fc161_4_k_cu_cb75361b_31094cuda3std3__45__cpo6cbeginE - _ZN39_INTERNAL_9e0fc161_4_k_cu_cb75361b_31094cute1_E)
_ZN39_INTERNAL_9e0fc161_4_k_cu_cb75361b_31094cute1_E:
	.zero		1
	.type		_ZN39_INTERNAL_9e0fc161_4_k_cu_cb75361b_31094cuda3std3__45__cpo6cbeginE,@object
	.size		_ZN39_INTERNAL_9e0fc161_4_k_cu_cb75361b_31094cuda3std3__45__cpo6cbeginE,(_ZN39_INTERNAL_9e0fc161_4_k_cu_cb75361b_31094cuda3std3__48in_placeE - _ZN39_INTERNAL_9e0fc161_4_k_cu_cb75361b_31094cuda3std3__45__cpo6cbeginE)
_ZN39_INTERNAL_9e0fc161_4_k_cu_cb75361b_31094cuda3std3__45__cpo6cbeginE:
	.zero		1
	.type		_ZN39_INTERNAL_9e0fc161_4_k_cu_cb75361b_31094cuda3std3__48in_placeE,@object
	.size		_ZN39_INTERNAL_9e0fc161_4_k_cu_cb75361b_31094cuda3std3__48in_placeE,(_ZN39_INTERNAL_9e0fc161_4_k_cu_cb75361b_31094cuda3std6ranges3__45__cpo9iter_moveE - _ZN39_INTERNAL_9e0fc161_4_k_cu_cb75361b_31094cuda3std3__48in_placeE)
_ZN39_INTERNAL_9e0fc161_4_k_cu_cb75361b_31094cuda3std3__48in_placeE:
	.zero		1
	.type		_ZN39_INTERNAL_9e0fc161_4_k_cu_cb75361b_31094cuda3std6ranges3__45__cpo9iter_moveE,@object
	.size		_ZN39_INTERNAL_9e0fc161_4_k_cu_cb75361b_31094cuda3std6ranges3__45__cpo9iter_moveE,(_ZN39_INTERNAL_9e0fc161_4_k_cu_cb75361b_31094cuda3std3__45__cpo5beginE - _ZN39_INTERNAL_9e0fc161_4_k_cu_cb75361b_31094cuda3std6ranges3__45__cpo9iter_moveE)
_ZN39_INTERNAL_9e0fc161_4_k_cu_cb75361b_31094cuda3std6ranges3__45__cpo9iter_moveE:
	.zero		1
	.type		_ZN39_INTERNAL_9e0fc161_4_k_cu_cb75361b_31094cuda3std3__45__cpo5beginE,@object
	.size		_ZN39_INTERNAL_9e0fc161_4_k_cu_cb75361b_31094cuda3std3__45__cpo5beginE,(_ZN39_INTERNAL_9e0fc161_4_k_cu_cb75361b_31094cuda3std3__441_GLOBAL__N__9e0fc161_4_k_cu_cb75361b_31096ignoreE - _ZN39_INTERNAL_9e0fc161_4_k_cu_cb75361b_31094cuda3std3__45__cpo5beginE)
_ZN39_INTERNAL_9e0fc161_4_k_cu_cb75361b_31094cuda3std3__45__cpo5beginE:
	.zero		1
	.type		_ZN39_INTERNAL_9e0fc161_4_k_cu_cb75361b_31094cuda3std3__441_GLOBAL__N__9e0fc161_4_k_cu_cb75361b_31096ignoreE,@object
	.size		_ZN39_INTERNAL_9e0fc161_4_k_cu_cb75361b_31094cuda3std3__441_GLOBAL__N__9e0fc161_4_k_cu_cb75361b_31096ignoreE,(_ZN39_INTERNAL_9e0fc161_4_k_cu_cb75361b_31094cute7productE - _ZN39_INTERNAL_9e0fc161_4_k_cu_cb75361b_31094cuda3std3__441_GLOBAL__N__9e0fc161_4_k_cu_cb75361b_31096ignoreE)
_ZN39_INTERNAL_9e0fc161_4_k_cu_cb75361b_31094cuda3std3__441_GLOBAL__N__9e0fc161_4_k_cu_cb75361b_31096ignoreE:
	.zero		1
	.type		_ZN39_INTERNAL_9e0fc161_4_k_cu_cb75361b_31094cute7productE,@object
	.size		_ZN39_INTERNAL_9e0fc161_4_k_cu_cb75361b_31094cute7productE,(_ZN39_INTERNAL_9e0fc161_4_k_cu_cb75361b_31094cuda3std3__45__cpo3endE - _ZN39_INTERNAL_9e0fc161_4_k_cu_cb75361b_31094cute7productE)
_ZN39_INTERNAL_9e0fc161_4_k_cu_cb75361b_31094cute7productE:
	.zero		1
	.type		_ZN39_INTERNAL_9e0fc161_4_k_cu_cb75361b_31094cuda3std3__45__cpo3endE,@object
	.size		_ZN39_INTERNAL_9e0fc161_4_k_cu_cb75361b_31094cuda3std3__45__cpo3endE,(_ZN39_INTERNAL_9e0fc161_4_k_cu_cb75361b_31094cuda3std3__419piecewise_constructE - _ZN39_INTERNAL_9e0fc161_4_k_cu_cb75361b_31094cuda3std3__45__cpo3endE)
_ZN39_INTERNAL_9e0fc161_4_k_cu_cb75361b_31094cuda3std3__45__cpo3endE:
	.zero		1
	.type		_ZN39_INTERNAL_9e0fc161_4_k_cu_cb75361b_31094cuda3std3__419piecewise_constructE,@object
	.size		_ZN39_INTERNAL_9e0fc161_4_k_cu_cb75361b_31094cuda3std3__419piecewise_constructE,(_ZN39_INTERNAL_9e0fc161_4_k_cu_cb75361b_31094cuda3std3__45__cpo4cendE - _ZN39_INTERNAL_9e0fc161_4_k_cu_cb75361b_31094cuda3std3__419piecewise_constructE)
_ZN39_INTERNAL_9e0fc161_4_k_cu_cb75361b_31094cuda3std3__419piecewise_constructE:
	.zero		1
	.type		_ZN39_INTERNAL_9e0fc161_4_k_cu_cb75361b_31094cuda3std3__45__cpo4cendE,@object
	.size		_ZN39_INTERNAL_9e0fc161_4_k_cu_cb75361b_31094cuda3std3__45__cpo4cendE,(_ZN39_INTERNAL_9e0fc161_4_k_cu_cb75361b_31094cuda3std6ranges3__45__cpo4swapE - _ZN39_INTERNAL_9e0fc161_4_k_cu_cb75361b_31094cuda3std3__45__cpo4cendE)
_ZN39_INTERNAL_9e0fc161_4_k_cu_cb75361b_31094cuda3std3__45__cpo4cendE:
	.zero		1
	.type		_ZN39_INTERNAL_9e0fc161_4_k_cu_cb75361b_31094cuda3std6ranges3__45__cpo4swapE,@object
	.size		_ZN39_INTERNAL_9e0fc161_4_k_cu_cb75361b_31094cuda3std6ranges3__45__cpo4swapE,(.L_15 - _ZN39_INTERNAL_9e0fc161_4_k_cu_cb75361b_31094cuda3std6ranges3__45__cpo4swapE)
_ZN39_INTERNAL_9e0fc161_4_k_cu_cb75361b_31094cuda3std6ranges3__45__cpo4swapE:
	.zero		1
.L_15:


//--------------------- .nv.constant0._ZN7cutlass13device_kernelINS_4fmha6kernel36Sm100FmhaFwdKernelTmaWarpspecializedIN4cute5tupleIJiiiNS5_IJNS5_IJiiEEEiEEEEEENS1_10collective38Sm100FmhaFwdMainloopTmaWarpspecializedINS_10bfloat16_tEffNS5_IJNS4_1CILi256EEENSC_ILi128EEESD_EEENS5_IJiNSC_ILi1EEES7_EEENS5_IJiSG_NS5_IJNS5_IJNSC_ILi0EEEiEEEiEEEEEESL_NS9_6NoMaskENS5_IJNSC_ILi2EEESG_SG_EEENSC_ILb0EEEEENS9_38Sm100FmhaFwdEpilogueTmaWarpspecializedINS_6half_tEfNS5_IJSE_SD_SE_EEESH_NS5_IJSG_S7_EEESP_EENS2_23PersistentTileSchedulerENS2_41Sm100FmhaCtxKernelWarpspecializedScheduleEEEEEvNT_6ParamsE --------------------------
	.section	.nv.constant0._ZN7cutlass13device_kernelINS_4fmha6kernel36Sm100FmhaFwdKernelTmaWarpspecializedIN4cute5tupleIJiiiNS5_IJNS5_IJiiEEEiEEEEEENS1_10collective38Sm100FmhaFwdMainloopTmaWarpspecializedINS_10bfloat16_tEffNS5_IJNS4_1CILi256EEENSC_ILi128EEESD_EEENS5_IJiNSC_ILi1EEES7_EEENS5_IJiSG_NS5_IJNS5_IJNSC_ILi0EEEiEEEiEEEEEESL_NS9_6NoMaskENS5_IJNSC_ILi2EEESG_SG_EEENSC_ILb0EEEEENS9_38Sm100FmhaFwdEpilogueTmaWarpspecializedINS_6half_tEfNS5_IJSE_SD_SE_EEESH_NS5_IJSG_S7_EEESP_EENS2_23PersistentTileSchedulerENS2_41Sm100FmhaCtxKernelWarpspecializedScheduleEEEEEvNT_6ParamsE,"a",@progbits
	.sectionflags	@""
	.align	4
.nv.constant0._ZN7cutlass13device_kernelINS_4fmha6kernel36Sm100FmhaFwdKernelTmaWarpspecializedIN4cute5tupleIJiiiNS5_IJNS5_IJiiEEEiEEEEEENS1_10collective38Sm100FmhaFwdMainloopTmaWarpspecializedINS_10bfloat16_tEffNS5_IJNS4_1CILi256EEENSC_ILi128EEESD_EEENS5_IJiNSC_ILi1EEES7_EEENS5_IJiSG_NS5_IJNS5_IJNSC_ILi0EEEiEEEiEEEEEESL_NS9_6NoMaskENS5_IJNSC_ILi2EEESG_SG_EEENSC_ILb0EEEEENS9_38Sm100FmhaFwdEpilogueTmaWarpspecializedINS_6half_tEfNS5_IJSE_SD_SE_EEESH_NS5_IJSG_S7_EEESP_EENS2_23PersistentTileSchedulerENS2_41Sm100FmhaCtxKernelWarpspecializedScheduleEEEEEvNT_6ParamsE:
	.zero		2432


//--------------------- SYMBOLS --------------------------

	.type		.nv.reservedSmem.offset0,@object
	.size		.nv.reservedSmem.offset0,0x4
	.type		.nv.reservedSmem.cap,@object
	.size		.nv.reservedSmem.cap,0x4
	.type		vprintf,@function
	.type		__assertfail,@function
